	.target	sm_90a

	.elftype	@"ET_EXEC"


//--------------------- .note.nv.tkinfo           --------------------------
	.section	.note.nv.tkinfo,"",@"SHT_NOTE"
	.sectionflags	@"SHF_NOTE_NV_TKINFO"
	.tkinfo
        /*0018*/ 	.word	0x00000002
        /*0030*/ 	.string	""
        /*0030*/ 	.string	"ptxas"
        /*0030*/ 	.string	"Cuda compilation tools, release 13.0, V13.0.88"
        /*0030*/ 	.string	"Build cuda_13.0.r13.0/compiler.36424714_0"
        /*0030*/ 	.string	"-arch sm_90a -m 64 "



//--------------------- .note.nv.cuinfo           --------------------------
	.section	.note.nv.cuinfo,"",@"SHT_NOTE"
	.sectionflags	@"SHF_NOTE_NV_CUINFO"
        /*0018*/ 	.short	0x0002
        /*001a*/ 	.short	0x005a
        /*001c*/ 	.short	0x0082
	.zero		2


//--------------------- .nv.info                  --------------------------
	.section	.nv.info,"",@"SHT_CUDA_INFO"
	.align	4


	//----- nvinfo : EIATTR_REGCOUNT
	.align		4
        /*0000*/ 	.byte	0x04, 0x2f
        /*0002*/ 	.short	(.L_12 - .L_11)
	.align		4
.L_11:
        /*0004*/ 	.word	index@(_ZN7cutlass13device_kernelIN5flash19enable_sm80_to_sm89INS1_16FlashAttnFwdSm80INS1_25CollectiveMainloopFwdSm80ILi8ELi2ELb0EN4cute5tupleIJNS5_1CILi128EEENS7_ILi64EEENS7_ILi192EEEEEELi192ENS_6half_tEfNS_4arch4Sm80ELb1ELb0ELb0ELb1ELb1ELb1ELb1ELb1EEENS1_21CollectiveEpilogueFwdINS6_IJS8_SA_S9_EEENS6_IJNS7_ILi1EEESI_SI_EEESC_SE_Li256ELb1ELb1ELb1ELb0EEENS1_36VarlenDynamicPersistentTileSchedulerILi128ELi64ELi256ELi256ELb1ELb1ELb0ELb1ELb1ELb1EEEEEEEEEvNT_6ParamsE)
        /*0008*/ 	.word	0x00000004


	//----- nvinfo : EIATTR_FRAME_SIZE
	.align		4
.L_12:
        /*000c*/ 	.byte	0x04, 0x11
        /*000e*/ 	.short	(.L_14 - .L_13)
	.align		4
.L_13:
        /*0010*/ 	.word	index@(_ZN7cutlass13device_kernelIN5flash19enable_sm80_to_sm89INS1_16FlashAttnFwdSm80INS1_25CollectiveMainloopFwdSm80ILi8ELi2ELb0EN4cute5tupleIJNS5_1CILi128EEENS7_ILi64EEENS7_ILi192EEEEEELi192ENS_6half_tEfNS_4arch4Sm80ELb1ELb0ELb0ELb1ELb1ELb1ELb1ELb1EEENS1_21CollectiveEpilogueFwdINS6_IJS8_SA_S9_EEENS6_IJNS7_ILi1EEESI_SI_EEESC_SE_Li256ELb1ELb1ELb1ELb0EEENS1_36VarlenDynamicPersistentTileSchedulerILi128ELi64ELi256ELi256ELb1ELb1ELb0ELb1ELb1ELb1EEEEEEEEEvNT_6ParamsE)
        /*0014*/ 	.word	0x00000000


	//----- nvinfo : EIATTR_REGCOUNT
	.align		4
.L_14:
        /*0018*/ 	.byte	0x04, 0x2f
        /*001a*/ 	.short	(.L_16 - .L_15)
	.align		4
.L_15:
        /*001c*/ 	.word	index@(_ZN7cutlass13device_kernelIN5flash19enable_sm80_to_sm89INS1_16FlashAttnFwdSm80INS1_25CollectiveMainloopFwdSm80ILi8ELi2ELb0EN4cute5tupleIJNS5_1CILi128EEENS7_ILi64EEENS7_ILi192EEEEEELi192ENS_6half_tEfNS_4arch4Sm80ELb1ELb0ELb0ELb1ELb1ELb0ELb1ELb1EEENS1_21CollectiveEpilogueFwdINS6_IJS8_SA_S9_EEENS6_IJNS7_ILi1EEESI_SI_EEESC_SE_Li256ELb1ELb1ELb1ELb0EEENS1_36VarlenDynamicPersistentTileSchedulerILi128ELi64ELi256ELi256ELb1ELb1ELb0ELb1ELb1ELb1EEEEEEEEEvNT_6ParamsE)
        /*0020*/ 	.word	0x00000004


	//----- nvinfo : EIATTR_FRAME_SIZE
	.align		4
.L_16:
        /*0024*/ 	.byte	0x04, 0x11
        /*0026*/ 	.short	(.L_18 - .L_17)
	.align		4
.L_17:
        /*0028*/ 	.word	index@(_ZN7cutlass13device_kernelIN5flash19enable_sm80_to_sm89INS1_16FlashAttnFwdSm80INS1_25CollectiveMainloopFwdSm80ILi8ELi2ELb0EN4cute5tupleIJNS5_1CILi128EEENS7_ILi64EEENS7_ILi192EEEEEELi192ENS_6half_tEfNS_4arch4Sm80ELb1ELb0ELb0ELb1ELb1ELb0ELb1ELb1EEENS1_21CollectiveEpilogueFwdINS6_IJS8_SA_S9_EEENS6_IJNS7_ILi1EEESI_SI_EEESC_SE_Li256ELb1ELb1ELb1ELb0EEENS1_36VarlenDynamicPersistentTileSchedulerILi128ELi64ELi256ELi256ELb1ELb1ELb0ELb1ELb1ELb1EEEEEEEEEvNT_6ParamsE)
        /*002c*/ 	.word	0x00000000


	//----- nvinfo : EIATTR_REGCOUNT
	.align		4
.L_18:
        /*0030*/ 	.byte	0x04, 0x2f
        /*0032*/ 	.short	(.L_20 - .L_19)
	.align		4
.L_19:
        /*0034*/ 	.word	index@(_ZN7cutlass13device_kernelIN5flash19enable_sm80_to_sm89INS1_16FlashAttnFwdSm80INS1_25CollectiveMainloopFwdSm80ILi8ELi2ELb0EN4cute5tupleIJNS5_1CILi128EEENS7_ILi64EEENS7_ILi192EEEEEELi192ENS_6half_tEfNS_4arch4Sm80ELb1ELb0ELb0ELb0ELb1ELb0ELb1ELb1EEENS1_21CollectiveEpilogueFwdINS6_IJS8_SA_S9_EEENS6_IJNS7_ILi1EEESI_SI_EEESC_SE_Li256ELb0ELb1ELb1ELb0EEENS1_30DynamicPersistentTileSchedulerILi256ELi256ELb1ELb1ELb0EEEEEEEEEvNT_6ParamsE)
        /*0038*/ 	.word	0x00000004


	//----- nvinfo : EIATTR_FRAME_SIZE
	.align		4
.L_20:
        /*003c*/ 	.byte	0x04, 0x11
        /*003e*/ 	.short	(.L_22 - .L_21)
	.align		4
.L_21:
        /*0040*/ 	.word	index@(_ZN7cutlass13device_kernelIN5flash19enable_sm80_to_sm89INS1_16FlashAttnFwdSm80INS1_25CollectiveMainloopFwdSm80ILi8ELi2ELb0EN4cute5tupleIJNS5_1CILi128EEENS7_ILi64EEENS7_ILi192EEEEEELi192ENS_6half_tEfNS_4arch4Sm80ELb1ELb0ELb0ELb0ELb1ELb0ELb1ELb1EEENS1_21CollectiveEpilogueFwdINS6_IJS8_SA_S9_EEENS6_IJNS7_ILi1EEESI_SI_EEESC_SE_Li256ELb0ELb1ELb1ELb0EEENS1_30DynamicPersistentTileSchedulerILi256ELi256ELb1ELb1ELb0EEEEEEEEEvNT_6ParamsE)
        /*0044*/ 	.word	0x00000000


	//----- nvinfo : EIATTR_REGCOUNT
	.align		4
.L_22:
        /*0048*/ 	.byte	0x04, 0x2f
        /*004a*/ 	.short	(.L_24 - .L_23)
	.align		4
.L_23:
        /*004c*/ 	.word	index@(_ZN7cutlass13device_kernelIN5flash19enable_sm80_to_sm89INS1_16FlashAttnFwdSm80INS1_25CollectiveMainloopFwdSm80ILi8ELi2ELb0EN4cute5tupleIJNS5_1CILi128EEENS7_ILi64EEENS7_ILi192EEEEEELi192ENS_6half_tEfNS_4arch4Sm80ELb0ELb1ELb0ELb1ELb1ELb1ELb1ELb1EEENS1_21CollectiveEpilogueFwdINS6_IJS8_SA_S9_EEENS6_IJNS7_ILi1EEESI_SI_EEESC_SE_Li256ELb1ELb1ELb1ELb0EEENS1_36VarlenDynamicPersistentTileSchedulerILi128ELi64ELi256ELi256ELb1ELb1ELb0ELb1ELb0ELb1EEEEEEEEEvNT_6ParamsE)
        /*0050*/ 	.word	0x00000004


	//----- nvinfo : EIATTR_FRAME_SIZE
	.align		4
.L_24:
        /*0054*/ 	.byte	0x04, 0x11
        /*0056*/ 	.short	(.L_26 - .L_25)
	.align		4
.L_25:
        /*0058*/ 	.word	index@(_ZN7cutlass13device_kernelIN5flash19enable_sm80_to_sm89INS1_16FlashAttnFwdSm80INS1_25CollectiveMainloopFwdSm80ILi8ELi2ELb0EN4cute5tupleIJNS5_1CILi128EEENS7_ILi64EEENS7_ILi192EEEEEELi192ENS_6half_tEfNS_4arch4Sm80ELb0ELb1ELb0ELb1ELb1ELb1ELb1ELb1EEENS1_21CollectiveEpilogueFwdINS6_IJS8_SA_S9_EEENS6_IJNS7_ILi1EEESI_SI_EEESC_SE_Li256ELb1ELb1ELb1ELb0EEENS1_36VarlenDynamicPersistentTileSchedulerILi128ELi64ELi256ELi256ELb1ELb1ELb0ELb1ELb0ELb1EEEEEEEEEvNT_6ParamsE)
        /*005c*/ 	.word	0x00000000


	//----- nvinfo : EIATTR_REGCOUNT
	.align		4
.L_26:
        /*0060*/ 	.byte	0x04, 0x2f
        /*0062*/ 	.short	(.L_28 - .L_27)
	.align		4
.L_27:
        /*0064*/ 	.word	index@(_ZN7cutlass13device_kernelIN5flash19enable_sm80_to_sm89INS1_16FlashAttnFwdSm80INS1_25CollectiveMainloopFwdSm80ILi8ELi2ELb0EN4cute5tupleIJNS5_1CILi128EEENS7_ILi64EEENS7_ILi192EEEEEELi192ENS_6half_tEfNS_4arch4Sm80ELb0ELb1ELb0ELb1ELb1ELb0ELb1ELb1EEENS1_21CollectiveEpilogueFwdINS6_IJS8_SA_S9_EEENS6_IJNS7_ILi1EEESI_SI_EEESC_SE_Li256ELb1ELb1ELb1ELb0EEENS1_36VarlenDynamicPersistentTileSchedulerILi128ELi64ELi256ELi256ELb1ELb1ELb0ELb1ELb0ELb1EEEEEEEEEvNT_6ParamsE)
        /*0068*/ 	.word	0x00000004


	//----- nvinfo : EIATTR_FRAME_SIZE
	.align		4
.L_28:
        /*006c*/ 	.byte	0x04, 0x11
        /*006e*/ 	.short	(.L_30 - .L_29)
	.align		4
.L_29:
        /*0070*/ 	.word	index@(_ZN7cutlass13device_kernelIN5flash19enable_sm80_to_sm89INS1_16FlashAttnFwdSm80INS1_25CollectiveMainloopFwdSm80ILi8ELi2ELb0EN4cute5tupleIJNS5_1CILi128EEENS7_ILi64EEENS7_ILi192EEEEEELi192ENS_6half_tEfNS_4arch4Sm80ELb0ELb1ELb0ELb1ELb1ELb0ELb1ELb1EEENS1_21CollectiveEpilogueFwdINS6_IJS8_SA_S9_EEENS6_IJNS7_ILi1EEESI_SI_EEESC_SE_Li256ELb1ELb1ELb1ELb0EEENS1_36VarlenDynamicPersistentTileSchedulerILi128ELi64ELi256ELi256ELb1ELb1ELb0ELb1ELb0ELb1EEEEEEEEEvNT_6ParamsE)
        /*0074*/ 	.word	0x00000000


	//----- nvinfo : EIATTR_REGCOUNT
	.align		4
.L_30:
        /*0078*/ 	.byte	0x04, 0x2f
        /*007a*/ 	.short	(.L_32 - .L_31)
	.align		4
.L_31:
        /*007c*/ 	.word	index@(_ZN7cutlass13device_kernelIN5flash19enable_sm80_to_sm89INS1_16FlashAttnFwdSm80INS1_25CollectiveMainloopFwdSm80ILi8ELi2ELb0EN4cute5tupleIJNS5_1CILi128EEENS7_ILi64EEENS7_ILi192EEEEEELi192ENS_6half_tEfNS_4arch4Sm80ELb0ELb1ELb0ELb0ELb1ELb0ELb1ELb1EEENS1_21CollectiveEpilogueFwdINS6_IJS8_SA_S9_EEENS6_IJNS7_ILi1EEESI_SI_EEESC_SE_Li256ELb0ELb1ELb1ELb0EEENS1_19SingleTileSchedulerILb0ELb1ELb1ELi128EEEEEEEEEvNT_6ParamsE)
        /*0080*/ 	.word	0x00000004


	//----- nvinfo : EIATTR_FRAME_SIZE
	.align		4
.L_32:
        /*0084*/ 	.byte	0x04, 0x11
        /*0086*/ 	.short	(.L_34 - .L_33)
	.align		4
.L_33:
        /*0088*/ 	.word	index@(_ZN7cutlass13device_kernelIN5flash19enable_sm80_to_sm89INS1_16FlashAttnFwdSm80INS1_25CollectiveMainloopFwdSm80ILi8ELi2ELb0EN4cute5tupleIJNS5_1CILi128EEENS7_ILi64EEENS7_ILi192EEEEEELi192ENS_6half_tEfNS_4arch4Sm80ELb0ELb1ELb0ELb0ELb1ELb0ELb1ELb1EEENS1_21CollectiveEpilogueFwdINS6_IJS8_SA_S9_EEENS6_IJNS7_ILi1EEESI_SI_EEESC_SE_Li256ELb0ELb1ELb1ELb0EEENS1_19SingleTileSchedulerILb0ELb1ELb1ELi128EEEEEEEEEvNT_6ParamsE)
        /*008c*/ 	.word	0x00000000


	//----- nvinfo : EIATTR_REGCOUNT
	.align		4
.L_34:
        /*0090*/ 	.byte	0x04, 0x2f
        /*0092*/ 	.short	(.L_36 - .L_35)
	.align		4
.L_35:
        /*0094*/ 	.word	index@(_ZN7cutlass13device_kernelIN5flash19enable_sm80_to_sm89INS1_16FlashAttnFwdSm80INS1_25CollectiveMainloopFwdSm80ILi8ELi2ELb0EN4cute5tupleIJNS5_1CILi128EEENS7_ILi64EEENS7_ILi192EEEEEELi192ENS_6half_tEfNS_4arch4Sm80ELb0ELb0ELb0ELb1ELb1ELb1ELb1ELb1EEENS1_21CollectiveEpilogueFwdINS6_IJS8_SA_S9_EEENS6_IJNS7_ILi1EEESI_SI_EEESC_SE_Li256ELb1ELb1ELb1ELb0EEENS1_36VarlenDynamicPersistentTileSchedulerILi128ELi64ELi256ELi256ELb1ELb1ELb0ELb0ELb1ELb1EEEEEEEEEvNT_6ParamsE)
        /*0098*/ 	.word	0x00000004


	//----- nvinfo : EIATTR_FRAME_SIZE
	.align		4
.L_36:
        /*009c*/ 	.byte	0x04, 0x11
        /*009e*/ 	.short	(.L_38 - .L_37)
	.align		4
.L_37:
        /*00a0*/ 	.word	index@(_ZN7cutlass13device_kernelIN5flash19enable_sm80_to_sm89INS1_16FlashAttnFwdSm80INS1_25CollectiveMainloopFwdSm80ILi8ELi2ELb0EN4cute5tupleIJNS5_1CILi128EEENS7_ILi64EEENS7_ILi192EEEEEELi192ENS_6half_tEfNS_4arch4Sm80ELb0ELb0ELb0ELb1ELb1ELb1ELb1ELb1EEENS1_21CollectiveEpilogueFwdINS6_IJS8_SA_S9_EEENS6_IJNS7_ILi1EEESI_SI_EEESC_SE_Li256ELb1ELb1ELb1ELb0EEENS1_36VarlenDynamicPersistentTileSchedulerILi128ELi64ELi256ELi256ELb1ELb1ELb0ELb0ELb1ELb1EEEEEEEEEvNT_6ParamsE)
        /*00a4*/ 	.word	0x00000000


	//----- nvinfo : EIATTR_REGCOUNT
	.align		4
.L_38:
        /*00a8*/ 	.byte	0x04, 0x2f
        /*00aa*/ 	.short	(.L_40 - .L_39)
	.align		4
.L_39:
        /*00ac*/ 	.word	index@(_ZN7cutlass13device_kernelIN5flash19enable_sm80_to_sm89INS1_16FlashAttnFwdSm80INS1_25CollectiveMainloopFwdSm80ILi8ELi2ELb0EN4cute5tupleIJNS5_1CILi128EEENS7_ILi64EEENS7_ILi192EEEEEELi192ENS_6half_tEfNS_4arch4Sm80ELb0ELb0ELb0ELb1ELb1ELb0ELb1ELb1EEENS1_21CollectiveEpilogueFwdINS6_IJS8_SA_S9_EEENS6_IJNS7_ILi1EEESI_SI_EEESC_SE_Li256ELb1ELb1ELb1ELb0EEENS1_36VarlenDynamicPersistentTileSchedulerILi128ELi64ELi256ELi256ELb1ELb1ELb0ELb0ELb1ELb1EEEEEEEEEvNT_6ParamsE)
        /*00b0*/ 	.word	0x00000004


	//----- nvinfo : EIATTR_FRAME_SIZE
	.align		4
.L_40:
        /*00b4*/ 	.byte	0x04, 0x11
        /*00b6*/ 	.short	(.L_42 - .L_41)
	.align		4
.L_41:
        /*00b8*/ 	.word	index@(_ZN7cutlass13device_kernelIN5flash19enable_sm80_to_sm89INS1_16FlashAttnFwdSm80INS1_25CollectiveMainloopFwdSm80ILi8ELi2ELb0EN4cute5tupleIJNS5_1CILi128EEENS7_ILi64EEENS7_ILi192EEEEEELi192ENS_6half_tEfNS_4arch4Sm80ELb0ELb0ELb0ELb1ELb1ELb0ELb1ELb1EEENS1_21CollectiveEpilogueFwdINS6_IJS8_SA_S9_EEENS6_IJNS7_ILi1EEESI_SI_EEESC_SE_Li256ELb1ELb1ELb1ELb0EEENS1_36VarlenDynamicPersistentTileSchedulerILi128ELi64ELi256ELi256ELb1ELb1ELb0ELb0ELb1ELb1EEEEEEEEEvNT_6ParamsE)
        /*00bc*/ 	.word	0x00000000


	//----- nvinfo : EIATTR_REGCOUNT
	.align		4
.L_42:
        /*00c0*/ 	.byte	0x04, 0x2f
        /*00c2*/ 	.short	(.L_44 - .L_43)
	.align		4
.L_43:
        /*00c4*/ 	.word	index@(_ZN7cutlass13device_kernelIN5flash19enable_sm80_to_sm89INS1_16FlashAttnFwdSm80INS1_25CollectiveMainloopFwdSm80ILi8ELi2ELb0EN4cute5tupleIJNS5_1CILi128EEENS7_ILi64EEENS7_ILi192EEEEEELi192ENS_6half_tEfNS_4arch4Sm80ELb0ELb0ELb0ELb0ELb1ELb0ELb1ELb1EEENS1_21CollectiveEpilogueFwdINS6_IJS8_SA_S9_EEENS6_IJNS7_ILi1EEESI_SI_EEESC_SE_Li256ELb0ELb1ELb1ELb0EEENS1_19SingleTileSchedulerILb0ELb1ELb1ELi128EEEEEEEEEvNT_6ParamsE)
        /*00c8*/ 	.word	0x00000004


	//----- nvinfo : EIATTR_FRAME_SIZE
	.align		4
.L_44:
        /*00cc*/ 	.byte	0x04, 0x11
        /*00ce*/ 	.short	(.L_46 - .L_45)
	.align		4
.L_45:
        /*00d0*/ 	.word	index@(_ZN7cutlass13device_kernelIN5flash19enable_sm80_to_sm89INS1_16FlashAttnFwdSm80INS1_25CollectiveMainloopFwdSm80ILi8ELi2ELb0EN4cute5tupleIJNS5_1CILi128EEENS7_ILi64EEENS7_ILi192EEEEEELi192ENS_6half_tEfNS_4arch4Sm80ELb0ELb0ELb0ELb0ELb1ELb0ELb1ELb1EEENS1_21CollectiveEpilogueFwdINS6_IJS8_SA_S9_EEENS6_IJNS7_ILi1EEESI_SI_EEESC_SE_Li256ELb0ELb1ELb1ELb0EEENS1_19SingleTileSchedulerILb0ELb1ELb1ELi128EEEEEEEEEvNT_6ParamsE)
        /*00d4*/ 	.word	0x00000000


	//----- nvinfo : EIATTR_REGCOUNT
	.align		4
.L_46:
        /*00d8*/ 	.byte	0x04, 0x2f
        /*00da*/ 	.short	(.L_48 - .L_47)
	.align		4
.L_47:
        /*00dc*/ 	.word	index@(_ZN7cutlass13device_kernelIN5flash19enable_sm80_to_sm89INS1_16FlashAttnFwdSm80INS1_25CollectiveMainloopFwdSm80ILi8ELi1ELb0EN4cute5tupleIJNS5_1CILi128EEENS7_ILi64EEENS7_ILi192EEEEEELi192ENS_6half_tEfNS_4arch4Sm80ELb1ELb0ELb0ELb1ELb1ELb1ELb1ELb1EEENS1_21CollectiveEpilogueFwdINS6_IJS8_SA_S9_EEENS6_IJNS7_ILi1EEESI_SI_EEESC_SE_Li256ELb1ELb1ELb1ELb0EEENS1_36VarlenDynamicPersistentTileSchedulerILi128ELi64ELi256ELi256ELb1ELb1ELb0ELb1ELb1ELb1EEEEEEEEEvNT_6ParamsE)
        /*00e0*/ 	.word	0x00000004


	//----- nvinfo : EIATTR_FRAME_SIZE
	.align		4
.L_48:
        /*00e4*/ 	.byte	0x04, 0x11
        /*00e6*/ 	.short	(.L_50 - .L_49)
	.align		4
.L_49:
        /*00e8*/ 	.word	index@(_ZN7cutlass13device_kernelIN5flash19enable_sm80_to_sm89INS1_16FlashAttnFwdSm80INS1_25CollectiveMainloopFwdSm80ILi8ELi1ELb0EN4cute5tupleIJNS5_1CILi128EEENS7_ILi64EEENS7_ILi192EEEEEELi192ENS_6half_tEfNS_4arch4Sm80ELb1ELb0ELb0ELb1ELb1ELb1ELb1ELb1EEENS1_21CollectiveEpilogueFwdINS6_IJS8_SA_S9_EEENS6_IJNS7_ILi1EEESI_SI_EEESC_SE_Li256ELb1ELb1ELb1ELb0EEENS1_36VarlenDynamicPersistentTileSchedulerILi128ELi64ELi256ELi256ELb1ELb1ELb0ELb1ELb1ELb1EEEEEEEEEvNT_6ParamsE)
        /*00ec*/ 	.word	0x00000000


	//----- nvinfo : EIATTR_REGCOUNT
	.align		4
.L_50:
        /*00f0*/ 	.byte	0x04, 0x2f
        /*00f2*/ 	.short	(.L_52 - .L_51)
	.align		4
.L_51:
        /*00f4*/ 	.word	index@(_ZN7cutlass13device_kernelIN5flash19enable_sm80_to_sm89INS1_16FlashAttnFwdSm80INS1_25CollectiveMainloopFwdSm80ILi8ELi1ELb0EN4cute5tupleIJNS5_1CILi128EEENS7_ILi64EEENS7_ILi192EEEEEELi192ENS_6half_tEfNS_4arch4Sm80ELb1ELb0ELb0ELb1ELb1ELb0ELb1ELb1EEENS1_21CollectiveEpilogueFwdINS6_IJS8_SA_S9_EEENS6_IJNS7_ILi1EEESI_SI_EEESC_SE_Li256ELb1ELb1ELb1ELb0EEENS1_36VarlenDynamicPersistentTileSchedulerILi128ELi64ELi256ELi256ELb1ELb1ELb0ELb1ELb1ELb1EEEEEEEEEvNT_6ParamsE)
        /*00f8*/ 	.word	0x00000004


	//----- nvinfo : EIATTR_FRAME_SIZE
	.align		4
.L_52:
        /*00fc*/ 	.byte	0x04, 0x11
        /*00fe*/ 	.short	(.L_54 - .L_53)
	.align		4
.L_53:
        /*0100*/ 	.word	index@(_ZN7cutlass13device_kernelIN5flash19enable_sm80_to_sm89INS1_16FlashAttnFwdSm80INS1_25CollectiveMainloopFwdSm80ILi8ELi1ELb0EN4cute5tupleIJNS5_1CILi128EEENS7_ILi64EEENS7_ILi192EEEEEELi192ENS_6half_tEfNS_4arch4Sm80ELb1ELb0ELb0ELb1ELb1ELb0ELb1ELb1EEENS1_21CollectiveEpilogueFwdINS6_IJS8_SA_S9_EEENS6_IJNS7_ILi1EEESI_SI_EEESC_SE_Li256ELb1ELb1ELb1ELb0EEENS1_36VarlenDynamicPersistentTileSchedulerILi128ELi64ELi256ELi256ELb1ELb1ELb0ELb1ELb1ELb1EEEEEEEEEvNT_6ParamsE)
        /*0104*/ 	.word	0x00000000


	//----- nvinfo : EIATTR_REGCOUNT
	.align		4
.L_54:
        /*0108*/ 	.byte	0x04, 0x2f
        /*010a*/ 	.short	(.L_56 - .L_55)
	.align		4
.L_55:
        /*010c*/ 	.word	index@(_ZN7cutlass13device_kernelIN5flash19enable_sm80_to_sm89INS1_16FlashAttnFwdSm80INS1_25CollectiveMainloopFwdSm80ILi8ELi1ELb0EN4cute5tupleIJNS5_1CILi128EEENS7_ILi64EEENS7_ILi192EEEEEELi192ENS_6half_tEfNS_4arch4Sm80ELb1ELb0ELb0ELb0ELb1ELb0ELb1ELb1EEENS1_21CollectiveEpilogueFwdINS6_IJS8_SA_S9_EEENS6_IJNS7_ILi1EEESI_SI_EEESC_SE_Li256ELb0ELb1ELb1ELb0EEENS1_30DynamicPersistentTileSchedulerILi256ELi256ELb1ELb1ELb0EEEEEEEEEvNT_6ParamsE)
        /*0110*/ 	.word	0x00000004


	//----- nvinfo : EIATTR_FRAME_SIZE
	.align		4
.L_56:
        /*0114*/ 	.byte	0x04, 0x11
        /*0116*/ 	.short	(.L_58 - .L_57)
	.align		4
.L_57:
        /*0118*/ 	.word	index@(_ZN7cutlass13device_kernelIN5flash19enable_sm80_to_sm89INS1_16FlashAttnFwdSm80INS1_25CollectiveMainloopFwdSm80ILi8ELi1ELb0EN4cute5tupleIJNS5_1CILi128EEENS7_ILi64EEENS7_ILi192EEEEEELi192ENS_6half_tEfNS_4arch4Sm80ELb1ELb0ELb0ELb0ELb1ELb0ELb1ELb1EEENS1_21CollectiveEpilogueFwdINS6_IJS8_SA_S9_EEENS6_IJNS7_ILi1EEESI_SI_EEESC_SE_Li256ELb0ELb1ELb1ELb0EEENS1_30DynamicPersistentTileSchedulerILi256ELi256ELb1ELb1ELb0EEEEEEEEEvNT_6ParamsE)
        /*011c*/ 	.word	0x00000000


	//----- nvinfo : EIATTR_REGCOUNT
	.align		4
.L_58:
        /*0120*/ 	.byte	0x04, 0x2f
        /*0122*/ 	.short	(.L_60 - .L_59)
	.align		4
.L_59:
        /*0124*/ 	.word	index@(_ZN7cutlass13device_kernelIN5flash19enable_sm80_to_sm89INS1_16FlashAttnFwdSm80INS1_25CollectiveMainloopFwdSm80ILi8ELi1ELb0EN4cute5tupleIJNS5_1CILi128EEENS7_ILi64EEENS7_ILi192EEEEEELi192ENS_6half_tEfNS_4arch4Sm80ELb0ELb1ELb0ELb1ELb1ELb1ELb1ELb1EEENS1_21CollectiveEpilogueFwdINS6_IJS8_SA_S9_EEENS6_IJNS7_ILi1EEESI_SI_EEESC_SE_Li256ELb1ELb1ELb1ELb0EEENS1_36VarlenDynamicPersistentTileSchedulerILi128ELi64ELi256ELi256ELb1ELb1ELb0ELb1ELb0ELb1EEEEEEEEEvNT_6ParamsE)
        /*0128*/ 	.word	0x00000004


	//----- nvinfo : EIATTR_FRAME_SIZE
	.align		4
.L_60:
        /*012c*/ 	.byte	0x04, 0x11
        /*012e*/ 	.short	(.L_62 - .L_61)
	.align		4
.L_61:
        /*0130*/ 	.word	index@(_ZN7cutlass13device_kernelIN5flash19enable_sm80_to_sm89INS1_16FlashAttnFwdSm80INS1_25CollectiveMainloopFwdSm80ILi8ELi1ELb0EN4cute5tupleIJNS5_1CILi128EEENS7_ILi64EEENS7_ILi192EEEEEELi192ENS_6half_tEfNS_4arch4Sm80ELb0ELb1ELb0ELb1ELb1ELb1ELb1ELb1EEENS1_21CollectiveEpilogueFwdINS6_IJS8_SA_S9_EEENS6_IJNS7_ILi1EEESI_SI_EEESC_SE_Li256ELb1ELb1ELb1ELb0EEENS1_36VarlenDynamicPersistentTileSchedulerILi128ELi64ELi256ELi256ELb1ELb1ELb0ELb1ELb0ELb1EEEEEEEEEvNT_6ParamsE)
        /*0134*/ 	.word	0x00000000


	//----- nvinfo : EIATTR_REGCOUNT
	.align		4
.L_62:
        /*0138*/ 	.byte	0x04, 0x2f
        /*013a*/ 	.short	(.L_64 - .L_63)
	.align		4
.L_63:
        /*013c*/ 	.word	index@(_ZN7cutlass13device_kernelIN5flash19enable_sm80_to_sm89INS1_16FlashAttnFwdSm80INS1_25CollectiveMainloopFwdSm80ILi8ELi1ELb0EN4cute5tupleIJNS5_1CILi128EEENS7_ILi64EEENS7_ILi192EEEEEELi192ENS_6half_tEfNS_4arch4Sm80ELb0ELb1ELb0ELb1ELb1ELb0ELb1ELb1EEENS1_21CollectiveEpilogueFwdINS6_IJS8_SA_S9_EEENS6_IJNS7_ILi1EEESI_SI_EEESC_SE_Li256ELb1ELb1ELb1ELb0EEENS1_36VarlenDynamicPersistentTileSchedulerILi128ELi64ELi256ELi256ELb1ELb1ELb0ELb1ELb0ELb1EEEEEEEEEvNT_6ParamsE)
        /*0140*/ 	.word	0x00000004


	//----- nvinfo : EIATTR_FRAME_SIZE
	.align		4
.L_64:
        /*0144*/ 	.byte	0x04, 0x11
        /*0146*/ 	.short	(.L_66 - .L_65)
	.align		4
.L_65:
        /*0148*/ 	.word	index@(_ZN7cutlass13device_kernelIN5flash19enable_sm80_to_sm89INS1_16FlashAttnFwdSm80INS1_25CollectiveMainloopFwdSm80ILi8ELi1ELb0EN4cute5tupleIJNS5_1CILi128EEENS7_ILi64EEENS7_ILi192EEEEEELi192ENS_6half_tEfNS_4arch4Sm80ELb0ELb1ELb0ELb1ELb1ELb0ELb1ELb1EEENS1_21CollectiveEpilogueFwdINS6_IJS8_SA_S9_EEENS6_IJNS7_ILi1EEESI_SI_EEESC_SE_Li256ELb1ELb1ELb1ELb0EEENS1_36VarlenDynamicPersistentTileSchedulerILi128ELi64ELi256ELi256ELb1ELb1ELb0ELb1ELb0ELb1EEEEEEEEEvNT_6ParamsE)
        /*014c*/ 	.word	0x00000000


	//----- nvinfo : EIATTR_REGCOUNT
	.align		4
.L_66:
        /*0150*/ 	.byte	0x04, 0x2f
        /*0152*/ 	.short	(.L_68 - .L_67)
	.align		4
.L_67:
        /*0154*/ 	.word	index@(_ZN7cutlass13device_kernelIN5flash19enable_sm80_to_sm89INS1_16FlashAttnFwdSm80INS1_25CollectiveMainloopFwdSm80ILi8ELi1ELb0EN4cute5tupleIJNS5_1CILi128EEENS7_ILi64EEENS7_ILi192EEEEEELi192ENS_6half_tEfNS_4arch4Sm80ELb0ELb1ELb0ELb0ELb1ELb0ELb1ELb1EEENS1_21CollectiveEpilogueFwdINS6_IJS8_SA_S9_EEENS6_IJNS7_ILi1EEESI_SI_EEESC_SE_Li256ELb0ELb1ELb1ELb0EEENS1_19SingleTileSchedulerILb0ELb1ELb1ELi128EEEEEEEEEvNT_6ParamsE)
        /*0158*/ 	.word	0x00000004


	//----- nvinfo : EIATTR_FRAME_SIZE
	.align		4
.L_68:
        /*015c*/ 	.byte	0x04, 0x11
        /*015e*/ 	.short	(.L_70 - .L_69)
	.align		4
.L_69:
        /*0160*/ 	.word	index@(_ZN7cutlass13device_kernelIN5flash19enable_sm80_to_sm89INS1_16FlashAttnFwdSm80INS1_25CollectiveMainloopFwdSm80ILi8ELi1ELb0EN4cute5tupleIJNS5_1CILi128EEENS7_ILi64EEENS7_ILi192EEEEEELi192ENS_6half_tEfNS_4arch4Sm80ELb0ELb1ELb0ELb0ELb1ELb0ELb1ELb1EEENS1_21CollectiveEpilogueFwdINS6_IJS8_SA_S9_EEENS6_IJNS7_ILi1EEESI_SI_EEESC_SE_Li256ELb0ELb1ELb1ELb0EEENS1_19SingleTileSchedulerILb0ELb1ELb1ELi128EEEEEEEEEvNT_6ParamsE)
        /*0164*/ 	.word	0x00000000


	//----- nvinfo : EIATTR_REGCOUNT
	.align		4
.L_70:
        /*0168*/ 	.byte	0x04, 0x2f
        /*016a*/ 	.short	(.L_72 - .L_71)
	.align		4
.L_71:
        /*016c*/ 	.word	index@(_ZN7cutlass13device_kernelIN5flash19enable_sm80_to_sm89INS1_16FlashAttnFwdSm80INS1_25CollectiveMainloopFwdSm80ILi8ELi1ELb0EN4cute5tupleIJNS5_1CILi128EEENS7_ILi64EEENS7_ILi192EEEEEELi192ENS_6half_tEfNS_4arch4Sm80ELb0ELb0ELb0ELb1ELb1ELb1ELb1ELb1EEENS1_21CollectiveEpilogueFwdINS6_IJS8_SA_S9_EEENS6_IJNS7_ILi1EEESI_SI_EEESC_SE_Li256ELb1ELb1ELb1ELb0EEENS1_36VarlenDynamicPersistentTileSchedulerILi128ELi64ELi256ELi256ELb1ELb1ELb0ELb0ELb1ELb1EEEEEEEEEvNT_6ParamsE)
        /*0170*/ 	.word	0x00000004


	//----- nvinfo : EIATTR_FRAME_SIZE
	.align		4
.L_72:
        /*0174*/ 	.byte	0x04, 0x11
        /*0176*/ 	.short	(.L_74 - .L_73)
	.align		4
.L_73:
        /*0178*/ 	.word	index@(_ZN7cutlass13device_kernelIN5flash19enable_sm80_to_sm89INS1_16FlashAttnFwdSm80INS1_25CollectiveMainloopFwdSm80ILi8ELi1ELb0EN4cute5tupleIJNS5_1CILi128EEENS7_ILi64EEENS7_ILi192EEEEEELi192ENS_6half_tEfNS_4arch4Sm80ELb0ELb0ELb0ELb1ELb1ELb1ELb1ELb1EEENS1_21CollectiveEpilogueFwdINS6_IJS8_SA_S9_EEENS6_IJNS7_ILi1EEESI_SI_EEESC_SE_Li256ELb1ELb1ELb1ELb0EEENS1_36VarlenDynamicPersistentTileSchedulerILi128ELi64ELi256ELi256ELb1ELb1ELb0ELb0ELb1ELb1EEEEEEEEEvNT_6ParamsE)
        /*017c*/ 	.word	0x00000000


	//----- nvinfo : EIATTR_REGCOUNT
	.align		4
.L_74:
        /*0180*/ 	.byte	0x04, 0x2f
        /*0182*/ 	.short	(.L_76 - .L_75)
	.align		4
.L_75:
        /*0184*/ 	.word	index@(_ZN7cutlass13device_kernelIN5flash19enable_sm80_to_sm89INS1_16FlashAttnFwdSm80INS1_25CollectiveMainloopFwdSm80ILi8ELi1ELb0EN4cute5tupleIJNS5_1CILi128EEENS7_ILi64EEENS7_ILi192EEEEEELi192ENS_6half_tEfNS_4arch4Sm80ELb0ELb0ELb0ELb1ELb1ELb0ELb1ELb1EEENS1_21CollectiveEpilogueFwdINS6_IJS8_SA_S9_EEENS6_IJNS7_ILi1EEESI_SI_EEESC_SE_Li256ELb1ELb1ELb1ELb0EEENS1_36VarlenDynamicPersistentTileSchedulerILi128ELi64ELi256ELi256ELb1ELb1ELb0ELb0ELb1ELb1EEEEEEEEEvNT_6ParamsE)
        /*0188*/ 	.word	0x00000004


	//----- nvinfo : EIATTR_FRAME_SIZE
	.align		4
.L_76:
        /*018c*/ 	.byte	0x04, 0x11
        /*018e*/ 	.short	(.L_78 - .L_77)
	.align		4
.L_77:
        /*0190*/ 	.word	index@(_ZN7cutlass13device_kernelIN5flash19enable_sm80_to_sm89INS1_16FlashAttnFwdSm80INS1_25CollectiveMainloopFwdSm80ILi8ELi1ELb0EN4cute5tupleIJNS5_1CILi128EEENS7_ILi64EEENS7_ILi192EEEEEELi192ENS_6half_tEfNS_4arch4Sm80ELb0ELb0ELb0ELb1ELb1ELb0ELb1ELb1EEENS1_21CollectiveEpilogueFwdINS6_IJS8_SA_S9_EEENS6_IJNS7_ILi1EEESI_SI_EEESC_SE_Li256ELb1ELb1ELb1ELb0EEENS1_36VarlenDynamicPersistentTileSchedulerILi128ELi64ELi256ELi256ELb1ELb1ELb0ELb0ELb1ELb1EEEEEEEEEvNT_6ParamsE)
        /*0194*/ 	.word	0x00000000


	//----- nvinfo : EIATTR_REGCOUNT
	.align		4
.L_78:
        /*0198*/ 	.byte	0x04, 0x2f
        /*019a*/ 	.short	(.L_80 - .L_79)
	.align		4
.L_79:
        /*019c*/ 	.word	index@(_ZN7cutlass13device_kernelIN5flash19enable_sm80_to_sm89INS1_16FlashAttnFwdSm80INS1_25CollectiveMainloopFwdSm80ILi8ELi1ELb0EN4cute5tupleIJNS5_1CILi128EEENS7_ILi64EEENS7_ILi192EEEEEELi192ENS_6half_tEfNS_4arch4Sm80ELb0ELb0ELb0ELb0ELb1ELb0ELb1ELb1EEENS1_21CollectiveEpilogueFwdINS6_IJS8_SA_S9_EEENS6_IJNS7_ILi1EEESI_SI_EEESC_SE_Li256ELb0ELb1ELb1ELb0EEENS1_19SingleTileSchedulerILb0ELb1ELb1ELi128EEEEEEEEEvNT_6ParamsE)
        /*01a0*/ 	.word	0x00000004


	//----- nvinfo : EIATTR_FRAME_SIZE
	.align		4
.L_80:
        /*01a4*/ 	.byte	0x04, 0x11
        /*01a6*/ 	.short	(.L_82 - .L_81)
	.align		4
.L_81:
        /*01a8*/ 	.word	index@(_ZN7cutlass13device_kernelIN5flash19enable_sm80_to_sm89INS1_16FlashAttnFwdSm80INS1_25CollectiveMainloopFwdSm80ILi8ELi1ELb0EN4cute5tupleIJNS5_1CILi128EEENS7_ILi64EEENS7_ILi192EEEEEELi192ENS_6half_tEfNS_4arch4Sm80ELb0ELb0ELb0ELb0ELb1ELb0ELb1ELb1EEENS1_21CollectiveEpilogueFwdINS6_IJS8_SA_S9_EEENS6_IJNS7_ILi1EEESI_SI_EEESC_SE_Li256ELb0ELb1ELb1ELb0EEENS1_19SingleTileSchedulerILb0ELb1ELb1ELi128EEEEEEEEEvNT_6ParamsE)
        /*01ac*/ 	.word	0x00000000


	//----- nvinfo : EIATTR_REGCOUNT
	.align		4
.L_82:
        /*01b0*/ 	.byte	0x04, 0x2f
        /*01b2*/ 	.short	(.L_84 - .L_83)
	.align		4
.L_83:
        /*01b4*/ 	.word	index@(_ZN7cutlass13device_kernelIN5flash19enable_sm80_to_sm89INS1_16FlashAttnFwdSm80INS1_25CollectiveMainloopFwdSm80ILi8ELi2ELb0EN4cute5tupleIJNS5_1CILi128EEENS7_ILi64EEENS7_ILi192EEEEEELi192ENS_6half_tEfNS_4arch4Sm80ELb1ELb0ELb1ELb1ELb1ELb1ELb1ELb1EEENS1_21CollectiveEpilogueFwdINS6_IJS8_SA_S9_EEENS6_IJNS7_ILi1EEESI_SI_EEESC_SE_Li256ELb1ELb1ELb1ELb0EEENS1_36VarlenDynamicPersistentTileSchedulerILi128ELi64ELi256ELi256ELb1ELb1ELb0ELb1ELb1ELb1EEEEEEEEEvNT_6ParamsE)
        /*01b8*/ 	.word	0x00000004


	//----- nvinfo : EIATTR_FRAME_SIZE
	.align		4
.L_84:
        /*01bc*/ 	.byte	0x04, 0x11
        /*01be*/ 	.short	(.L_86 - .L_85)
	.align		4
.L_85:
        /*01c0*/ 	.word	index@(_ZN7cutlass13device_kernelIN5flash19enable_sm80_to_sm89INS1_16FlashAttnFwdSm80INS1_25CollectiveMainloopFwdSm80ILi8ELi2ELb0EN4cute5tupleIJNS5_1CILi128EEENS7_ILi64EEENS7_ILi192EEEEEELi192ENS_6half_tEfNS_4arch4Sm80ELb1ELb0ELb1ELb1ELb1ELb1ELb1ELb1EEENS1_21CollectiveEpilogueFwdINS6_IJS8_SA_S9_EEENS6_IJNS7_ILi1EEESI_SI_EEESC_SE_Li256ELb1ELb1ELb1ELb0EEENS1_36VarlenDynamicPersistentTileSchedulerILi128ELi64ELi256ELi256ELb1ELb1ELb0ELb1ELb1ELb1EEEEEEEEEvNT_6ParamsE)
        /*01c4*/ 	.word	0x00000000


	//----- nvinfo : EIATTR_REGCOUNT
	.align		4
.L_86:
        /*01c8*/ 	.byte	0x04, 0x2f
        /*01ca*/ 	.short	(.L_88 - .L_87)
	.align		4
.L_87:
        /*01cc*/ 	.word	index@(_ZN7cutlass13device_kernelIN5flash19enable_sm80_to_sm89INS1_16FlashAttnFwdSm80INS1_25CollectiveMainloopFwdSm80ILi8ELi2ELb0EN4cute5tupleIJNS5_1CILi128EEENS7_ILi64EEENS7_ILi192EEEEEELi192ENS_6half_tEfNS_4arch4Sm80ELb1ELb0ELb1ELb1ELb1ELb0ELb1ELb1EEENS1_21CollectiveEpilogueFwdINS6_IJS8_SA_S9_EEENS6_IJNS7_ILi1EEESI_SI_EEESC_SE_Li256ELb1ELb1ELb1ELb0EEENS1_36VarlenDynamicPersistentTileSchedulerILi128ELi64ELi256ELi256ELb1ELb1ELb0ELb1ELb1ELb1EEEEEEEEEvNT_6ParamsE)
        /*01d0*/ 	.word	0x00000004


	//----- nvinfo : EIATTR_FRAME_SIZE
	.align		4
.L_88:
        /*01d4*/ 	.byte	0x04, 0x11
        /*01d6*/ 	.short	(.L_90 - .L_89)
	.align		4
.L_89:
        /*01d8*/ 	.word	index@(_ZN7cutlass13device_kernelIN5flash19enable_sm80_to_sm89INS1_16FlashAttnFwdSm80INS1_25CollectiveMainloopFwdSm80ILi8ELi2ELb0EN4cute5tupleIJNS5_1CILi128EEENS7_ILi64EEENS7_ILi192EEEEEELi192ENS_6half_tEfNS_4arch4Sm80ELb1ELb0ELb1ELb1ELb1ELb0ELb1ELb1EEENS1_21CollectiveEpilogueFwdINS6_IJS8_SA_S9_EEENS6_IJNS7_ILi1EEESI_SI_EEESC_SE_Li256ELb1ELb1ELb1ELb0EEENS1_36VarlenDynamicPersistentTileSchedulerILi128ELi64ELi256ELi256ELb1ELb1ELb0ELb1ELb1ELb1EEEEEEEEEvNT_6ParamsE)
        /*01dc*/ 	.word	0x00000000


	//----- nvinfo : EIATTR_REGCOUNT
	.align		4
.L_90:
        /*01e0*/ 	.byte	0x04, 0x2f
        /*01e2*/ 	.short	(.L_92 - .L_91)
	.align		4
.L_91:
        /*01e4*/ 	.word	index@(_ZN7cutlass13device_kernelIN5flash19enable_sm80_to_sm89INS1_16FlashAttnFwdSm80INS1_25CollectiveMainloopFwdSm80ILi8ELi2ELb0EN4cute5tupleIJNS5_1CILi128EEENS7_ILi64EEENS7_ILi192EEEEEELi192ENS_6half_tEfNS_4arch4Sm80ELb1ELb0ELb1ELb0ELb1ELb0ELb1ELb1EEENS1_21CollectiveEpilogueFwdINS6_IJS8_SA_S9_EEENS6_IJNS7_ILi1EEESI_SI_EEESC_SE_Li256ELb0ELb1ELb1ELb0EEENS1_30DynamicPersistentTileSchedulerILi256ELi256ELb1ELb1ELb0EEEEEEEEEvNT_6ParamsE)
        /*01e8*/ 	.word	0x00000004


	//----- nvinfo : EIATTR_FRAME_SIZE
	.align		4
.L_92:
        /*01ec*/ 	.byte	0x04, 0x11
        /*01ee*/ 	.short	(.L_94 - .L_93)
	.align		4
.L_93:
        /*01f0*/ 	.word	index@(_ZN7cutlass13device_kernelIN5flash19enable_sm80_to_sm89INS1_16FlashAttnFwdSm80INS1_25CollectiveMainloopFwdSm80ILi8ELi2ELb0EN4cute5tupleIJNS5_1CILi128EEENS7_ILi64EEENS7_ILi192EEEEEELi192ENS_6half_tEfNS_4arch4Sm80ELb1ELb0ELb1ELb0ELb1ELb0ELb1ELb1EEENS1_21CollectiveEpilogueFwdINS6_IJS8_SA_S9_EEENS6_IJNS7_ILi1EEESI_SI_EEESC_SE_Li256ELb0ELb1ELb1ELb0EEENS1_30DynamicPersistentTileSchedulerILi256ELi256ELb1ELb1ELb0EEEEEEEEEvNT_6ParamsE)
        /*01f4*/ 	.word	0x00000000


	//----- nvinfo : EIATTR_REGCOUNT
	.align		4
.L_94:
        /*01f8*/ 	.byte	0x04, 0x2f
        /*01fa*/ 	.short	(.L_96 - .L_95)
	.align		4
.L_95:
        /*01fc*/ 	.word	index@(_ZN7cutlass13device_kernelIN5flash19enable_sm80_to_sm89INS1_16FlashAttnFwdSm80INS1_25CollectiveMainloopFwdSm80ILi8ELi2ELb0EN4cute5tupleIJNS5_1CILi128EEENS7_ILi64EEENS7_ILi192EEEEEELi192ENS_6half_tEfNS_4arch4Sm80ELb0ELb1ELb1ELb1ELb1ELb1ELb1ELb1EEENS1_21CollectiveEpilogueFwdINS6_IJS8_SA_S9_EEENS6_IJNS7_ILi1EEESI_SI_EEESC_SE_Li256ELb1ELb1ELb1ELb0EEENS1_36VarlenDynamicPersistentTileSchedulerILi128ELi64ELi256ELi256ELb1ELb1ELb0ELb1ELb0ELb1EEEEEEEEEvNT_6ParamsE)
        /*0200*/ 	.word	0x00000004


	//----- nvinfo : EIATTR_FRAME_SIZE
	.align		4
.L_96:
        /*0204*/ 	.byte	0x04, 0x11
        /*0206*/ 	.short	(.L_98 - .L_97)
	.align		4
.L_97:
        /*0208*/ 	.word	index@(_ZN7cutlass13device_kernelIN5flash19enable_sm80_to_sm89INS1_16FlashAttnFwdSm80INS1_25CollectiveMainloopFwdSm80ILi8ELi2ELb0EN4cute5tupleIJNS5_1CILi128EEENS7_ILi64EEENS7_ILi192EEEEEELi192ENS_6half_tEfNS_4arch4Sm80ELb0ELb1ELb1ELb1ELb1ELb1ELb1ELb1EEENS1_21CollectiveEpilogueFwdINS6_IJS8_SA_S9_EEENS6_IJNS7_ILi1EEESI_SI_EEESC_SE_Li256ELb1ELb1ELb1ELb0EEENS1_36VarlenDynamicPersistentTileSchedulerILi128ELi64ELi256ELi256ELb1ELb1ELb0ELb1ELb0ELb1EEEEEEEEEvNT_6ParamsE)
        /*020c*/ 	.word	0x00000000


	//----- nvinfo : EIATTR_REGCOUNT
	.align		4
.L_98:
        /*0210*/ 	.byte	0x04, 0x2f
        /*0212*/ 	.short	(.L_100 - .L_99)
	.align		4
.L_99:
        /*0214*/ 	.word	index@(_ZN7cutlass13device_kernelIN5flash19enable_sm80_to_sm89INS1_16FlashAttnFwdSm80INS1_25CollectiveMainloopFwdSm80ILi8ELi2ELb0EN4cute5tupleIJNS5_1CILi128EEENS7_ILi64EEENS7_ILi192EEEEEELi192ENS_6half_tEfNS_4arch4Sm80ELb0ELb1ELb1ELb1ELb1ELb0ELb1ELb1EEENS1_21CollectiveEpilogueFwdINS6_IJS8_SA_S9_EEENS6_IJNS7_ILi1EEESI_SI_EEESC_SE_Li256ELb1ELb1ELb1ELb0EEENS1_36VarlenDynamicPersistentTileSchedulerILi128ELi64ELi256ELi256ELb1ELb1ELb0ELb1ELb0ELb1EEEEEEEEEvNT_6ParamsE)
        /*0218*/ 	.word	0x00000004


	//----- nvinfo : EIATTR_FRAME_SIZE
	.align		4
.L_100:
        /*021c*/ 	.byte	0x04, 0x11
        /*021e*/ 	.short	(.L_102 - .L_101)
	.align		4
.L_101:
        /*0220*/ 	.word	index@(_ZN7cutlass13device_kernelIN5flash19enable_sm80_to_sm89INS1_16FlashAttnFwdSm80INS1_25CollectiveMainloopFwdSm80ILi8ELi2ELb0EN4cute5tupleIJNS5_1CILi128EEENS7_ILi64EEENS7_ILi192EEEEEELi192ENS_6half_tEfNS_4arch4Sm80ELb0ELb1ELb1ELb1ELb1ELb0ELb1ELb1EEENS1_21CollectiveEpilogueFwdINS6_IJS8_SA_S9_EEENS6_IJNS7_ILi1EEESI_SI_EEESC_SE_Li256ELb1ELb1ELb1ELb0EEENS1_36VarlenDynamicPersistentTileSchedulerILi128ELi64ELi256ELi256ELb1ELb1ELb0ELb1ELb0ELb1EEEEEEEEEvNT_6ParamsE)
        /*0224*/ 	.word	0x00000000


	//----- nvinfo : EIATTR_REGCOUNT
	.align		4
.L_102:
        /*0228*/ 	.byte	0x04, 0x2f
        /*022a*/ 	.short	(.L_104 - .L_103)
	.align		4
.L_103:
        /*022c*/ 	.word	index@(_ZN7cutlass13device_kernelIN5flash19enable_sm80_to_sm89INS1_16FlashAttnFwdSm80INS1_25CollectiveMainloopFwdSm80ILi8ELi2ELb0EN4cute5tupleIJNS5_1CILi128EEENS7_ILi64EEENS7_ILi192EEEEEELi192ENS_6half_tEfNS_4arch4Sm80ELb0ELb1ELb1ELb0ELb1ELb0ELb1ELb1EEENS1_21CollectiveEpilogueFwdINS6_IJS8_SA_S9_EEENS6_IJNS7_ILi1EEESI_SI_EEESC_SE_Li256ELb0ELb1ELb1ELb0EEENS1_19SingleTileSchedulerILb0ELb1ELb1ELi128EEEEEEEEEvNT_6ParamsE)
        /*0230*/ 	.word	0x00000004


	//----- nvinfo : EIATTR_FRAME_SIZE
	.align		4
.L_104:
        /*0234*/ 	.byte	0x04, 0x11
        /*0236*/ 	.short	(.L_106 - .L_105)
	.align		4
.L_105:
        /*0238*/ 	.word	index@(_ZN7cutlass13device_kernelIN5flash19enable_sm80_to_sm89INS1_16FlashAttnFwdSm80INS1_25CollectiveMainloopFwdSm80ILi8ELi2ELb0EN4cute5tupleIJNS5_1CILi128EEENS7_ILi64EEENS7_ILi192EEEEEELi192ENS_6half_tEfNS_4arch4Sm80ELb0ELb1ELb1ELb0ELb1ELb0ELb1ELb1EEENS1_21CollectiveEpilogueFwdINS6_IJS8_SA_S9_EEENS6_IJNS7_ILi1EEESI_SI_EEESC_SE_Li256ELb0ELb1ELb1ELb0EEENS1_19SingleTileSchedulerILb0ELb1ELb1ELi128EEEEEEEEEvNT_6ParamsE)
        /*023c*/ 	.word	0x00000000


	//----- nvinfo : EIATTR_REGCOUNT
	.align		4
.L_106:
        /*0240*/ 	.byte	0x04, 0x2f
        /*0242*/ 	.short	(.L_108 - .L_107)
	.align		4
.L_107:
        /*0244*/ 	.word	index@(_ZN7cutlass13device_kernelIN5flash19enable_sm80_to_sm89INS1_16FlashAttnFwdSm80INS1_25CollectiveMainloopFwdSm80ILi8ELi2ELb0EN4cute5tupleIJNS5_1CILi128EEENS7_ILi64EEENS7_ILi192EEEEEELi192ENS_6half_tEfNS_4arch4Sm80ELb0ELb0ELb1ELb1ELb1ELb1ELb1ELb1EEENS1_21CollectiveEpilogueFwdINS6_IJS8_SA_S9_EEENS6_IJNS7_ILi1EEESI_SI_EEESC_SE_Li256ELb1ELb1ELb1ELb0EEENS1_36VarlenDynamicPersistentTileSchedulerILi128ELi64ELi256ELi256ELb1ELb1ELb0ELb0ELb1ELb1EEEEEEEEEvNT_6ParamsE)
        /*0248*/ 	.word	0x00000004


	//----- nvinfo : EIATTR_FRAME_SIZE
	.align		4
.L_108:
        /*024c*/ 	.byte	0x04, 0x11
        /*024e*/ 	.short	(.L_110 - .L_109)
	.align		4
.L_109:
        /*0250*/ 	.word	index@(_ZN7cutlass13device_kernelIN5flash19enable_sm80_to_sm89INS1_16FlashAttnFwdSm80INS1_25CollectiveMainloopFwdSm80ILi8ELi2ELb0EN4cute5tupleIJNS5_1CILi128EEENS7_ILi64EEENS7_ILi192EEEEEELi192ENS_6half_tEfNS_4arch4Sm80ELb0ELb0ELb1ELb1ELb1ELb1ELb1ELb1EEENS1_21CollectiveEpilogueFwdINS6_IJS8_SA_S9_EEENS6_IJNS7_ILi1EEESI_SI_EEESC_SE_Li256ELb1ELb1ELb1ELb0EEENS1_36VarlenDynamicPersistentTileSchedulerILi128ELi64ELi256ELi256ELb1ELb1ELb0ELb0ELb1ELb1EEEEEEEEEvNT_6ParamsE)
        /*0254*/ 	.word	0x00000000


	//----- nvinfo : EIATTR_REGCOUNT
	.align		4
.L_110:
        /*0258*/ 	.byte	0x04, 0x2f
        /*025a*/ 	.short	(.L_112 - .L_111)
	.align		4
.L_111:
        /*025c*/ 	.word	index@(_ZN7cutlass13device_kernelIN5flash19enable_sm80_to_sm89INS1_16FlashAttnFwdSm80INS1_25CollectiveMainloopFwdSm80ILi8ELi2ELb0EN4cute5tupleIJNS5_1CILi128EEENS7_ILi64EEENS7_ILi192EEEEEELi192ENS_6half_tEfNS_4arch4Sm80ELb0ELb0ELb1ELb1ELb1ELb0ELb1ELb1EEENS1_21CollectiveEpilogueFwdINS6_IJS8_SA_S9_EEENS6_IJNS7_ILi1EEESI_SI_EEESC_SE_Li256ELb1ELb1ELb1ELb0EEENS1_36VarlenDynamicPersistentTileSchedulerILi128ELi64ELi256ELi256ELb1ELb1ELb0ELb0ELb1ELb1EEEEEEEEEvNT_6ParamsE)
        /*0260*/ 	.word	0x00000004


	//----- nvinfo : EIATTR_FRAME_SIZE
	.align		4
.L_112:
        /*0264*/ 	.byte	0x04, 0x11
        /*0266*/ 	.short	(.L_114 - .L_113)
	.align		4
.L_113:
        /*0268*/ 	.word	index@(_ZN7cutlass13device_kernelIN5flash19enable_sm80_to_sm89INS1_16FlashAttnFwdSm80INS1_25CollectiveMainloopFwdSm80ILi8ELi2ELb0EN4cute5tupleIJNS5_1CILi128EEENS7_ILi64EEENS7_ILi192EEEEEELi192ENS_6half_tEfNS_4arch4Sm80ELb0ELb0ELb1ELb1ELb1ELb0ELb1ELb1EEENS1_21CollectiveEpilogueFwdINS6_IJS8_SA_S9_EEENS6_IJNS7_ILi1EEESI_SI_EEESC_SE_Li256ELb1ELb1ELb1ELb0EEENS1_36VarlenDynamicPersistentTileSchedulerILi128ELi64ELi256ELi256ELb1ELb1ELb0ELb0ELb1ELb1EEEEEEEEEvNT_6ParamsE)
        /*026c*/ 	.word	0x00000000


	//----- nvinfo : EIATTR_REGCOUNT
	.align		4
.L_114:
        /*0270*/ 	.byte	0x04, 0x2f
        /*0272*/ 	.short	(.L_116 - .L_115)
	.align		4
.L_115:
        /*0274*/ 	.word	index@(_ZN7cutlass13device_kernelIN5flash19enable_sm80_to_sm89INS1_16FlashAttnFwdSm80INS1_25CollectiveMainloopFwdSm80ILi8ELi2ELb0EN4cute5tupleIJNS5_1CILi128EEENS7_ILi64EEENS7_ILi192EEEEEELi192ENS_6half_tEfNS_4arch4Sm80ELb0ELb0ELb1ELb0ELb1ELb0ELb1ELb1EEENS1_21CollectiveEpilogueFwdINS6_IJS8_SA_S9_EEENS6_IJNS7_ILi1EEESI_SI_EEESC_SE_Li256ELb0ELb1ELb1ELb0EEENS1_19SingleTileSchedulerILb0ELb1ELb1ELi128EEEEEEEEEvNT_6ParamsE)
        /*0278*/ 	.word	0x00000004


	//----- nvinfo : EIATTR_FRAME_SIZE
	.align		4
.L_116:
        /*027c*/ 	.byte	0x04, 0x11
        /*027e*/ 	.short	(.L_118 - .L_117)
	.align		4
.L_117:
        /*0280*/ 	.word	index@(_ZN7cutlass13device_kernelIN5flash19enable_sm80_to_sm89INS1_16FlashAttnFwdSm80INS1_25CollectiveMainloopFwdSm80ILi8ELi2ELb0EN4cute5tupleIJNS5_1CILi128EEENS7_ILi64EEENS7_ILi192EEEEEELi192ENS_6half_tEfNS_4arch4Sm80ELb0ELb0ELb1ELb0ELb1ELb0ELb1ELb1EEENS1_21CollectiveEpilogueFwdINS6_IJS8_SA_S9_EEENS6_IJNS7_ILi1EEESI_SI_EEESC_SE_Li256ELb0ELb1ELb1ELb0EEENS1_19SingleTileSchedulerILb0ELb1ELb1ELi128EEEEEEEEEvNT_6ParamsE)
        /*0284*/ 	.word	0x00000000


	//----- nvinfo : EIATTR_REGCOUNT
	.align		4
.L_118:
        /*0288*/ 	.byte	0x04, 0x2f
        /*028a*/ 	.short	(.L_120 - .L_119)
	.align		4
.L_119:
        /*028c*/ 	.word	index@(_ZN7cutlass13device_kernelIN5flash19enable_sm80_to_sm89INS1_16FlashAttnFwdSm80INS1_25CollectiveMainloopFwdSm80ILi8ELi1ELb0EN4cute5tupleIJNS5_1CILi128EEENS7_ILi64EEENS7_ILi192EEEEEELi192ENS_6half_tEfNS_4arch4Sm80ELb1ELb0ELb1ELb1ELb1ELb1ELb1ELb1EEENS1_21CollectiveEpilogueFwdINS6_IJS8_SA_S9_EEENS6_IJNS7_ILi1EEESI_SI_EEESC_SE_Li256ELb1ELb1ELb1ELb0EEENS1_36VarlenDynamicPersistentTileSchedulerILi128ELi64ELi256ELi256ELb1ELb1ELb0ELb1ELb1ELb1EEEEEEEEEvNT_6ParamsE)
        /*0290*/ 	.word	0x00000004


	//----- nvinfo : EIATTR_FRAME_SIZE
	.align		4
.L_120:
        /*0294*/ 	.byte	0x04, 0x11
        /*0296*/ 	.short	(.L_122 - .L_121)
	.align		4
.L_121:
        /*0298*/ 	.word	index@(_ZN7cutlass13device_kernelIN5flash19enable_sm80_to_sm89INS1_16FlashAttnFwdSm80INS1_25CollectiveMainloopFwdSm80ILi8ELi1ELb0EN4cute5tupleIJNS5_1CILi128EEENS7_ILi64EEENS7_ILi192EEEEEELi192ENS_6half_tEfNS_4arch4Sm80ELb1ELb0ELb1ELb1ELb1ELb1ELb1ELb1EEENS1_21CollectiveEpilogueFwdINS6_IJS8_SA_S9_EEENS6_IJNS7_ILi1EEESI_SI_EEESC_SE_Li256ELb1ELb1ELb1ELb0EEENS1_36VarlenDynamicPersistentTileSchedulerILi128ELi64ELi256ELi256ELb1ELb1ELb0ELb1ELb1ELb1EEEEEEEEEvNT_6ParamsE)
        /*029c*/ 	.word	0x00000000


	//----- nvinfo : EIATTR_REGCOUNT
	.align		4
.L_122:
        /*02a0*/ 	.byte	0x04, 0x2f
        /*02a2*/ 	.short	(.L_124 - .L_123)
	.align		4
.L_123:
        /*02a4*/ 	.word	index@(_ZN7cutlass13device_kernelIN5flash19enable_sm80_to_sm89INS1_16FlashAttnFwdSm80INS1_25CollectiveMainloopFwdSm80ILi8ELi1ELb0EN4cute5tupleIJNS5_1CILi128EEENS7_ILi64EEENS7_ILi192EEEEEELi192ENS_6half_tEfNS_4arch4Sm80ELb1ELb0ELb1ELb1ELb1ELb0ELb1ELb1EEENS1_21CollectiveEpilogueFwdINS6_IJS8_SA_S9_EEENS6_IJNS7_ILi1EEESI_SI_EEESC_SE_Li256ELb1ELb1ELb1ELb0EEENS1_36VarlenDynamicPersistentTileSchedulerILi128ELi64ELi256ELi256ELb1ELb1ELb0ELb1ELb1ELb1EEEEEEEEEvNT_6ParamsE)
        /*02a8*/ 	.word	0x00000004


	//----- nvinfo : EIATTR_FRAME_SIZE
	.align		4
.L_124:
        /*02ac*/ 	.byte	0x04, 0x11
        /*02ae*/ 	.short	(.L_126 - .L_125)
	.align		4
.L_125:
        /*02b0*/ 	.word	index@(_ZN7cutlass13device_kernelIN5flash19enable_sm80_to_sm89INS1_16FlashAttnFwdSm80INS1_25CollectiveMainloopFwdSm80ILi8ELi1ELb0EN4cute5tupleIJNS5_1CILi128EEENS7_ILi64EEENS7_ILi192EEEEEELi192ENS_6half_tEfNS_4arch4Sm80ELb1ELb0ELb1ELb1ELb1ELb0ELb1ELb1EEENS1_21CollectiveEpilogueFwdINS6_IJS8_SA_S9_EEENS6_IJNS7_ILi1EEESI_SI_EEESC_SE_Li256ELb1ELb1ELb1ELb0EEENS1_36VarlenDynamicPersistentTileSchedulerILi128ELi64ELi256ELi256ELb1ELb1ELb0ELb1ELb1ELb1EEEEEEEEEvNT_6ParamsE)
        /*02b4*/ 	.word	0x00000000


	//----- nvinfo : EIATTR_REGCOUNT
	.align		4
.L_126:
        /*02b8*/ 	.byte	0x04, 0x2f
        /*02ba*/ 	.short	(.L_128 - .L_127)
	.align		4
.L_127:
        /*02bc*/ 	.word	index@(_ZN7cutlass13device_kernelIN5flash19enable_sm80_to_sm89INS1_16FlashAttnFwdSm80INS1_25CollectiveMainloopFwdSm80ILi8ELi1ELb0EN4cute5tupleIJNS5_1CILi128EEENS7_ILi64EEENS7_ILi192EEEEEELi192ENS_6half_tEfNS_4arch4Sm80ELb1ELb0ELb1ELb0ELb1ELb0ELb1ELb1EEENS1_21CollectiveEpilogueFwdINS6_IJS8_SA_S9_EEENS6_IJNS7_ILi1EEESI_SI_EEESC_SE_Li256ELb0ELb1ELb1ELb0EEENS1_30DynamicPersistentTileSchedulerILi256ELi256ELb1ELb1ELb0EEEEEEEEEvNT_6ParamsE)
        /*02c0*/ 	.word	0x00000004


	//----- nvinfo : EIATTR_FRAME_SIZE
	.align		4
.L_128:
        /*02c4*/ 	.byte	0x04, 0x11
        /*02c6*/ 	.short	(.L_130 - .L_129)
	.align		4
.L_129:
        /*02c8*/ 	.word	index@(_ZN7cutlass13device_kernelIN5flash19enable_sm80_to_sm89INS1_16FlashAttnFwdSm80INS1_25CollectiveMainloopFwdSm80ILi8ELi1ELb0EN4cute5tupleIJNS5_1CILi128EEENS7_ILi64EEENS7_ILi192EEEEEELi192ENS_6half_tEfNS_4arch4Sm80ELb1ELb0ELb1ELb0ELb1ELb0ELb1ELb1EEENS1_21CollectiveEpilogueFwdINS6_IJS8_SA_S9_EEENS6_IJNS7_ILi1EEESI_SI_EEESC_SE_Li256ELb0ELb1ELb1ELb0EEENS1_30DynamicPersistentTileSchedulerILi256ELi256ELb1ELb1ELb0EEEEEEEEEvNT_6ParamsE)
        /*02cc*/ 	.word	0x00000000


	//----- nvinfo : EIATTR_REGCOUNT
	.align		4
.L_130:
        /*02d0*/ 	.byte	0x04, 0x2f
        /*02d2*/ 	.short	(.L_132 - .L_131)
	.align		4
.L_131:
        /*02d4*/ 	.word	index@(_ZN7cutlass13device_kernelIN5flash19enable_sm80_to_sm89INS1_16FlashAttnFwdSm80INS1_25CollectiveMainloopFwdSm80ILi8ELi1ELb0EN4cute5tupleIJNS5_1CILi128EEENS7_ILi64EEENS7_ILi192EEEEEELi192ENS_6half_tEfNS_4arch4Sm80ELb0ELb1ELb1ELb1ELb1ELb1ELb1ELb1EEENS1_21CollectiveEpilogueFwdINS6_IJS8_SA_S9_EEENS6_IJNS7_ILi1EEESI_SI_EEESC_SE_Li256ELb1ELb1ELb1ELb0EEENS1_36VarlenDynamicPersistentTileSchedulerILi128ELi64ELi256ELi256ELb1ELb1ELb0ELb1ELb0ELb1EEEEEEEEEvNT_6ParamsE)
        /*02d8*/ 	.word	0x00000004


	//----- nvinfo : EIATTR_FRAME_SIZE
	.align		4
.L_132:
        /*02dc*/ 	.byte	0x04, 0x11
        /*02de*/ 	.short	(.L_134 - .L_133)
	.align		4
.L_133:
        /*02e0*/ 	.word	index@(_ZN7cutlass13device_kernelIN5flash19enable_sm80_to_sm89INS1_16FlashAttnFwdSm80INS1_25CollectiveMainloopFwdSm80ILi8ELi1ELb0EN4cute5tupleIJNS5_1CILi128EEENS7_ILi64EEENS7_ILi192EEEEEELi192ENS_6half_tEfNS_4arch4Sm80ELb0ELb1ELb1ELb1ELb1ELb1ELb1ELb1EEENS1_21CollectiveEpilogueFwdINS6_IJS8_SA_S9_EEENS6_IJNS7_ILi1EEESI_SI_EEESC_SE_Li256ELb1ELb1ELb1ELb0EEENS1_36VarlenDynamicPersistentTileSchedulerILi128ELi64ELi256ELi256ELb1ELb1ELb0ELb1ELb0ELb1EEEEEEEEEvNT_6ParamsE)
        /*02e4*/ 	.word	0x00000000


	//----- nvinfo : EIATTR_REGCOUNT
	.align		4
.L_134:
        /*02e8*/ 	.byte	0x04, 0x2f
        /*02ea*/ 	.short	(.L_136 - .L_135)
	.align		4
.L_135:
        /*02ec*/ 	.word	index@(_ZN7cutlass13device_kernelIN5flash19enable_sm80_to_sm89INS1_16FlashAttnFwdSm80INS1_25CollectiveMainloopFwdSm80ILi8ELi1ELb0EN4cute5tupleIJNS5_1CILi128EEENS7_ILi64EEENS7_ILi192EEEEEELi192ENS_6half_tEfNS_4arch4Sm80ELb0ELb1ELb1ELb1ELb1ELb0ELb1ELb1EEENS1_21CollectiveEpilogueFwdINS6_IJS8_SA_S9_EEENS6_IJNS7_ILi1EEESI_SI_EEESC_SE_Li256ELb1ELb1ELb1ELb0EEENS1_36VarlenDynamicPersistentTileSchedulerILi128ELi64ELi256ELi256ELb1ELb1ELb0ELb1ELb0ELb1EEEEEEEEEvNT_6ParamsE)
        /*02f0*/ 	.word	0x00000004


	//----- nvinfo : EIATTR_FRAME_SIZE
	.align		4
.L_136:
        /*02f4*/ 	.byte	0x04, 0x11
        /*02f6*/ 	.short	(.L_138 - .L_137)
	.align		4
.L_137:
        /*02f8*/ 	.word	index@(_ZN7cutlass13device_kernelIN5flash19enable_sm80_to_sm89INS1_16FlashAttnFwdSm80INS1_25CollectiveMainloopFwdSm80ILi8ELi1ELb0EN4cute5tupleIJNS5_1CILi128EEENS7_ILi64EEENS7_ILi192EEEEEELi192ENS_6half_tEfNS_4arch4Sm80ELb0ELb1ELb1ELb1ELb1ELb0ELb1ELb1EEENS1_21CollectiveEpilogueFwdINS6_IJS8_SA_S9_EEENS6_IJNS7_ILi1EEESI_SI_EEESC_SE_Li256ELb1ELb1ELb1ELb0EEENS1_36VarlenDynamicPersistentTileSchedulerILi128ELi64ELi256ELi256ELb1ELb1ELb0ELb1ELb0ELb1EEEEEEEEEvNT_6ParamsE)
        /*02fc*/ 	.word	0x00000000


	//----- nvinfo : EIATTR_REGCOUNT
	.align		4
.L_138:
        /*0300*/ 	.byte	0x04, 0x2f
        /*0302*/ 	.short	(.L_140 - .L_139)
	.align		4
.L_139:
        /*0304*/ 	.word	index@(_ZN7cutlass13device_kernelIN5flash19enable_sm80_to_sm89INS1_16FlashAttnFwdSm80INS1_25CollectiveMainloopFwdSm80ILi8ELi1ELb0EN4cute5tupleIJNS5_1CILi128EEENS7_ILi64EEENS7_ILi192EEEEEELi192ENS_6half_tEfNS_4arch4Sm80ELb0ELb1ELb1ELb0ELb1ELb0ELb1ELb1EEENS1_21CollectiveEpilogueFwdINS6_IJS8_SA_S9_EEENS6_IJNS7_ILi1EEESI_SI_EEESC_SE_Li256ELb0ELb1ELb1ELb0EEENS1_19SingleTileSchedulerILb0ELb1ELb1ELi128EEEEEEEEEvNT_6ParamsE)
        /*0308*/ 	.word	0x00000004


	//----- nvinfo : EIATTR_FRAME_SIZE
	.align		4
.L_140:
        /*030c*/ 	.byte	0x04, 0x11
        /*030e*/ 	.short	(.L_142 - .L_141)
	.align		4
.L_141:
        /*0310*/ 	.word	index@(_ZN7cutlass13device_kernelIN5flash19enable_sm80_to_sm89INS1_16FlashAttnFwdSm80INS1_25CollectiveMainloopFwdSm80ILi8ELi1ELb0EN4cute5tupleIJNS5_1CILi128EEENS7_ILi64EEENS7_ILi192EEEEEELi192ENS_6half_tEfNS_4arch4Sm80ELb0ELb1ELb1ELb0ELb1ELb0ELb1ELb1EEENS1_21CollectiveEpilogueFwdINS6_IJS8_SA_S9_EEENS6_IJNS7_ILi1EEESI_SI_EEESC_SE_Li256ELb0ELb1ELb1ELb0EEENS1_19SingleTileSchedulerILb0ELb1ELb1ELi128EEEEEEEEEvNT_6ParamsE)
        /*0314*/ 	.word	0x00000000


	//----- nvinfo : EIATTR_REGCOUNT
	.align		4
.L_142:
        /*0318*/ 	.byte	0x04, 0x2f
        /*031a*/ 	.short	(.L_144 - .L_143)
	.align		4
.L_143:
        /*031c*/ 	.word	index@(_ZN7cutlass13device_kernelIN5flash19enable_sm80_to_sm89INS1_16FlashAttnFwdSm80INS1_25CollectiveMainloopFwdSm80ILi8ELi1ELb0EN4cute5tupleIJNS5_1CILi128EEENS7_ILi64EEENS7_ILi192EEEEEELi192ENS_6half_tEfNS_4arch4Sm80ELb0ELb0ELb1ELb1ELb1ELb1ELb1ELb1EEENS1_21CollectiveEpilogueFwdINS6_IJS8_SA_S9_EEENS6_IJNS7_ILi1EEESI_SI_EEESC_SE_Li256ELb1ELb1ELb1ELb0EEENS1_36VarlenDynamicPersistentTileSchedulerILi128ELi64ELi256ELi256ELb1ELb1ELb0ELb0ELb1ELb1EEEEEEEEEvNT_6ParamsE)
        /*0320*/ 	.word	0x00000004


	//----- nvinfo : EIATTR_FRAME_SIZE
	.align		4
.L_144:
        /*0324*/ 	.byte	0x04, 0x11
        /*0326*/ 	.short	(.L_146 - .L_145)
	.align		4
.L_145:
        /*0328*/ 	.word	index@(_ZN7cutlass13device_kernelIN5flash19enable_sm80_to_sm89INS1_16FlashAttnFwdSm80INS1_25CollectiveMainloopFwdSm80ILi8ELi1ELb0EN4cute5tupleIJNS5_1CILi128EEENS7_ILi64EEENS7_ILi192EEEEEELi192ENS_6half_tEfNS_4arch4Sm80ELb0ELb0ELb1ELb1ELb1ELb1ELb1ELb1EEENS1_21CollectiveEpilogueFwdINS6_IJS8_SA_S9_EEENS6_IJNS7_ILi1EEESI_SI_EEESC_SE_Li256ELb1ELb1ELb1ELb0EEENS1_36VarlenDynamicPersistentTileSchedulerILi128ELi64ELi256ELi256ELb1ELb1ELb0ELb0ELb1ELb1EEEEEEEEEvNT_6ParamsE)
        /*032c*/ 	.word	0x00000000


	//----- nvinfo : EIATTR_REGCOUNT
	.align		4
.L_146:
        /*0330*/ 	.byte	0x04, 0x2f
        /*0332*/ 	.short	(.L_148 - .L_147)
	.align		4
.L_147:
        /*0334*/ 	.word	index@(_ZN7cutlass13device_kernelIN5flash19enable_sm80_to_sm89INS1_16FlashAttnFwdSm80INS1_25CollectiveMainloopFwdSm80ILi8ELi1ELb0EN4cute5tupleIJNS5_1CILi128EEENS7_ILi64EEENS7_ILi192EEEEEELi192ENS_6half_tEfNS_4arch4Sm80ELb0ELb0ELb1ELb1ELb1ELb0ELb1ELb1EEENS1_21CollectiveEpilogueFwdINS6_IJS8_SA_S9_EEENS6_IJNS7_ILi1EEESI_SI_EEESC_SE_Li256ELb1ELb1ELb1ELb0EEENS1_36VarlenDynamicPersistentTileSchedulerILi128ELi64ELi256ELi256ELb1ELb1ELb0ELb0ELb1ELb1EEEEEEEEEvNT_6ParamsE)
        /*0338*/ 	.word	0x00000004


	//----- nvinfo : EIATTR_FRAME_SIZE
	.align		4
.L_148:
        /*033c*/ 	.byte	0x04, 0x11
        /*033e*/ 	.short	(.L_150 - .L_149)
	.align		4
.L_149:
        /*0340*/ 	.word	index@(_ZN7cutlass13device_kernelIN5flash19enable_sm80_to_sm89INS1_16FlashAttnFwdSm80INS1_25CollectiveMainloopFwdSm80ILi8ELi1ELb0EN4cute5tupleIJNS5_1CILi128EEENS7_ILi64EEENS7_ILi192EEEEEELi192ENS_6half_tEfNS_4arch4Sm80ELb0ELb0ELb1ELb1ELb1ELb0ELb1ELb1EEENS1_21CollectiveEpilogueFwdINS6_IJS8_SA_S9_EEENS6_IJNS7_ILi1EEESI_SI_EEESC_SE_Li256ELb1ELb1ELb1ELb0EEENS1_36VarlenDynamicPersistentTileSchedulerILi128ELi64ELi256ELi256ELb1ELb1ELb0ELb0ELb1ELb1EEEEEEEEEvNT_6ParamsE)
        /*0344*/ 	.word	0x00000000


	//----- nvinfo : EIATTR_REGCOUNT
	.align		4
.L_150:
        /*0348*/ 	.byte	0x04, 0x2f
        /*034a*/ 	.short	(.L_152 - .L_151)
	.align		4
.L_151:
        /*034c*/ 	.word	index@(_ZN7cutlass13device_kernelIN5flash19enable_sm80_to_sm89INS1_16FlashAttnFwdSm80INS1_25CollectiveMainloopFwdSm80ILi8ELi1ELb0EN4cute5tupleIJNS5_1CILi128EEENS7_ILi64EEENS7_ILi192EEEEEELi192ENS_6half_tEfNS_4arch4Sm80ELb0ELb0ELb1ELb0ELb1ELb0ELb1ELb1EEENS1_21CollectiveEpilogueFwdINS6_IJS8_SA_S9_EEENS6_IJNS7_ILi1EEESI_SI_EEESC_SE_Li256ELb0ELb1ELb1ELb0EEENS1_19SingleTileSchedulerILb0ELb1ELb1ELi128EEEEEEEEEvNT_6ParamsE)
        /*0350*/ 	.word	0x00000004


	//----- nvinfo : EIATTR_FRAME_SIZE
	.align		4
.L_152:
        /*0354*/ 	.byte	0x04, 0x11
        /*0356*/ 	.short	(.L_154 - .L_153)
	.align		4
.L_153:
        /*0358*/ 	.word	index@(_ZN7cutlass13device_kernelIN5flash19enable_sm80_to_sm89INS1_16FlashAttnFwdSm80INS1_25CollectiveMainloopFwdSm80ILi8ELi1ELb0EN4cute5tupleIJNS5_1CILi128EEENS7_ILi64EEENS7_ILi192EEEEEELi192ENS_6half_tEfNS_4arch4Sm80ELb0ELb0ELb1ELb0ELb1ELb0ELb1ELb1EEENS1_21CollectiveEpilogueFwdINS6_IJS8_SA_S9_EEENS6_IJNS7_ILi1EEESI_SI_EEESC_SE_Li256ELb0ELb1ELb1ELb0EEENS1_19SingleTileSchedulerILb0ELb1ELb1ELi128EEEEEEEEEvNT_6ParamsE)
        /*035c*/ 	.word	0x00000000


	//----- nvinfo : EIATTR_MIN_STACK_SIZE
	.align		4
.L_154:
        /*0360*/ 	.byte	0x04, 0x12
        /*0362*/ 	.short	(.L_156 - .L_155)
	.align		4
.L_155:
        /*0364*/ 	.word	index@(_ZN7cutlass13device_kernelIN5flash19enable_sm80_to_sm89INS1_16FlashAttnFwdSm80INS1_25CollectiveMainloopFwdSm80ILi8ELi1ELb0EN4cute5tupleIJNS5_1CILi128EEENS7_ILi64EEENS7_ILi192EEEEEELi192ENS_6half_tEfNS_4arch4Sm80ELb0ELb0ELb1ELb0ELb1ELb0ELb1ELb1EEENS1_21CollectiveEpilogueFwdINS6_IJS8_SA_S9_EEENS6_IJNS7_ILi1EEESI_SI_EEESC_SE_Li256ELb0ELb1ELb1ELb0EEENS1_19SingleTileSchedulerILb0ELb1ELb1ELi128EEEEEEEEEvNT_6ParamsE)
        /*0368*/ 	.word	0x00000000


	//----- nvinfo : EIATTR_MIN_STACK_SIZE
	.align		4
.L_156:
        /*036c*/ 	.byte	0x04, 0x12
        /*036e*/ 	.short	(.L_158 - .L_157)
	.align		4
.L_157:
        /*0370*/ 	.word	index@(_ZN7cutlass13device_kernelIN5flash19enable_sm80_to_sm89INS1_16FlashAttnFwdSm80INS1_25CollectiveMainloopFwdSm80ILi8ELi1ELb0EN4cute5tupleIJNS5_1CILi128EEENS7_ILi64EEENS7_ILi192EEEEEELi192ENS_6half_tEfNS_4arch4Sm80ELb0ELb0ELb1ELb1ELb1ELb0ELb1ELb1EEENS1_21CollectiveEpilogueFwdINS6_IJS8_SA_S9_EEENS6_IJNS7_ILi1EEESI_SI_EEESC_SE_Li256ELb1ELb1ELb1ELb0EEENS1_36VarlenDynamicPersistentTileSchedulerILi128ELi64ELi256ELi256ELb1ELb1ELb0ELb0ELb1ELb1EEEEEEEEEvNT_6ParamsE)
        /*0374*/ 	.word	0x00000000


	//----- nvinfo : EIATTR_MIN_STACK_SIZE
	.align		4
.L_158:
        /*0378*/ 	.byte	0x04, 0x12
        /*037a*/ 	.short	(.L_160 - .L_159)
	.align		4
.L_159:
        /*037c*/ 	.word	index@(_ZN7cutlass13device_kernelIN5flash19enable_sm80_to_sm89INS1_16FlashAttnFwdSm80INS1_25CollectiveMainloopFwdSm80ILi8ELi1ELb0EN4cute5tupleIJNS5_1CILi128EEENS7_ILi64EEENS7_ILi192EEEEEELi192ENS_6half_tEfNS_4arch4Sm80ELb0ELb0ELb1ELb1ELb1ELb1ELb1ELb1EEENS1_21CollectiveEpilogueFwdINS6_IJS8_SA_S9_EEENS6_IJNS7_ILi1EEESI_SI_EEESC_SE_Li256ELb1ELb1ELb1ELb0EEENS1_36VarlenDynamicPersistentTileSchedulerILi128ELi64ELi256ELi256ELb1ELb1ELb0ELb0ELb1ELb1EEEEEEEEEvNT_6ParamsE)
        /*0380*/ 	.word	0x00000000


	//----- nvinfo : EIATTR_MIN_STACK_SIZE
	.align		4
.L_160:
        /*0384*/ 	.byte	0x04, 0x12
        /*0386*/ 	.short	(.L_162 - .L_161)
	.align		4
.L_161:
        /*0388*/ 	.word	index@(_ZN7cutlass13device_kernelIN5flash19enable_sm80_to_sm89INS1_16FlashAttnFwdSm80INS1_25CollectiveMainloopFwdSm80ILi8ELi1ELb0EN4cute5tupleIJNS5_1CILi128EEENS7_ILi64EEENS7_ILi192EEEEEELi192ENS_6half_tEfNS_4arch4Sm80ELb0ELb1ELb1ELb0ELb1ELb0ELb1ELb1EEENS1_21CollectiveEpilogueFwdINS6_IJS8_SA_S9_EEENS6_IJNS7_ILi1EEESI_SI_EEESC_SE_Li256ELb0ELb1ELb1ELb0EEENS1_19SingleTileSchedulerILb0ELb1ELb1ELi128EEEEEEEEEvNT_6ParamsE)
        /*038c*/ 	.word	0x00000000


	//----- nvinfo : EIATTR_MIN_STACK_SIZE
	.align		4
.L_162:
        /*0390*/ 	.byte	0x04, 0x12
        /*0392*/ 	.short	(.L_164 - .L_163)
	.align		4
.L_163:
        /*0394*/ 	.word	index@(_ZN7cutlass13device_kernelIN5flash19enable_sm80_to_sm89INS1_16FlashAttnFwdSm80INS1_25CollectiveMainloopFwdSm80ILi8ELi1ELb0EN4cute5tupleIJNS5_1CILi128EEENS7_ILi64EEENS7_ILi192EEEEEELi192ENS_6half_tEfNS_4arch4Sm80ELb0ELb1ELb1ELb1ELb1ELb0ELb1ELb1EEENS1_21CollectiveEpilogueFwdINS6_IJS8_SA_S9_EEENS6_IJNS7_ILi1EEESI_SI_EEESC_SE_Li256ELb1ELb1ELb1ELb0EEENS1_36VarlenDynamicPersistentTileSchedulerILi128ELi64ELi256ELi256ELb1ELb1ELb0ELb1ELb0ELb1EEEEEEEEEvNT_6ParamsE)
        /*0398*/ 	.word	0x00000000


	//----- nvinfo : EIATTR_MIN_STACK_SIZE
	.align		4
.L_164:
        /*039c*/ 	.byte	0x04, 0x12
        /*039e*/ 	.short	(.L_166 - .L_165)
	.align		4
.L_165:
        /*03a0*/ 	.word	index@(_ZN7cutlass13device_kernelIN5flash19enable_sm80_to_sm89INS1_16FlashAttnFwdSm80INS1_25CollectiveMainloopFwdSm80ILi8ELi1ELb0EN4cute5tupleIJNS5_1CILi128EEENS7_ILi64EEENS7_ILi192EEEEEELi192ENS_6half_tEfNS_4arch4Sm80ELb0ELb1ELb1ELb1ELb1ELb1ELb1ELb1EEENS1_21CollectiveEpilogueFwdINS6_IJS8_SA_S9_EEENS6_IJNS7_ILi1EEESI_SI_EEESC_SE_Li256ELb1ELb1ELb1ELb0EEENS1_36VarlenDynamicPersistentTileSchedulerILi128ELi64ELi256ELi256ELb1ELb1ELb0ELb1ELb0ELb1EEEEEEEEEvNT_6ParamsE)
        /*03a4*/ 	.word	0x00000000


	//----- nvinfo : EIATTR_MIN_STACK_SIZE
	.align		4
.L_166:
        /*03a8*/ 	.byte	0x04, 0x12
        /*03aa*/ 	.short	(.L_168 - .L_167)
	.align		4
.L_167:
        /*03ac*/ 	.word	index@(_ZN7cutlass13device_kernelIN5flash19enable_sm80_to_sm89INS1_16FlashAttnFwdSm80INS1_25CollectiveMainloopFwdSm80ILi8ELi1ELb0EN4cute5tupleIJNS5_1CILi128EEENS7_ILi64EEENS7_ILi192EEEEEELi192ENS_6half_tEfNS_4arch4Sm80ELb1ELb0ELb1ELb0ELb1ELb0ELb1ELb1EEENS1_21CollectiveEpilogueFwdINS6_IJS8_SA_S9_EEENS6_IJNS7_ILi1EEESI_SI_EEESC_SE_Li256ELb0ELb1ELb1ELb0EEENS1_30DynamicPersistentTileSchedulerILi256ELi256ELb1ELb1ELb0EEEEEEEEEvNT_6ParamsE)
        /*03b0*/ 	.word	0x00000000


	//----- nvinfo : EIATTR_MIN_STACK_SIZE
	.align		4
.L_168:
        /*03b4*/ 	.byte	0x04, 0x12
        /*03b6*/ 	.short	(.L_170 - .L_169)
	.align		4
.L_169:
        /*03b8*/ 	.word	index@(_ZN7cutlass13device_kernelIN5flash19enable_sm80_to_sm89INS1_16FlashAttnFwdSm80INS1_25CollectiveMainloopFwdSm80ILi8ELi1ELb0EN4cute5tupleIJNS5_1CILi128EEENS7_ILi64EEENS7_ILi192EEEEEELi192ENS_6half_tEfNS_4arch4Sm80ELb1ELb0ELb1ELb1ELb1ELb0ELb1ELb1EEENS1_21CollectiveEpilogueFwdINS6_IJS8_SA_S9_EEENS6_IJNS7_ILi1EEESI_SI_EEESC_SE_Li256ELb1ELb1ELb1ELb0EEENS1_36VarlenDynamicPersistentTileSchedulerILi128ELi64ELi256ELi256ELb1ELb1ELb0ELb1ELb1ELb1EEEEEEEEEvNT_6ParamsE)
        /*03bc*/ 	.word	0x00000000


	//----- nvinfo : EIATTR_MIN_STACK_SIZE
	.align		4
.L_170:
        /*03c0*/ 	.byte	0x04, 0x12
        /*03c2*/ 	.short	(.L_172 - .L_171)
	.align		4
.L_171:
        /*03c4*/ 	.word	index@(_ZN7cutlass13device_kernelIN5flash19enable_sm80_to_sm89INS1_16FlashAttnFwdSm80INS1_25CollectiveMainloopFwdSm80ILi8ELi1ELb0EN4cute5tupleIJNS5_1CILi128EEENS7_ILi64EEENS7_ILi192EEEEEELi192ENS_6half_tEfNS_4arch4Sm80ELb1ELb0ELb1ELb1ELb1ELb1ELb1ELb1EEENS1_21CollectiveEpilogueFwdINS6_IJS8_SA_S9_EEENS6_IJNS7_ILi1EEESI_SI_EEESC_SE_Li256ELb1ELb1ELb1ELb0EEENS1_36VarlenDynamicPersistentTileSchedulerILi128ELi64ELi256ELi256ELb1ELb1ELb0ELb1ELb1ELb1EEEEEEEEEvNT_6ParamsE)
        /*03c8*/ 	.word	0x00000000


	//----- nvinfo : EIATTR_MIN_STACK_SIZE
	.align		4
.L_172:
        /*03cc*/ 	.byte	0x04, 0x12
        /*03ce*/ 	.short	(.L_174 - .L_173)
	.align		4
.L_173:
        /*03d0*/ 	.word	index@(_ZN7cutlass13device_kernelIN5flash19enable_sm80_to_sm89INS1_16FlashAttnFwdSm80INS1_25CollectiveMainloopFwdSm80ILi8ELi2ELb0EN4cute5tupleIJNS5_1CILi128EEENS7_ILi64EEENS7_ILi192EEEEEELi192ENS_6half_tEfNS_4arch4Sm80ELb0ELb0ELb1ELb0ELb1ELb0ELb1ELb1EEENS1_21CollectiveEpilogueFwdINS6_IJS8_SA_S9_EEENS6_IJNS7_ILi1EEESI_SI_EEESC_SE_Li256ELb0ELb1ELb1ELb0EEENS1_19SingleTileSchedulerILb0ELb1ELb1ELi128EEEEEEEEEvNT_6ParamsE)
        /*03d4*/ 	.word	0x00000000


	//----- nvinfo : EIATTR_MIN_STACK_SIZE
	.align		4
.L_174:
        /*03d8*/ 	.byte	0x04, 0x12
        /*03da*/ 	.short	(.L_176 - .L_175)
	.align		4
.L_175:
        /*03dc*/ 	.word	index@(_ZN7cutlass13device_kernelIN5flash19enable_sm80_to_sm89INS1_16FlashAttnFwdSm80INS1_25CollectiveMainloopFwdSm80ILi8ELi2ELb0EN4cute5tupleIJNS5_1CILi128EEENS7_ILi64EEENS7_ILi192EEEEEELi192ENS_6half_tEfNS_4arch4Sm80ELb0ELb0ELb1ELb1ELb1ELb0ELb1ELb1EEENS1_21CollectiveEpilogueFwdINS6_IJS8_SA_S9_EEENS6_IJNS7_ILi1EEESI_SI_EEESC_SE_Li256ELb1ELb1ELb1ELb0EEENS1_36VarlenDynamicPersistentTileSchedulerILi128ELi64ELi256ELi256ELb1ELb1ELb0ELb0ELb1ELb1EEEEEEEEEvNT_6ParamsE)
        /*03e0*/ 	.word	0x00000000


	//----- nvinfo : EIATTR_MIN_STACK_SIZE
	.align		4
.L_176:
        /*03e4*/ 	.byte	0x04, 0x12
        /*03e6*/ 	.short	(.L_178 - .L_177)
	.align		4
.L_177:
        /*03e8*/ 	.word	index@(_ZN7cutlass13device_kernelIN5flash19enable_sm80_to_sm89INS1_16FlashAttnFwdSm80INS1_25CollectiveMainloopFwdSm80ILi8ELi2ELb0EN4cute5tupleIJNS5_1CILi128EEENS7_ILi64EEENS7_ILi192EEEEEELi192ENS_6half_tEfNS_4arch4Sm80ELb0ELb0ELb1ELb1ELb1ELb1ELb1ELb1EEENS1_21CollectiveEpilogueFwdINS6_IJS8_SA_S9_EEENS6_IJNS7_ILi1EEESI_SI_EEESC_SE_Li256ELb1ELb1ELb1ELb0EEENS1_36VarlenDynamicPersistentTileSchedulerILi128ELi64ELi256ELi256ELb1ELb1ELb0ELb0ELb1ELb1EEEEEEEEEvNT_6ParamsE)
        /*03ec*/ 	.word	0x00000000


	//----- nvinfo : EIATTR_MIN_STACK_SIZE
	.align		4
.L_178:
        /*03f0*/ 	.byte	0x04, 0x12
        /*03f2*/ 	.short	(.L_180 - .L_179)
	.align		4
.L_179:
        /*03f4*/ 	.word	index@(_ZN7cutlass13device_kernelIN5flash19enable_sm80_to_sm89INS1_16FlashAttnFwdSm80INS1_25CollectiveMainloopFwdSm80ILi8ELi2ELb0EN4cute5tupleIJNS5_1CILi128EEENS7_ILi64EEENS7_ILi192EEEEEELi192ENS_6half_tEfNS_4arch4Sm80ELb0ELb1ELb1ELb0ELb1ELb0ELb1ELb1EEENS1_21CollectiveEpilogueFwdINS6_IJS8_SA_S9_EEENS6_IJNS7_ILi1EEESI_SI_EEESC_SE_Li256ELb0ELb1ELb1ELb0EEENS1_19SingleTileSchedulerILb0ELb1ELb1ELi128EEEEEEEEEvNT_6ParamsE)
        /*03f8*/ 	.word	0x00000000


	//----- nvinfo : EIATTR_MIN_STACK_SIZE
	.align		4
.L_180:
        /*03fc*/ 	.byte	0x04, 0x12
        /*03fe*/ 	.short	(.L_182 - .L_181)
	.align		4
.L_181:
        /*0400*/ 	.word	index@(_ZN7cutlass13device_kernelIN5flash19enable_sm80_to_sm89INS1_16FlashAttnFwdSm80INS1_25CollectiveMainloopFwdSm80ILi8ELi2ELb0EN4cute5tupleIJNS5_1CILi128EEENS7_ILi64EEENS7_ILi192EEEEEELi192ENS_6half_tEfNS_4arch4Sm80ELb0ELb1ELb1ELb1ELb1ELb0ELb1ELb1EEENS1_21CollectiveEpilogueFwdINS6_IJS8_SA_S9_EEENS6_IJNS7_ILi1EEESI_SI_EEESC_SE_Li256ELb1ELb1ELb1ELb0EEENS1_36VarlenDynamicPersistentTileSchedulerILi128ELi64ELi256ELi256ELb1ELb1ELb0ELb1ELb0ELb1EEEEEEEEEvNT_6ParamsE)
        /*0404*/ 	.word	0x00000000


	//----- nvinfo : EIATTR_MIN_STACK_SIZE
	.align		4
.L_182:
        /*0408*/ 	.byte	0x04, 0x12
        /*040a*/ 	.short	(.L_184 - .L_183)
	.align		4
.L_183:
        /*040c*/ 	.word	index@(_ZN7cutlass13device_kernelIN5flash19enable_sm80_to_sm89INS1_16FlashAttnFwdSm80INS1_25CollectiveMainloopFwdSm80ILi8ELi2ELb0EN4cute5tupleIJNS5_1CILi128EEENS7_ILi64EEENS7_ILi192EEEEEELi192ENS_6half_tEfNS_4arch4Sm80ELb0ELb1ELb1ELb1ELb1ELb1ELb1ELb1EEENS1_21CollectiveEpilogueFwdINS6_IJS8_SA_S9_EEENS6_IJNS7_ILi1EEESI_SI_EEESC_SE_Li256ELb1ELb1ELb1ELb0EEENS1_36VarlenDynamicPersistentTileSchedulerILi128ELi64ELi256ELi256ELb1ELb1ELb0ELb1ELb0ELb1EEEEEEEEEvNT_6ParamsE)
        /*0410*/ 	.word	0x00000000


	//----- nvinfo : EIATTR_MIN_STACK_SIZE
	.align		4
.L_184:
        /*0414*/ 	.byte	0x04, 0x12
        /*0416*/ 	.short	(.L_186 - .L_185)
	.align		4
.L_185:
        /*0418*/ 	.word	index@(_ZN7cutlass13device_kernelIN5flash19enable_sm80_to_sm89INS1_16FlashAttnFwdSm80INS1_25CollectiveMainloopFwdSm80ILi8ELi2ELb0EN4cute5tupleIJNS5_1CILi128EEENS7_ILi64EEENS7_ILi192EEEEEELi192ENS_6half_tEfNS_4arch4Sm80ELb1ELb0ELb1ELb0ELb1ELb0ELb1ELb1EEENS1_21CollectiveEpilogueFwdINS6_IJS8_SA_S9_EEENS6_IJNS7_ILi1EEESI_SI_EEESC_SE_Li256ELb0ELb1ELb1ELb0EEENS1_30DynamicPersistentTileSchedulerILi256ELi256ELb1ELb1ELb0EEEEEEEEEvNT_6ParamsE)
        /*041c*/ 	.word	0x00000000


	//----- nvinfo : EIATTR_MIN_STACK_SIZE
	.align		4
.L_186:
        /*0420*/ 	.byte	0x04, 0x12
        /*0422*/ 	.short	(.L_188 - .L_187)
	.align		4
.L_187:
        /*0424*/ 	.word	index@(_ZN7cutlass13device_kernelIN5flash19enable_sm80_to_sm89INS1_16FlashAttnFwdSm80INS1_25CollectiveMainloopFwdSm80ILi8ELi2ELb0EN4cute5tupleIJNS5_1CILi128EEENS7_ILi64EEENS7_ILi192EEEEEELi192ENS_6half_tEfNS_4arch4Sm80ELb1ELb0ELb1ELb1ELb1ELb0ELb1ELb1EEENS1_21CollectiveEpilogueFwdINS6_IJS8_SA_S9_EEENS6_IJNS7_ILi1EEESI_SI_EEESC_SE_Li256ELb1ELb1ELb1ELb0EEENS1_36VarlenDynamicPersistentTileSchedulerILi128ELi64ELi256ELi256ELb1ELb1ELb0ELb1ELb1ELb1EEEEEEEEEvNT_6ParamsE)
        /*0428*/ 	.word	0x00000000


	//----- nvinfo : EIATTR_MIN_STACK_SIZE
	.align		4
.L_188:
        /*042c*/ 	.byte	0x04, 0x12
        /*042e*/ 	.short	(.L_190 - .L_189)
	.align		4
.L_189:
        /*0430*/ 	.word	index@(_ZN7cutlass13device_kernelIN5flash19enable_sm80_to_sm89INS1_16FlashAttnFwdSm80INS1_25CollectiveMainloopFwdSm80ILi8ELi2ELb0EN4cute5tupleIJNS5_1CILi128EEENS7_ILi64EEENS7_ILi192EEEEEELi192ENS_6half_tEfNS_4arch4Sm80ELb1ELb0ELb1ELb1ELb1ELb1ELb1ELb1EEENS1_21CollectiveEpilogueFwdINS6_IJS8_SA_S9_EEENS6_IJNS7_ILi1EEESI_SI_EEESC_SE_Li256ELb1ELb1ELb1ELb0EEENS1_36VarlenDynamicPersistentTileSchedulerILi128ELi64ELi256ELi256ELb1ELb1ELb0ELb1ELb1ELb1EEEEEEEEEvNT_6ParamsE)
        /*0434*/ 	.word	0x00000000


	//----- nvinfo : EIATTR_MIN_STACK_SIZE
	.align		4
.L_190:
        /*0438*/ 	.byte	0x04, 0x12
        /*043a*/ 	.short	(.L_192 - .L_191)
	.align		4
.L_191:
        /*043c*/ 	.word	index@(_ZN7cutlass13device_kernelIN5flash19enable_sm80_to_sm89INS1_16FlashAttnFwdSm80INS1_25CollectiveMainloopFwdSm80ILi8ELi1ELb0EN4cute5tupleIJNS5_1CILi128EEENS7_ILi64EEENS7_ILi192EEEEEELi192ENS_6half_tEfNS_4arch4Sm80ELb0ELb0ELb0ELb0ELb1ELb0ELb1ELb1EEENS1_21CollectiveEpilogueFwdINS6_IJS8_SA_S9_EEENS6_IJNS7_ILi1EEESI_SI_EEESC_SE_Li256ELb0ELb1ELb1ELb0EEENS1_19SingleTileSchedulerILb0ELb1ELb1ELi128EEEEEEEEEvNT_6ParamsE)
        /*0440*/ 	.word	0x00000000


	//----- nvinfo : EIATTR_MIN_STACK_SIZE
	.align		4
.L_192:
        /*0444*/ 	.byte	0x04, 0x12
        /*0446*/ 	.short	(.L_194 - .L_193)
	.align		4
.L_193:
        /*0448*/ 	.word	index@(_ZN7cutlass13device_kernelIN5flash19enable_sm80_to_sm89INS1_16FlashAttnFwdSm80INS1_25CollectiveMainloopFwdSm80ILi8ELi1ELb0EN4cute5tupleIJNS5_1CILi128EEENS7_ILi64EEENS7_ILi192EEEEEELi192ENS_6half_tEfNS_4arch4Sm80ELb0ELb0ELb0ELb1ELb1ELb0ELb1ELb1EEENS1_21CollectiveEpilogueFwdINS6_IJS8_SA_S9_EEENS6_IJNS7_ILi1EEESI_SI_EEESC_SE_Li256ELb1ELb1ELb1ELb0EEENS1_36VarlenDynamicPersistentTileSchedulerILi128ELi64ELi256ELi256ELb1ELb1ELb0ELb0ELb1ELb1EEEEEEEEEvNT_6ParamsE)
        /*044c*/ 	.word	0x00000000


	//----- nvinfo : EIATTR_MIN_STACK_SIZE
	.align		4
.L_194:
        /*0450*/ 	.byte	0x04, 0x12
        /*0452*/ 	.short	(.L_196 - .L_195)
	.align		4
.L_195:
        /*0454*/ 	.word	index@(_ZN7cutlass13device_kernelIN5flash19enable_sm80_to_sm89INS1_16FlashAttnFwdSm80INS1_25CollectiveMainloopFwdSm80ILi8ELi1ELb0EN4cute5tupleIJNS5_1CILi128EEENS7_ILi64EEENS7_ILi192EEEEEELi192ENS_6half_tEfNS_4arch4Sm80ELb0ELb0ELb0ELb1ELb1ELb1ELb1ELb1EEENS1_21CollectiveEpilogueFwdINS6_IJS8_SA_S9_EEENS6_IJNS7_ILi1EEESI_SI_EEESC_SE_Li256ELb1ELb1ELb1ELb0EEENS1_36VarlenDynamicPersistentTileSchedulerILi128ELi64ELi256ELi256ELb1ELb1ELb0ELb0ELb1ELb1EEEEEEEEEvNT_6ParamsE)
        /*0458*/ 	.word	0x00000000


	//----- nvinfo : EIATTR_MIN_STACK_SIZE
	.align		4
.L_196:
        /*045c*/ 	.byte	0x04, 0x12
        /*045e*/ 	.short	(.L_198 - .L_197)
	.align		4
.L_197:
        /*0460*/ 	.word	index@(_ZN7cutlass13device_kernelIN5flash19enable_sm80_to_sm89INS1_16FlashAttnFwdSm80INS1_25CollectiveMainloopFwdSm80ILi8ELi1ELb0EN4cute5tupleIJNS5_1CILi128EEENS7_ILi64EEENS7_ILi192EEEEEELi192ENS_6half_tEfNS_4arch4Sm80ELb0ELb1ELb0ELb0ELb1ELb0ELb1ELb1EEENS1_21CollectiveEpilogueFwdINS6_IJS8_SA_S9_EEENS6_IJNS7_ILi1EEESI_SI_EEESC_SE_Li256ELb0ELb1ELb1ELb0EEENS1_19SingleTileSchedulerILb0ELb1ELb1ELi128EEEEEEEEEvNT_6ParamsE)
        /*0464*/ 	.word	0x00000000


	//----- nvinfo : EIATTR_MIN_STACK_SIZE
	.align		4
.L_198:
        /*0468*/ 	.byte	0x04, 0x12
        /*046a*/ 	.short	(.L_200 - .L_199)
	.align		4
.L_199:
        /*046c*/ 	.word	index@(_ZN7cutlass13device_kernelIN5flash19enable_sm80_to_sm89INS1_16FlashAttnFwdSm80INS1_25CollectiveMainloopFwdSm80ILi8ELi1ELb0EN4cute5tupleIJNS5_1CILi128EEENS7_ILi64EEENS7_ILi192EEEEEELi192ENS_6half_tEfNS_4arch4Sm80ELb0ELb1ELb0ELb1ELb1ELb0ELb1ELb1EEENS1_21CollectiveEpilogueFwdINS6_IJS8_SA_S9_EEENS6_IJNS7_ILi1EEESI_SI_EEESC_SE_Li256ELb1ELb1ELb1ELb0EEENS1_36VarlenDynamicPersistentTileSchedulerILi128ELi64ELi256ELi256ELb1ELb1ELb0ELb1ELb0ELb1EEEEEEEEEvNT_6ParamsE)
        /*0470*/ 	.word	0x00000000


	//----- nvinfo : EIATTR_MIN_STACK_SIZE
	.align		4
.L_200:
        /*0474*/ 	.byte	0x04, 0x12
        /*0476*/ 	.short	(.L_202 - .L_201)
	.align		4
.L_201:
        /*0478*/ 	.word	index@(_ZN7cutlass13device_kernelIN5flash19enable_sm80_to_sm89INS1_16FlashAttnFwdSm80INS1_25CollectiveMainloopFwdSm80ILi8ELi1ELb0EN4cute5tupleIJNS5_1CILi128EEENS7_ILi64EEENS7_ILi192EEEEEELi192ENS_6half_tEfNS_4arch4Sm80ELb0ELb1ELb0ELb1ELb1ELb1ELb1ELb1EEENS1_21CollectiveEpilogueFwdINS6_IJS8_SA_S9_EEENS6_IJNS7_ILi1EEESI_SI_EEESC_SE_Li256ELb1ELb1ELb1ELb0EEENS1_36VarlenDynamicPersistentTileSchedulerILi128ELi64ELi256ELi256ELb1ELb1ELb0ELb1ELb0ELb1EEEEEEEEEvNT_6ParamsE)
        /*047c*/ 	.word	0x00000000


	//----- nvinfo : EIATTR_MIN_STACK_SIZE
	.align		4
.L_202:
        /*0480*/ 	.byte	0x04, 0x12
        /*0482*/ 	.short	(.L_204 - .L_203)
	.align		4
.L_203:
        /*0484*/ 	.word	index@(_ZN7cutlass13device_kernelIN5flash19enable_sm80_to_sm89INS1_16FlashAttnFwdSm80INS1_25CollectiveMainloopFwdSm80ILi8ELi1ELb0EN4cute5tupleIJNS5_1CILi128EEENS7_ILi64EEENS7_ILi192EEEEEELi192ENS_6half_tEfNS_4arch4Sm80ELb1ELb0ELb0ELb0ELb1ELb0ELb1ELb1EEENS1_21CollectiveEpilogueFwdINS6_IJS8_SA_S9_EEENS6_IJNS7_ILi1EEESI_SI_EEESC_SE_Li256ELb0ELb1ELb1ELb0EEENS1_30DynamicPersistentTileSchedulerILi256ELi256ELb1ELb1ELb0EEEEEEEEEvNT_6ParamsE)
        /*0488*/ 	.word	0x00000000


	//----- nvinfo : EIATTR_MIN_STACK_SIZE
	.align		4
.L_204:
        /*048c*/ 	.byte	0x04, 0x12
        /*048e*/ 	.short	(.L_206 - .L_205)
	.align		4
.L_205:
        /*0490*/ 	.word	index@(_ZN7cutlass13device_kernelIN5flash19enable_sm80_to_sm89INS1_16FlashAttnFwdSm80INS1_25CollectiveMainloopFwdSm80ILi8ELi1ELb0EN4cute5tupleIJNS5_1CILi128EEENS7_ILi64EEENS7_ILi192EEEEEELi192ENS_6half_tEfNS_4arch4Sm80ELb1ELb0ELb0ELb1ELb1ELb0ELb1ELb1EEENS1_21CollectiveEpilogueFwdINS6_IJS8_SA_S9_EEENS6_IJNS7_ILi1EEESI_SI_EEESC_SE_Li256ELb1ELb1ELb1ELb0EEENS1_36VarlenDynamicPersistentTileSchedulerILi128ELi64ELi256ELi256ELb1ELb1ELb0ELb1ELb1ELb1EEEEEEEEEvNT_6ParamsE)
        /*0494*/ 	.word	0x00000000


	//----- nvinfo : EIATTR_MIN_STACK_SIZE
	.align		4
.L_206:
        /*0498*/ 	.byte	0x04, 0x12
        /*049a*/ 	.short	(.L_208 - .L_207)
	.align		4
.L_207:
        /*049c*/ 	.word	index@(_ZN7cutlass13device_kernelIN5flash19enable_sm80_to_sm89INS1_16FlashAttnFwdSm80INS1_25CollectiveMainloopFwdSm80ILi8ELi1ELb0EN4cute5tupleIJNS5_1CILi128EEENS7_ILi64EEENS7_ILi192EEEEEELi192ENS_6half_tEfNS_4arch4Sm80ELb1ELb0ELb0ELb1ELb1ELb1ELb1ELb1EEENS1_21CollectiveEpilogueFwdINS6_IJS8_SA_S9_EEENS6_IJNS7_ILi1EEESI_SI_EEESC_SE_Li256ELb1ELb1ELb1ELb0EEENS1_36VarlenDynamicPersistentTileSchedulerILi128ELi64ELi256ELi256ELb1ELb1ELb0ELb1ELb1ELb1EEEEEEEEEvNT_6ParamsE)
        /*04a0*/ 	.word	0x00000000


	//----- nvinfo : EIATTR_MIN_STACK_SIZE
	.align		4
.L_208:
        /*04a4*/ 	.byte	0x04, 0x12
        /*04a6*/ 	.short	(.L_210 - .L_209)
	.align		4
.L_209:
        /*04a8*/ 	.word	index@(_ZN7cutlass13device_kernelIN5flash19enable_sm80_to_sm89INS1_16FlashAttnFwdSm80INS1_25CollectiveMainloopFwdSm80ILi8ELi2ELb0EN4cute5tupleIJNS5_1CILi128EEENS7_ILi64EEENS7_ILi192EEEEEELi192ENS_6half_tEfNS_4arch4Sm80ELb0ELb0ELb0ELb0ELb1ELb0ELb1ELb1EEENS1_21CollectiveEpilogueFwdINS6_IJS8_SA_S9_EEENS6_IJNS7_ILi1EEESI_SI_EEESC_SE_Li256ELb0ELb1ELb1ELb0EEENS1_19SingleTileSchedulerILb0ELb1ELb1ELi128EEEEEEEEEvNT_6ParamsE)
        /*04ac*/ 	.word	0x00000000


	//----- nvinfo : EIATTR_MIN_STACK_SIZE
	.align		4
.L_210:
        /*04b0*/ 	.byte	0x04, 0x12
        /*04b2*/ 	.short	(.L_212 - .L_211)
	.align		4
.L_211:
        /*04b4*/ 	.word	index@(_ZN7cutlass13device_kernelIN5flash19enable_sm80_to_sm89INS1_16FlashAttnFwdSm80INS1_25CollectiveMainloopFwdSm80ILi8ELi2ELb0EN4cute5tupleIJNS5_1CILi128EEENS7_ILi64EEENS7_ILi192EEEEEELi192ENS_6half_tEfNS_4arch4Sm80ELb0ELb0ELb0ELb1ELb1ELb0ELb1ELb1EEENS1_21CollectiveEpilogueFwdINS6_IJS8_SA_S9_EEENS6_IJNS7_ILi1EEESI_SI_EEESC_SE_Li256ELb1ELb1ELb1ELb0EEENS1_36VarlenDynamicPersistentTileSchedulerILi128ELi64ELi256ELi256ELb1ELb1ELb0ELb0ELb1ELb1EEEEEEEEEvNT_6ParamsE)
        /*04b8*/ 	.word	0x00000000


	//----- nvinfo : EIATTR_MIN_STACK_SIZE
	.align		4
.L_212:
        /*04bc*/ 	.byte	0x04, 0x12
        /*04be*/ 	.short	(.L_214 - .L_213)
	.align		4
.L_213:
        /*04c0*/ 	.word	index@(_ZN7cutlass13device_kernelIN5flash19enable_sm80_to_sm89INS1_16FlashAttnFwdSm80INS1_25CollectiveMainloopFwdSm80ILi8ELi2ELb0EN4cute5tupleIJNS5_1CILi128EEENS7_ILi64EEENS7_ILi192EEEEEELi192ENS_6half_tEfNS_4arch4Sm80ELb0ELb0ELb0ELb1ELb1ELb1ELb1ELb1EEENS1_21CollectiveEpilogueFwdINS6_IJS8_SA_S9_EEENS6_IJNS7_ILi1EEESI_SI_EEESC_SE_Li256ELb1ELb1ELb1ELb0EEENS1_36VarlenDynamicPersistentTileSchedulerILi128ELi64ELi256ELi256ELb1ELb1ELb0ELb0ELb1ELb1EEEEEEEEEvNT_6ParamsE)
        /*04c4*/ 	.word	0x00000000


	//----- nvinfo : EIATTR_MIN_STACK_SIZE
	.align		4
.L_214:
        /*04c8*/ 	.byte	0x04, 0x12
        /*04ca*/ 	.short	(.L_216 - .L_215)
	.align		4
.L_215:
        /*04cc*/ 	.word	index@(_ZN7cutlass13device_kernelIN5flash19enable_sm80_to_sm89INS1_16FlashAttnFwdSm80INS1_25CollectiveMainloopFwdSm80ILi8ELi2ELb0EN4cute5tupleIJNS5_1CILi128EEENS7_ILi64EEENS7_ILi192EEEEEELi192ENS_6half_tEfNS_4arch4Sm80ELb0ELb1ELb0ELb0ELb1ELb0ELb1ELb1EEENS1_21CollectiveEpilogueFwdINS6_IJS8_SA_S9_EEENS6_IJNS7_ILi1EEESI_SI_EEESC_SE_Li256ELb0ELb1ELb1ELb0EEENS1_19SingleTileSchedulerILb0ELb1ELb1ELi128EEEEEEEEEvNT_6ParamsE)
        /*04d0*/ 	.word	0x00000000


	//----- nvinfo : EIATTR_MIN_STACK_SIZE
	.align		4
.L_216:
        /*04d4*/ 	.byte	0x04, 0x12
        /*04d6*/ 	.short	(.L_218 - .L_217)
	.align		4
.L_217:
        /*04d8*/ 	.word	index@(_ZN7cutlass13device_kernelIN5flash19enable_sm80_to_sm89INS1_16FlashAttnFwdSm80INS1_25CollectiveMainloopFwdSm80ILi8ELi2ELb0EN4cute5tupleIJNS5_1CILi128EEENS7_ILi64EEENS7_ILi192EEEEEELi192ENS_6half_tEfNS_4arch4Sm80ELb0ELb1ELb0ELb1ELb1ELb0ELb1ELb1EEENS1_21CollectiveEpilogueFwdINS6_IJS8_SA_S9_EEENS6_IJNS7_ILi1EEESI_SI_EEESC_SE_Li256ELb1ELb1ELb1ELb0EEENS1_36VarlenDynamicPersistentTileSchedulerILi128ELi64ELi256ELi256ELb1ELb1ELb0ELb1ELb0ELb1EEEEEEEEEvNT_6ParamsE)
        /*04dc*/ 	.word	0x00000000


	//----- nvinfo : EIATTR_MIN_STACK_SIZE
	.align		4
.L_218:
        /*04e0*/ 	.byte	0x04, 0x12
        /*04e2*/ 	.short	(.L_220 - .L_219)
	.align		4
.L_219:
        /*04e4*/ 	.word	index@(_ZN7cutlass13device_kernelIN5flash19enable_sm80_to_sm89INS1_16FlashAttnFwdSm80INS1_25CollectiveMainloopFwdSm80ILi8ELi2ELb0EN4cute5tupleIJNS5_1CILi128EEENS7_ILi64EEENS7_ILi192EEEEEELi192ENS_6half_tEfNS_4arch4Sm80ELb0ELb1ELb0ELb1ELb1ELb1ELb1ELb1EEENS1_21CollectiveEpilogueFwdINS6_IJS8_SA_S9_EEENS6_IJNS7_ILi1EEESI_SI_EEESC_SE_Li256ELb1ELb1ELb1ELb0EEENS1_36VarlenDynamicPersistentTileSchedulerILi128ELi64ELi256ELi256ELb1ELb1ELb0ELb1ELb0ELb1EEEEEEEEEvNT_6ParamsE)
        /*04e8*/ 	.word	0x00000000


	//----- nvinfo : EIATTR_MIN_STACK_SIZE
	.align		4
.L_220:
        /*04ec*/ 	.byte	0x04, 0x12
        /*04ee*/ 	.short	(.L_222 - .L_221)
	.align		4
.L_221:
        /*04f0*/ 	.word	index@(_ZN7cutlass13device_kernelIN5flash19enable_sm80_to_sm89INS1_16FlashAttnFwdSm80INS1_25CollectiveMainloopFwdSm80ILi8ELi2ELb0EN4cute5tupleIJNS5_1CILi128EEENS7_ILi64EEENS7_ILi192EEEEEELi192ENS_6half_tEfNS_4arch4Sm80ELb1ELb0ELb0ELb0ELb1ELb0ELb1ELb1EEENS1_21CollectiveEpilogueFwdINS6_IJS8_SA_S9_EEENS6_IJNS7_ILi1EEESI_SI_EEESC_SE_Li256ELb0ELb1ELb1ELb0EEENS1_30DynamicPersistentTileSchedulerILi256ELi256ELb1ELb1ELb0EEEEEEEEEvNT_6ParamsE)
        /*04f4*/ 	.word	0x00000000


	//----- nvinfo : EIATTR_MIN_STACK_SIZE
	.align		4
.L_222:
        /*04f8*/ 	.byte	0x04, 0x12
        /*04fa*/ 	.short	(.L_224 - .L_223)
	.align		4
.L_223:
        /*04fc*/ 	.word	index@(_ZN7cutlass13device_kernelIN5flash19enable_sm80_to_sm89INS1_16FlashAttnFwdSm80INS1_25CollectiveMainloopFwdSm80ILi8ELi2ELb0EN4cute5tupleIJNS5_1CILi128EEENS7_ILi64EEENS7_ILi192EEEEEELi192ENS_6half_tEfNS_4arch4Sm80ELb1ELb0ELb0ELb1ELb1ELb0ELb1ELb1EEENS1_21CollectiveEpilogueFwdINS6_IJS8_SA_S9_EEENS6_IJNS7_ILi1EEESI_SI_EEESC_SE_Li256ELb1ELb1ELb1ELb0EEENS1_36VarlenDynamicPersistentTileSchedulerILi128ELi64ELi256ELi256ELb1ELb1ELb0ELb1ELb1ELb1EEEEEEEEEvNT_6ParamsE)
        /*0500*/ 	.word	0x00000000


	//----- nvinfo : EIATTR_MIN_STACK_SIZE
	.align		4
.L_224:
        /*0504*/ 	.byte	0x04, 0x12
        /*0506*/ 	.short	(.L_226 - .L_225)
	.align		4
.L_225:
        /*0508*/ 	.word	index@(_ZN7cutlass13device_kernelIN5flash19enable_sm80_to_sm89INS1_16FlashAttnFwdSm80INS1_25CollectiveMainloopFwdSm80ILi8ELi2ELb0EN4cute5tupleIJNS5_1CILi128EEENS7_ILi64EEENS7_ILi192EEEEEELi192ENS_6half_tEfNS_4arch4Sm80ELb1ELb0ELb0ELb1ELb1ELb1ELb1ELb1EEENS1_21CollectiveEpilogueFwdINS6_IJS8_SA_S9_EEENS6_IJNS7_ILi1EEESI_SI_EEESC_SE_Li256ELb1ELb1ELb1ELb0EEENS1_36VarlenDynamicPersistentTileSchedulerILi128ELi64ELi256ELi256ELb1ELb1ELb0ELb1ELb1ELb1EEEEEEEEEvNT_6ParamsE)
        /*050c*/ 	.word	0x00000000
.L_226:


//--------------------- .nv.compat                --------------------------
	.section	.nv.compat,"",@"SHT_CUDA_COMPAT_INFO"
	.align	4
        /*0000*/ 	.byte	0x02, 0x09, 0x01, 0x00, 0x02, 0x02, 0x01, 0x00, 0x02, 0x05, 0x05, 0x00, 0x03, 0x07, 0x01, 0x01
        /*0010*/ 	.byte	0x02, 0x03, 0x00, 0x00, 0x02, 0x06, 0x01, 0x00, 0x04, 0x0b, 0x08, 0x00, 0x00, 0x00, 0x00, 0x00
        /*0020*/ 	.byte	0x00, 0x00, 0x00, 0x00


//--------------------- .nv.info._ZN7cutlass13device_kernelIN5flash19enable_sm80_to_sm89INS1_16FlashAttnFwdSm80INS1_25CollectiveMainloopFwdSm80ILi8ELi1ELb0EN4cute5tupleIJNS5_1CILi128EEENS7_ILi64EEENS7_ILi192EEEEEELi192ENS_6half_tEfNS_4arch4Sm80ELb0ELb0ELb1ELb0ELb1ELb0ELb1ELb1EEENS1_21CollectiveEpilogueFwdINS6_IJS8_SA_S9_EEENS6_IJNS7_ILi1EEESI_SI_EEESC_SE_Li256ELb0ELb1ELb1ELb0EEENS1_19SingleTileSchedulerILb0ELb1ELb1ELi128EEEEEEEEEvNT_6ParamsE --------------------------
	.section	.nv.info._ZN7cutlass13device_kernelIN5flash19enable_sm80_to_sm89INS1_16FlashAttnFwdSm80INS1_25CollectiveMainloopFwdSm80ILi8ELi1ELb0EN4cute5tupleIJNS5_1CILi128EEENS7_ILi64EEENS7_ILi192EEEEEELi192ENS_6half_tEfNS_4arch4Sm80ELb0ELb0ELb1ELb0ELb1ELb0ELb1ELb1EEENS1_21CollectiveEpilogueFwdINS6_IJS8_SA_S9_EEENS6_IJNS7_ILi1EEESI_SI_EEESC_SE_Li256ELb0ELb1ELb1ELb0EEENS1_19SingleTileSchedulerILb0ELb1ELb1ELi128EEEEEEEEEvNT_6ParamsE,"",@"SHT_CUDA_INFO"
	.sectionflags	@""
	.align	4


	//----- nvinfo : EIATTR_CUDA_API_VERSION
	.align		4
        /*0000*/ 	.byte	0x04, 0x37
        /*0002*/ 	.short	(.L_228 - .L_227)
.L_227:
        /*0004*/ 	.word	0x00000082


	//----- nvinfo : EIATTR_KPARAM_INFO
	.align		4
.L_228:
        /*0008*/ 	.byte	0x04, 0x17
        /*000a*/ 	.short	(.L_230 - .L_229)
.L_229:
        /*000c*/ 	.word	0x00000000
        /*0010*/ 	.short	0x0000
        /*0012*/ 	.short	0x0000
        /*0014*/ 	.byte	0x00, 0xf0, 0x61, 0x10


	//----- nvinfo : EIATTR_SPARSE_MMA_MASK
	.align		4
.L_230:
        /*0018*/ 	.byte	0x03, 0x50
        /*001a*/ 	.short	0x0000


	//----- nvinfo : EIATTR_MAXREG_COUNT
	.align		4
        /*001c*/ 	.byte	0x03, 0x1b
        /*001e*/ 	.short	0x00ff


	//----- nvinfo : EIATTR_MERCURY_ISA_VERSION
	.align		4
        /*0020*/ 	.byte	0x03, 0x5f
        /*0022*/ 	.short	0x0101


	//----- nvinfo : EIATTR_EXIT_INSTR_OFFSETS
	.align		4
        /*0024*/ 	.byte	0x04, 0x1c
        /*0026*/ 	.short	(.L_232 - .L_231)


	//   ....[0]....
.L_231:
        /*0028*/ 	.word	0x00000010


	//----- nvinfo : EIATTR_MAX_THREADS
	.align		4
.L_232:
        /*002c*/ 	.byte	0x04, 0x05
        /*002e*/ 	.short	(.L_234 - .L_233)
.L_233:
        /*0030*/ 	.word	0x00000100
        /*0034*/ 	.word	0x00000001
        /*0038*/ 	.word	0x00000001


	//----- nvinfo : EIATTR_CBANK_PARAM_SIZE
	.align		4
.L_234:
        /*003c*/ 	.byte	0x03, 0x19
        /*003e*/ 	.short	0x0418


	//----- nvinfo : EIATTR_PARAM_CBANK
	.align		4
        /*0040*/ 	.byte	0x04, 0x0a
        /*0042*/ 	.short	(.L_236 - .L_235)
	.align		4
.L_235:
        /*0044*/ 	.word	index@(.nv.constant0._ZN7cutlass13device_kernelIN5flash19enable_sm80_to_sm89INS1_16FlashAttnFwdSm80INS1_25CollectiveMainloopFwdSm80ILi8ELi1ELb0EN4cute5tupleIJNS5_1CILi128EEENS7_ILi64EEENS7_ILi192EEEEEELi192ENS_6half_tEfNS_4arch4Sm80ELb0ELb0ELb1ELb0ELb1ELb0ELb1ELb1EEENS1_21CollectiveEpilogueFwdINS6_IJS8_SA_S9_EEENS6_IJNS7_ILi1EEESI_SI_EEESC_SE_Li256ELb0ELb1ELb1ELb0EEENS1_19SingleTileSchedulerILb0ELb1ELb1ELi128EEEEEEEEEvNT_6ParamsE)
        /*0048*/ 	.short	0x0210
        /*004a*/ 	.short	0x0418


	//----- nvinfo : EIATTR_SW_WAR
	.align		4
.L_236:
        /*004c*/ 	.byte	0x04, 0x36
        /*004e*/ 	.short	(.L_238 - .L_237)
.L_237:
        /*0050*/ 	.word	0x00000008
.L_238:


//--------------------- .nv.info._ZN7cutlass13device_kernelIN5flash19enable_sm80_to_sm89INS1_16FlashAttnFwdSm80INS1_25CollectiveMainloopFwdSm80ILi8ELi1ELb0EN4cute5tupleIJNS5_1CILi128EEENS7_ILi64EEENS7_ILi192EEEEEELi192ENS_6half_tEfNS_4arch4Sm80ELb0ELb0ELb1ELb1ELb1ELb0ELb1ELb1EEENS1_21CollectiveEpilogueFwdINS6_IJS8_SA_S9_EEENS6_IJNS7_ILi1EEESI_SI_EEESC_SE_Li256ELb1ELb1ELb1ELb0EEENS1_36VarlenDynamicPersistentTileSchedulerILi128ELi64ELi256ELi256ELb1ELb1ELb0ELb0ELb1ELb1EEEEEEEEEvNT_6ParamsE --------------------------
	.section	.nv.info._ZN7cutlass13device_kernelIN5flash19enable_sm80_to_sm89INS1_16FlashAttnFwdSm80INS1_25CollectiveMainloopFwdSm80ILi8ELi1ELb0EN4cute5tupleIJNS5_1CILi128EEENS7_ILi64EEENS7_ILi192EEEEEELi192ENS_6half_tEfNS_4arch4Sm80ELb0ELb0ELb1ELb1ELb1ELb0ELb1ELb1EEENS1_21CollectiveEpilogueFwdINS6_IJS8_SA_S9_EEENS6_IJNS7_ILi1EEESI_SI_EEESC_SE_Li256ELb1ELb1ELb1ELb0EEENS1_36VarlenDynamicPersistentTileSchedulerILi128ELi64ELi256ELi256ELb1ELb1ELb0ELb0ELb1ELb1EEEEEEEEEvNT_6ParamsE,"",@"SHT_CUDA_INFO"
	.sectionflags	@""
	.align	4


	//----- nvinfo : EIATTR_CUDA_API_VERSION
	.align		4
        /*0000*/ 	.byte	0x04, 0x37
        /*0002*/ 	.short	(.L_240 - .L_239)
.L_239:
        /*0004*/ 	.word	0x00000082


	//----- nvinfo : EIATTR_KPARAM_INFO
	.align		4
.L_240:
        /*0008*/ 	.byte	0x04, 0x17
        /*000a*/ 	.short	(.L_242 - .L_241)
.L_241:
        /*000c*/ 	.word	0x00000000
        /*0010*/ 	.short	0x0000
        /*0012*/ 	.short	0x0000
        /*0014*/ 	.byte	0x00, 0xf0, 0xe1, 0x10


	//----- nvinfo : EIATTR_SPARSE_MMA_MASK
	.align		4
.L_242:
        /*0018*/ 	.byte	0x03, 0x50
        /*001a*/ 	.short	0x0000


	//----- nvinfo : EIATTR_MAXREG_COUNT
	.align		4
        /*001c*/ 	.byte	0x03, 0x1b
        /*001e*/ 	.short	0x00ff


	//----- nvinfo : EIATTR_MERCURY_ISA_VERSION
	.align		4
        /*0020*/ 	.byte	0x03, 0x5f
        /*0022*/ 	.short	0x0101


	//----- nvinfo : EIATTR_EXIT_INSTR_OFFSETS
	.align		4
        /*0024*/ 	.byte	0x04, 0x1c
        /*0026*/ 	.short	(.L_244 - .L_243)


	//   ....[0]....
.L_243:
        /*0028*/ 	.word	0x00000010


	//----- nvinfo : EIATTR_MAX_THREADS
	.align		4
.L_244:
        /*002c*/ 	.byte	0x04, 0x05
        /*002e*/ 	.short	(.L_246 - .L_245)
.L_245:
        /*0030*/ 	.word	0x00000100
        /*0034*/ 	.word	0x00000001
        /*0038*/ 	.word	0x00000001


	//----- nvinfo : EIATTR_CBANK_PARAM_SIZE
	.align		4
.L_246:
        /*003c*/ 	.byte	0x03, 0x19
        /*003e*/ 	.short	0x0438


	//----- nvinfo : EIATTR_PARAM_CBANK
	.align		4
        /*0040*/ 	.byte	0x04, 0x0a
        /*0042*/ 	.short	(.L_248 - .L_247)
	.align		4
.L_247:
        /*0044*/ 	.word	index@(.nv.constant0._ZN7cutlass13device_kernelIN5flash19enable_sm80_to_sm89INS1_16FlashAttnFwdSm80INS1_25CollectiveMainloopFwdSm80ILi8ELi1ELb0EN4cute5tupleIJNS5_1CILi128EEENS7_ILi64EEENS7_ILi192EEEEEELi192ENS_6half_tEfNS_4arch4Sm80ELb0ELb0ELb1ELb1ELb1ELb0ELb1ELb1EEENS1_21CollectiveEpilogueFwdINS6_IJS8_SA_S9_EEENS6_IJNS7_ILi1EEESI_SI_EEESC_SE_Li256ELb1ELb1ELb1ELb0EEENS1_36VarlenDynamicPersistentTileSchedulerILi128ELi64ELi256ELi256ELb1ELb1ELb0ELb0ELb1ELb1EEEEEEEEEvNT_6ParamsE)
        /*0048*/ 	.short	0x0210
        /*004a*/ 	.short	0x0438


	//----- nvinfo : EIATTR_SW_WAR
	.align		4
.L_248:
        /*004c*/ 	.byte	0x04, 0x36
        /*004e*/ 	.short	(.L_250 - .L_249)
.L_249:
        /*0050*/ 	.word	0x00000008
.L_250:


//--------------------- .nv.info._ZN7cutlass13device_kernelIN5flash19enable_sm80_to_sm89INS1_16FlashAttnFwdSm80INS1_25CollectiveMainloopFwdSm80ILi8ELi1ELb0EN4cute5tupleIJNS5_1CILi128EEENS7_ILi64EEENS7_ILi192EEEEEELi192ENS_6half_tEfNS_4arch4Sm80ELb0ELb0ELb1ELb1ELb1ELb1ELb1ELb1EEENS1_21CollectiveEpilogueFwdINS6_IJS8_SA_S9_EEENS6_IJNS7_ILi1EEESI_SI_EEESC_SE_Li256ELb1ELb1ELb1ELb0EEENS1_36VarlenDynamicPersistentTileSchedulerILi128ELi64ELi256ELi256ELb1ELb1ELb0ELb0ELb1ELb1EEEEEEEEEvNT_6ParamsE --------------------------
	.section	.nv.info._ZN7cutlass13device_kernelIN5flash19enable_sm80_to_sm89INS1_16FlashAttnFwdSm80INS1_25CollectiveMainloopFwdSm80ILi8ELi1ELb0EN4cute5tupleIJNS5_1CILi128EEENS7_ILi64EEENS7_ILi192EEEEEELi192ENS_6half_tEfNS_4arch4Sm80ELb0ELb0ELb1ELb1ELb1ELb1ELb1ELb1EEENS1_21CollectiveEpilogueFwdINS6_IJS8_SA_S9_EEENS6_IJNS7_ILi1EEESI_SI_EEESC_SE_Li256ELb1ELb1ELb1ELb0EEENS1_36VarlenDynamicPersistentTileSchedulerILi128ELi64ELi256ELi256ELb1ELb1ELb0ELb0ELb1ELb1EEEEEEEEEvNT_6ParamsE,"",@"SHT_CUDA_INFO"
	.sectionflags	@""
	.align	4


	//----- nvinfo : EIATTR_CUDA_API_VERSION
	.align		4
        /*0000*/ 	.byte	0x04, 0x37
        /*0002*/ 	.short	(.L_252 - .L_251)
.L_251:
        /*0004*/ 	.word	0x00000082


	//----- nvinfo : EIATTR_KPARAM_INFO
	.align		4
.L_252:
        /*0008*/ 	.byte	0x04, 0x17
        /*000a*/ 	.short	(.L_254 - .L_253)
.L_253:
        /*000c*/ 	.word	0x00000000
        /*0010*/ 	.short	0x0000
        /*0012*/ 	.short	0x0000
        /*0014*/ 	.byte	0x00, 0xf0, 0xe1, 0x10


	//----- nvinfo : EIATTR_SPARSE_MMA_MASK
	.align		4
.L_254:
        /*0018*/ 	.byte	0x03, 0x50
        /*001a*/ 	.short	0x0000


	//----- nvinfo : EIATTR_MAXREG_COUNT
	.align		4
        /*001c*/ 	.byte	0x03, 0x1b
        /*001e*/ 	.short	0x00ff


	//----- nvinfo : EIATTR_MERCURY_ISA_VERSION
	.align		4
        /*0020*/ 	.byte	0x03, 0x5f
        /*0022*/ 	.short	0x0101


	//----- nvinfo : EIATTR_EXIT_INSTR_OFFSETS
	.align		4
        /*0024*/ 	.byte	0x04, 0x1c
        /*0026*/ 	.short	(.L_256 - .L_255)


	//   ....[0]....
.L_255:
        /*0028*/ 	.word	0x00000010


	//----- nvinfo : EIATTR_MAX_THREADS
	.align		4
.L_256:
        /*002c*/ 	.byte	0x04, 0x05
        /*002e*/ 	.short	(.L_258 - .L_257)
.L_257:
        /*0030*/ 	.word	0x00000100
        /*0034*/ 	.word	0x00000001
        /*0038*/ 	.word	0x00000001


	//----- nvinfo : EIATTR_CBANK_PARAM_SIZE
	.align		4
.L_258:
        /*003c*/ 	.byte	0x03, 0x19
        /*003e*/ 	.short	0x0438


	//----- nvinfo : EIATTR_PARAM_CBANK
	.align		4
        /*0040*/ 	.byte	0x04, 0x0a
        /*0042*/ 	.short	(.L_260 - .L_259)
	.align		4
.L_259:
        /*0044*/ 	.word	index@(.nv.constant0._ZN7cutlass13device_kernelIN5flash19enable_sm80_to_sm89INS1_16FlashAttnFwdSm80INS1_25CollectiveMainloopFwdSm80ILi8ELi1ELb0EN4cute5tupleIJNS5_1CILi128EEENS7_ILi64EEENS7_ILi192EEEEEELi192ENS_6half_tEfNS_4arch4Sm80ELb0ELb0ELb1ELb1ELb1ELb1ELb1ELb1EEENS1_21CollectiveEpilogueFwdINS6_IJS8_SA_S9_EEENS6_IJNS7_ILi1EEESI_SI_EEESC_SE_Li256ELb1ELb1ELb1ELb0EEENS1_36VarlenDynamicPersistentTileSchedulerILi128ELi64ELi256ELi256ELb1ELb1ELb0ELb0ELb1ELb1EEEEEEEEEvNT_6ParamsE)
        /*0048*/ 	.short	0x0210
        /*004a*/ 	.short	0x0438


	//----- nvinfo : EIATTR_SW_WAR
	.align		4
.L_260:
        /*004c*/ 	.byte	0x04, 0x36
        /*004e*/ 	.short	(.L_262 - .L_261)
.L_261:
        /*0050*/ 	.word	0x00000008
.L_262:


//--------------------- .nv.info._ZN7cutlass13device_kernelIN5flash19enable_sm80_to_sm89INS1_16FlashAttnFwdSm80INS1_25CollectiveMainloopFwdSm80ILi8ELi1ELb0EN4cute5tupleIJNS5_1CILi128EEENS7_ILi64EEENS7_ILi192EEEEEELi192ENS_6half_tEfNS_4arch4Sm80ELb0ELb1ELb1ELb0ELb1ELb0ELb1ELb1EEENS1_21CollectiveEpilogueFwdINS6_IJS8_SA_S9_EEENS6_IJNS7_ILi1EEESI_SI_EEESC_SE_Li256ELb0ELb1ELb1ELb0EEENS1_19SingleTileSchedulerILb0ELb1ELb1ELi128EEEEEEEEEvNT_6ParamsE --------------------------
	.section	.nv.info._ZN7cutlass13device_kernelIN5flash19enable_sm80_to_sm89INS1_16FlashAttnFwdSm80INS1_25CollectiveMainloopFwdSm80ILi8ELi1ELb0EN4cute5tupleIJNS5_1CILi128EEENS7_ILi64EEENS7_ILi192EEEEEELi192ENS_6half_tEfNS_4arch4Sm80ELb0ELb1ELb1ELb0ELb1ELb0ELb1ELb1EEENS1_21CollectiveEpilogueFwdINS6_IJS8_SA_S9_EEENS6_IJNS7_ILi1EEESI_SI_EEESC_SE_Li256ELb0ELb1ELb1ELb0EEENS1_19SingleTileSchedulerILb0ELb1ELb1ELi128EEEEEEEEEvNT_6ParamsE,"",@"SHT_CUDA_INFO"
	.sectionflags	@""
	.align	4


	//----- nvinfo : EIATTR_CUDA_API_VERSION
	.align		4
        /*0000*/ 	.byte	0x04, 0x37
        /*0002*/ 	.short	(.L_264 - .L_263)
.L_263:
        /*0004*/ 	.word	0x00000082


	//----- nvinfo : EIATTR_KPARAM_INFO
	.align		4
.L_264:
        /*0008*/ 	.byte	0x04, 0x17
        /*000a*/ 	.short	(.L_266 - .L_265)
.L_265:
        /*000c*/ 	.word	0x00000000
        /*0010*/ 	.short	0x0000
        /*0012*/ 	.short	0x0000
        /*0014*/ 	.byte	0x00, 0xf0, 0x61, 0x10


	//----- nvinfo : EIATTR_SPARSE_MMA_MASK
	.align		4
.L_266:
        /*0018*/ 	.byte	0x03, 0x50
        /*001a*/ 	.short	0x0000


	//----- nvinfo : EIATTR_MAXREG_COUNT
	.align		4
        /*001c*/ 	.byte	0x03, 0x1b
        /*001e*/ 	.short	0x00ff


	//----- nvinfo : EIATTR_MERCURY_ISA_VERSION
	.align		4
        /*0020*/ 	.byte	0x03, 0x5f
        /*0022*/ 	.short	0x0101


	//----- nvinfo : EIATTR_EXIT_INSTR_OFFSETS
	.align		4
        /*0024*/ 	.byte	0x04, 0x1c
        /*0026*/ 	.short	(.L_268 - .L_267)


	//   ....[0]....
.L_267:
        /*0028*/ 	.word	0x00000010


	//----- nvinfo : EIATTR_MAX_THREADS
	.align		4
.L_268:
        /*002c*/ 	.byte	0x04, 0x05
        /*002e*/ 	.short	(.L_270 - .L_269)
.L_269:
        /*0030*/ 	.word	0x00000100
        /*0034*/ 	.word	0x00000001
        /*0038*/ 	.word	0x00000001


	//----- nvinfo : EIATTR_CBANK_PARAM_SIZE
	.align		4
.L_270:
        /*003c*/ 	.byte	0x03, 0x19
        /*003e*/ 	.short	0x0418


	//----- nvinfo : EIATTR_PARAM_CBANK
	.align		4
        /*0040*/ 	.byte	0x04, 0x0a
        /*0042*/ 	.short	(.L_272 - .L_271)
	.align		4
.L_271:
        /*0044*/ 	.word	index@(.nv.constant0._ZN7cutlass13device_kernelIN5flash19enable_sm80_to_sm89INS1_16FlashAttnFwdSm80INS1_25CollectiveMainloopFwdSm80ILi8ELi1ELb0EN4cute5tupleIJNS5_1CILi128EEENS7_ILi64EEENS7_ILi192EEEEEELi192ENS_6half_tEfNS_4arch4Sm80ELb0ELb1ELb1ELb0ELb1ELb0ELb1ELb1EEENS1_21CollectiveEpilogueFwdINS6_IJS8_SA_S9_EEENS6_IJNS7_ILi1EEESI_SI_EEESC_SE_Li256ELb0ELb1ELb1ELb0EEENS1_19SingleTileSchedulerILb0ELb1ELb1ELi128EEEEEEEEEvNT_6ParamsE)
        /*0048*/ 	.short	0x0210
        /*004a*/ 	.short	0x0418


	//----- nvinfo : EIATTR_SW_WAR
	.align		4
.L_272:
        /*004c*/ 	.byte	0x04, 0x36
        /*004e*/ 	.short	(.L_274 - .L_273)
.L_273:
        /*0050*/ 	.word	0x00000008
.L_274:


//--------------------- .nv.info._ZN7cutlass13device_kernelIN5flash19enable_sm80_to_sm89INS1_16FlashAttnFwdSm80INS1_25CollectiveMainloopFwdSm80ILi8ELi1ELb0EN4cute5tupleIJNS5_1CILi128EEENS7_ILi64EEENS7_ILi192EEEEEELi192ENS_6half_tEfNS_4arch4Sm80ELb0ELb1ELb1ELb1ELb1ELb0ELb1ELb1EEENS1_21CollectiveEpilogueFwdINS6_IJS8_SA_S9_EEENS6_IJNS7_ILi1EEESI_SI_EEESC_SE_Li256ELb1ELb1ELb1ELb0EEENS1_36VarlenDynamicPersistentTileSchedulerILi128ELi64ELi256ELi256ELb1ELb1ELb0ELb1ELb0ELb1EEEEEEEEEvNT_6ParamsE --------------------------
	.section	.nv.info._ZN7cutlass13device_kernelIN5flash19enable_sm80_to_sm89INS1_16FlashAttnFwdSm80INS1_25CollectiveMainloopFwdSm80ILi8ELi1ELb0EN4cute5tupleIJNS5_1CILi128EEENS7_ILi64EEENS7_ILi192EEEEEELi192ENS_6half_tEfNS_4arch4Sm80ELb0ELb1ELb1ELb1ELb1ELb0ELb1ELb1EEENS1_21CollectiveEpilogueFwdINS6_IJS8_SA_S9_EEENS6_IJNS7_ILi1EEESI_SI_EEESC_SE_Li256ELb1ELb1ELb1ELb0EEENS1_36VarlenDynamicPersistentTileSchedulerILi128ELi64ELi256ELi256ELb1ELb1ELb0ELb1ELb0ELb1EEEEEEEEEvNT_6ParamsE,"",@"SHT_CUDA_INFO"
	.sectionflags	@""
	.align	4


	//----- nvinfo : EIATTR_CUDA_API_VERSION
	.align		4
        /*0000*/ 	.byte	0x04, 0x37
        /*0002*/ 	.short	(.L_276 - .L_275)
.L_275:
        /*0004*/ 	.word	0x00000082


	//----- nvinfo : EIATTR_KPARAM_INFO
	.align		4
.L_276:
        /*0008*/ 	.byte	0x04, 0x17
        /*000a*/ 	.short	(.L_278 - .L_277)
.L_277:
        /*000c*/ 	.word	0x00000000
        /*0010*/ 	.short	0x0000
        /*0012*/ 	.short	0x0000
        /*0014*/ 	.byte	0x00, 0xf0, 0xe1, 0x10


	//----- nvinfo : EIATTR_SPARSE_MMA_MASK
	.align		4
.L_278:
        /*0018*/ 	.byte	0x03, 0x50
        /*001a*/ 	.short	0x0000


	//----- nvinfo : EIATTR_MAXREG_COUNT
	.align		4
        /*001c*/ 	.byte	0x03, 0x1b
        /*001e*/ 	.short	0x00ff


	//----- nvinfo : EIATTR_MERCURY_ISA_VERSION
	.align		4
        /*0020*/ 	.byte	0x03, 0x5f
        /*0022*/ 	.short	0x0101


	//----- nvinfo : EIATTR_EXIT_INSTR_OFFSETS
	.align		4
        /*0024*/ 	.byte	0x04, 0x1c
        /*0026*/ 	.short	(.L_280 - .L_279)


	//   ....[0]....
.L_279:
        /*0028*/ 	.word	0x00000010


	//----- nvinfo : EIATTR_MAX_THREADS
	.align		4
.L_280:
        /*002c*/ 	.byte	0x04, 0x05
        /*002e*/ 	.short	(.L_282 - .L_281)
.L_281:
        /*0030*/ 	.word	0x00000100
        /*0034*/ 	.word	0x00000001
        /*0038*/ 	.word	0x00000001


	//----- nvinfo : EIATTR_CBANK_PARAM_SIZE
	.align		4
.L_282:
        /*003c*/ 	.byte	0x03, 0x19
        /*003e*/ 	.short	0x0438


	//----- nvinfo : EIATTR_PARAM_CBANK
	.align		4
        /*0040*/ 	.byte	0x04, 0x0a
        /*0042*/ 	.short	(.L_284 - .L_283)
	.align		4
.L_283:
        /*0044*/ 	.word	index@(.nv.constant0._ZN7cutlass13device_kernelIN5flash19enable_sm80_to_sm89INS1_16FlashAttnFwdSm80INS1_25CollectiveMainloopFwdSm80ILi8ELi1ELb0EN4cute5tupleIJNS5_1CILi128EEENS7_ILi64EEENS7_ILi192EEEEEELi192ENS_6half_tEfNS_4arch4Sm80ELb0ELb1ELb1ELb1ELb1ELb0ELb1ELb1EEENS1_21CollectiveEpilogueFwdINS6_IJS8_SA_S9_EEENS6_IJNS7_ILi1EEESI_SI_EEESC_SE_Li256ELb1ELb1ELb1ELb0EEENS1_36VarlenDynamicPersistentTileSchedulerILi128ELi64ELi256ELi256ELb1ELb1ELb0ELb1ELb0ELb1EEEEEEEEEvNT_6ParamsE)
        /*0048*/ 	.short	0x0210
        /*004a*/ 	.short	0x0438


	//----- nvinfo : EIATTR_SW_WAR
	.align		4
.L_284:
        /*004c*/ 	.byte	0x04, 0x36
        /*004e*/ 	.short	(.L_286 - .L_285)
.L_285:
        /*0050*/ 	.word	0x00000008
.L_286:


//--------------------- .nv.info._ZN7cutlass13device_kernelIN5flash19enable_sm80_to_sm89INS1_16FlashAttnFwdSm80INS1_25CollectiveMainloopFwdSm80ILi8ELi1ELb0EN4cute5tupleIJNS5_1CILi128EEENS7_ILi64EEENS7_ILi192EEEEEELi192ENS_6half_tEfNS_4arch4Sm80ELb0ELb1ELb1ELb1ELb1ELb1ELb1ELb1EEENS1_21CollectiveEpilogueFwdINS6_IJS8_SA_S9_EEENS6_IJNS7_ILi1EEESI_SI_EEESC_SE_Li256ELb1ELb1ELb1ELb0EEENS1_36VarlenDynamicPersistentTileSchedulerILi128ELi64ELi256ELi256ELb1ELb1ELb0ELb1ELb0ELb1EEEEEEEEEvNT_6ParamsE --------------------------
	.section	.nv.info._ZN7cutlass13device_kernelIN5flash19enable_sm80_to_sm89INS1_16FlashAttnFwdSm80INS1_25CollectiveMainloopFwdSm80ILi8ELi1ELb0EN4cute5tupleIJNS5_1CILi128EEENS7_ILi64EEENS7_ILi192EEEEEELi192ENS_6half_tEfNS_4arch4Sm80ELb0ELb1ELb1ELb1ELb1ELb1ELb1ELb1EEENS1_21CollectiveEpilogueFwdINS6_IJS8_SA_S9_EEENS6_IJNS7_ILi1EEESI_SI_EEESC_SE_Li256ELb1ELb1ELb1ELb0EEENS1_36VarlenDynamicPersistentTileSchedulerILi128ELi64ELi256ELi256ELb1ELb1ELb0ELb1ELb0ELb1EEEEEEEEEvNT_6ParamsE,"",@"SHT_CUDA_INFO"
	.sectionflags	@""
	.align	4


	//----- nvinfo : EIATTR_CUDA_API_VERSION
	.align		4
        /*0000*/ 	.byte	0x04, 0x37
        /*0002*/ 	.short	(.L_288 - .L_287)
.L_287:
        /*0004*/ 	.word	0x00000082


	//----- nvinfo : EIATTR_KPARAM_INFO
	.align		4
.L_288:
        /*0008*/ 	.byte	0x04, 0x17
        /*000a*/ 	.short	(.L_290 - .L_289)
.L_289:
        /*000c*/ 	.word	0x00000000
        /*0010*/ 	.short	0x0000
        /*0012*/ 	.short	0x0000
        /*0014*/ 	.byte	0x00, 0xf0, 0xe1, 0x10


	//----- nvinfo : EIATTR_SPARSE_MMA_MASK
	.align		4
.L_290:
        /*0018*/ 	.byte	0x03, 0x50
        /*001a*/ 	.short	0x0000


	//----- nvinfo : EIATTR_MAXREG_COUNT
	.align		4
        /*001c*/ 	.byte	0x03, 0x1b
        /*001e*/ 	.short	0x00ff


	//----- nvinfo : EIATTR_MERCURY_ISA_VERSION
	.align		4
        /*0020*/ 	.byte	0x03, 0x5f
        /*0022*/ 	.short	0x0101


	//----- nvinfo : EIATTR_EXIT_INSTR_OFFSETS
	.align		4
        /*0024*/ 	.byte	0x04, 0x1c
        /*0026*/ 	.short	(.L_292 - .L_291)


	//   ....[0]....
.L_291:
        /*0028*/ 	.word	0x00000010


	//----- nvinfo : EIATTR_MAX_THREADS
	.align		4
.L_292:
        /*002c*/ 	.byte	0x04, 0x05
        /*002e*/ 	.short	(.L_294 - .L_293)
.L_293:
        /*0030*/ 	.word	0x00000100
        /*0034*/ 	.word	0x00000001
        /*0038*/ 	.word	0x00000001


	//----- nvinfo : EIATTR_CBANK_PARAM_SIZE
	.align		4
.L_294:
        /*003c*/ 	.byte	0x03, 0x19
        /*003e*/ 	.short	0x0438


	//----- nvinfo : EIATTR_PARAM_CBANK
	.align		4
        /*0040*/ 	.byte	0x04, 0x0a
        /*0042*/ 	.short	(.L_296 - .L_295)
	.align		4
.L_295:
        /*0044*/ 	.word	index@(.nv.constant0._ZN7cutlass13device_kernelIN5flash19enable_sm80_to_sm89INS1_16FlashAttnFwdSm80INS1_25CollectiveMainloopFwdSm80ILi8ELi1ELb0EN4cute5tupleIJNS5_1CILi128EEENS7_ILi64EEENS7_ILi192EEEEEELi192ENS_6half_tEfNS_4arch4Sm80ELb0ELb1ELb1ELb1ELb1ELb1ELb1ELb1EEENS1_21CollectiveEpilogueFwdINS6_IJS8_SA_S9_EEENS6_IJNS7_ILi1EEESI_SI_EEESC_SE_Li256ELb1ELb1ELb1ELb0EEENS1_36VarlenDynamicPersistentTileSchedulerILi128ELi64ELi256ELi256ELb1ELb1ELb0ELb1ELb0ELb1EEEEEEEEEvNT_6ParamsE)
        /*0048*/ 	.short	0x0210
        /*004a*/ 	.short	0x0438


	//----- nvinfo : EIATTR_SW_WAR
	.align		4
.L_296:
        /*004c*/ 	.byte	0x04, 0x36
        /*004e*/ 	.short	(.L_298 - .L_297)
.L_297:
        /*0050*/ 	.word	0x00000008
.L_298:


//--------------------- .nv.info._ZN7cutlass13device_kernelIN5flash19enable_sm80_to_sm89INS1_16FlashAttnFwdSm80INS1_25CollectiveMainloopFwdSm80ILi8ELi1ELb0EN4cute5tupleIJNS5_1CILi128EEENS7_ILi64EEENS7_ILi192EEEEEELi192ENS_6half_tEfNS_4arch4Sm80ELb1ELb0ELb1ELb0ELb1ELb0ELb1ELb1EEENS1_21CollectiveEpilogueFwdINS6_IJS8_SA_S9_EEENS6_IJNS7_ILi1EEESI_SI_EEESC_SE_Li256ELb0ELb1ELb1ELb0EEENS1_30DynamicPersistentTileSchedulerILi256ELi256ELb1ELb1ELb0EEEEEEEEEvNT_6ParamsE --------------------------
	.section	.nv.info._ZN7cutlass13device_kernelIN5flash19enable_sm80_to_sm89INS1_16FlashAttnFwdSm80INS1_25CollectiveMainloopFwdSm80ILi8ELi1ELb0EN4cute5tupleIJNS5_1CILi128EEENS7_ILi64EEENS7_ILi192EEEEEELi192ENS_6half_tEfNS_4arch4Sm80ELb1ELb0ELb1ELb0ELb1ELb0ELb1ELb1EEENS1_21CollectiveEpilogueFwdINS6_IJS8_SA_S9_EEENS6_IJNS7_ILi1EEESI_SI_EEESC_SE_Li256ELb0ELb1ELb1ELb0EEENS1_30DynamicPersistentTileSchedulerILi256ELi256ELb1ELb1ELb0EEEEEEEEEvNT_6ParamsE,"",@"SHT_CUDA_INFO"
	.sectionflags	@""
	.align	4


	//----- nvinfo : EIATTR_CUDA_API_VERSION
	.align		4
        /*0000*/ 	.byte	0x04, 0x37
        /*0002*/ 	.short	(.L_300 - .L_299)
.L_299:
        /*0004*/ 	.word	0x00000082


	//----- nvinfo : EIATTR_KPARAM_INFO
	.align		4
.L_300:
        /*0008*/ 	.byte	0x04, 0x17
        /*000a*/ 	.short	(.L_302 - .L_301)
.L_301:
        /*000c*/ 	.word	0x00000000
        /*0010*/ 	.short	0x0000
        /*0012*/ 	.short	0x0000
        /*0014*/ 	.byte	0x00, 0xf0, 0xa1, 0x10


	//----- nvinfo : EIATTR_SPARSE_MMA_MASK
	.align		4
.L_302:
        /*0018*/ 	.byte	0x03, 0x50
        /*001a*/ 	.short	0x0000


	//----- nvinfo : EIATTR_MAXREG_COUNT
	.align		4
        /*001c*/ 	.byte	0x03, 0x1b
        /*001e*/ 	.short	0x00ff


	//----- nvinfo : EIATTR_MERCURY_ISA_VERSION
	.align		4
        /*0020*/ 	.byte	0x03, 0x5f
        /*0022*/ 	.short	0x0101


	//----- nvinfo : EIATTR_EXIT_INSTR_OFFSETS
	.align		4
        /*0024*/ 	.byte	0x04, 0x1c
        /*0026*/ 	.short	(.L_304 - .L_303)


	//   ....[0]....
.L_303:
        /*0028*/ 	.word	0x00000010


	//----- nvinfo : EIATTR_MAX_THREADS
	.align		4
.L_304:
        /*002c*/ 	.byte	0x04, 0x05
        /*002e*/ 	.short	(.L_306 - .L_305)
.L_305:
        /*0030*/ 	.word	0x00000100
        /*0034*/ 	.word	0x00000001
        /*0038*/ 	.word	0x00000001


	//----- nvinfo : EIATTR_CBANK_PARAM_SIZE
	.align		4
.L_306:
        /*003c*/ 	.byte	0x03, 0x19
        /*003e*/ 	.short	0x0428


	//----- nvinfo : EIATTR_PARAM_CBANK
	.align		4
        /*0040*/ 	.byte	0x04, 0x0a
        /*0042*/ 	.short	(.L_308 - .L_307)
	.align		4
.L_307:
        /*0044*/ 	.word	index@(.nv.constant0._ZN7cutlass13device_kernelIN5flash19enable_sm80_to_sm89INS1_16FlashAttnFwdSm80INS1_25CollectiveMainloopFwdSm80ILi8ELi1ELb0EN4cute5tupleIJNS5_1CILi128EEENS7_ILi64EEENS7_ILi192EEEEEELi192ENS_6half_tEfNS_4arch4Sm80ELb1ELb0ELb1ELb0ELb1ELb0ELb1ELb1EEENS1_21CollectiveEpilogueFwdINS6_IJS8_SA_S9_EEENS6_IJNS7_ILi1EEESI_SI_EEESC_SE_Li256ELb0ELb1ELb1ELb0EEENS1_30DynamicPersistentTileSchedulerILi256ELi256ELb1ELb1ELb0EEEEEEEEEvNT_6ParamsE)
        /*0048*/ 	.short	0x0210
        /*004a*/ 	.short	0x0428


	//----- nvinfo : EIATTR_SW_WAR
	.align		4
.L_308:
        /*004c*/ 	.byte	0x04, 0x36
        /*004e*/ 	.short	(.L_310 - .L_309)
.L_309:
        /*0050*/ 	.word	0x00000008
.L_310:


//--------------------- .nv.info._ZN7cutlass13device_kernelIN5flash19enable_sm80_to_sm89INS1_16FlashAttnFwdSm80INS1_25CollectiveMainloopFwdSm80ILi8ELi1ELb0EN4cute5tupleIJNS5_1CILi128EEENS7_ILi64EEENS7_ILi192EEEEEELi192ENS_6half_tEfNS_4arch4Sm80ELb1ELb0ELb1ELb1ELb1ELb0ELb1ELb1EEENS1_21CollectiveEpilogueFwdINS6_IJS8_SA_S9_EEENS6_IJNS7_ILi1EEESI_SI_EEESC_SE_Li256ELb1ELb1ELb1ELb0EEENS1_36VarlenDynamicPersistentTileSchedulerILi128ELi64ELi256ELi256ELb1ELb1ELb0ELb1ELb1ELb1EEEEEEEEEvNT_6ParamsE --------------------------
	.section	.nv.info._ZN7cutlass13device_kernelIN5flash19enable_sm80_to_sm89INS1_16FlashAttnFwdSm80INS1_25CollectiveMainloopFwdSm80ILi8ELi1ELb0EN4cute5tupleIJNS5_1CILi128EEENS7_ILi64EEENS7_ILi192EEEEEELi192ENS_6half_tEfNS_4arch4Sm80ELb1ELb0ELb1ELb1ELb1ELb0ELb1ELb1EEENS1_21CollectiveEpilogueFwdINS6_IJS8_SA_S9_EEENS6_IJNS7_ILi1EEESI_SI_EEESC_SE_Li256ELb1ELb1ELb1ELb0EEENS1_36VarlenDynamicPersistentTileSchedulerILi128ELi64ELi256ELi256ELb1ELb1ELb0ELb1ELb1ELb1EEEEEEEEEvNT_6ParamsE,"",@"SHT_CUDA_INFO"
	.sectionflags	@""
	.align	4


	//----- nvinfo : EIATTR_CUDA_API_VERSION
	.align		4
        /*0000*/ 	.byte	0x04, 0x37
        /*0002*/ 	.short	(.L_312 - .L_311)
.L_311:
        /*0004*/ 	.word	0x00000082


	//----- nvinfo : EIATTR_KPARAM_INFO
	.align		4
.L_312:
        /*0008*/ 	.byte	0x04, 0x17
        /*000a*/ 	.short	(.L_314 - .L_313)
.L_313:
        /*000c*/ 	.word	0x00000000
        /*0010*/ 	.short	0x0000
        /*0012*/ 	.short	0x0000
        /*0014*/ 	.byte	0x00, 0xf0, 0xe1, 0x10


	//----- nvinfo : EIATTR_SPARSE_MMA_MASK
	.align		4
.L_314:
        /*0018*/ 	.byte	0x03, 0x50
        /*001a*/ 	.short	0x0000


	//----- nvinfo : EIATTR_MAXREG_COUNT
	.align		4
        /*001c*/ 	.byte	0x03, 0x1b
        /*001e*/ 	.short	0x00ff


	//----- nvinfo : EIATTR_MERCURY_ISA_VERSION
	.align		4
        /*0020*/ 	.byte	0x03, 0x5f
        /*0022*/ 	.short	0x0101


	//----- nvinfo : EIATTR_EXIT_INSTR_OFFSETS
	.align		4
        /*0024*/ 	.byte	0x04, 0x1c
        /*0026*/ 	.short	(.L_316 - .L_315)


	//   ....[0]....
.L_315:
        /*0028*/ 	.word	0x00000010


	//----- nvinfo : EIATTR_MAX_THREADS
	.align		4
.L_316:
        /*002c*/ 	.byte	0x04, 0x05
        /*002e*/ 	.short	(.L_318 - .L_317)
.L_317:
        /*0030*/ 	.word	0x00000100
        /*0034*/ 	.word	0x00000001
        /*0038*/ 	.word	0x00000001


	//----- nvinfo : EIATTR_CBANK_PARAM_SIZE
	.align		4
.L_318:
        /*003c*/ 	.byte	0x03, 0x19
        /*003e*/ 	.short	0x0438


	//----- nvinfo : EIATTR_PARAM_CBANK
	.align		4
        /*0040*/ 	.byte	0x04, 0x0a
        /*0042*/ 	.short	(.L_320 - .L_319)
	.align		4
.L_319:
        /*0044*/ 	.word	index@(.nv.constant0._ZN7cutlass13device_kernelIN5flash19enable_sm80_to_sm89INS1_16FlashAttnFwdSm80INS1_25CollectiveMainloopFwdSm80ILi8ELi1ELb0EN4cute5tupleIJNS5_1CILi128EEENS7_ILi64EEENS7_ILi192EEEEEELi192ENS_6half_tEfNS_4arch4Sm80ELb1ELb0ELb1ELb1ELb1ELb0ELb1ELb1EEENS1_21CollectiveEpilogueFwdINS6_IJS8_SA_S9_EEENS6_IJNS7_ILi1EEESI_SI_EEESC_SE_Li256ELb1ELb1ELb1ELb0EEENS1_36VarlenDynamicPersistentTileSchedulerILi128ELi64ELi256ELi256ELb1ELb1ELb0ELb1ELb1ELb1EEEEEEEEEvNT_6ParamsE)
        /*0048*/ 	.short	0x0210
        /*004a*/ 	.short	0x0438


	//----- nvinfo : EIATTR_SW_WAR
	.align		4
.L_320:
        /*004c*/ 	.byte	0x04, 0x36
        /*004e*/ 	.short	(.L_322 - .L_321)
.L_321:
        /*0050*/ 	.word	0x00000008
.L_322:


//--------------------- .nv.info._ZN7cutlass13device_kernelIN5flash19enable_sm80_to_sm89INS1_16FlashAttnFwdSm80INS1_25CollectiveMainloopFwdSm80ILi8ELi1ELb0EN4cute5tupleIJNS5_1CILi128EEENS7_ILi64EEENS7_ILi192EEEEEELi192ENS_6half_tEfNS_4arch4Sm80ELb1ELb0ELb1ELb1ELb1ELb1ELb1ELb1EEENS1_21CollectiveEpilogueFwdINS6_IJS8_SA_S9_EEENS6_IJNS7_ILi1EEESI_SI_EEESC_SE_Li256ELb1ELb1ELb1ELb0EEENS1_36VarlenDynamicPersistentTileSchedulerILi128ELi64ELi256ELi256ELb1ELb1ELb0ELb1ELb1ELb1EEEEEEEEEvNT_6ParamsE --------------------------
	.section	.nv.info._ZN7cutlass13device_kernelIN5flash19enable_sm80_to_sm89INS1_16FlashAttnFwdSm80INS1_25CollectiveMainloopFwdSm80ILi8ELi1ELb0EN4cute5tupleIJNS5_1CILi128EEENS7_ILi64EEENS7_ILi192EEEEEELi192ENS_6half_tEfNS_4arch4Sm80ELb1ELb0ELb1ELb1ELb1ELb1ELb1ELb1EEENS1_21CollectiveEpilogueFwdINS6_IJS8_SA_S9_EEENS6_IJNS7_ILi1EEESI_SI_EEESC_SE_Li256ELb1ELb1ELb1ELb0EEENS1_36VarlenDynamicPersistentTileSchedulerILi128ELi64ELi256ELi256ELb1ELb1ELb0ELb1ELb1ELb1EEEEEEEEEvNT_6ParamsE,"",@"SHT_CUDA_INFO"
	.sectionflags	@""
	.align	4


	//----- nvinfo : EIATTR_CUDA_API_VERSION
	.align		4
        /*0000*/ 	.byte	0x04, 0x37
        /*0002*/ 	.short	(.L_324 - .L_323)
.L_323:
        /*0004*/ 	.word	0x00000082


	//----- nvinfo : EIATTR_KPARAM_INFO
	.align		4
.L_324:
        /*0008*/ 	.byte	0x04, 0x17
        /*000a*/ 	.short	(.L_326 - .L_325)
.L_325:
        /*000c*/ 	.word	0x00000000
        /*0010*/ 	.short	0x0000
        /*0012*/ 	.short	0x0000
        /*0014*/ 	.byte	0x00, 0xf0, 0xe1, 0x10


	//----- nvinfo : EIATTR_SPARSE_MMA_MASK
	.align		4
.L_326:
        /*0018*/ 	.byte	0x03, 0x50
        /*001a*/ 	.short	0x0000


	//----- nvinfo : EIATTR_MAXREG_COUNT
	.align		4
        /*001c*/ 	.byte	0x03, 0x1b
        /*001e*/ 	.short	0x00ff


	//----- nvinfo : EIATTR_MERCURY_ISA_VERSION
	.align		4
        /*0020*/ 	.byte	0x03, 0x5f
        /*0022*/ 	.short	0x0101


	//----- nvinfo : EIATTR_EXIT_INSTR_OFFSETS
	.align		4
        /*0024*/ 	.byte	0x04, 0x1c
        /*0026*/ 	.short	(.L_328 - .L_327)


	//   ....[0]....
.L_327:
        /*0028*/ 	.word	0x00000010


	//----- nvinfo : EIATTR_MAX_THREADS
	.align		4
.L_328:
        /*002c*/ 	.byte	0x04, 0x05
        /*002e*/ 	.short	(.L_330 - .L_329)
.L_329:
        /*0030*/ 	.word	0x00000100
        /*0034*/ 	.word	0x00000001
        /*0038*/ 	.word	0x00000001


	//----- nvinfo : EIATTR_CBANK_PARAM_SIZE
	.align		4
.L_330:
        /*003c*/ 	.byte	0x03, 0x19
        /*003e*/ 	.short	0x0438


	//----- nvinfo : EIATTR_PARAM_CBANK
	.align		4
        /*0040*/ 	.byte	0x04, 0x0a
        /*0042*/ 	.short	(.L_332 - .L_331)
	.align		4
.L_331:
        /*0044*/ 	.word	index@(.nv.constant0._ZN7cutlass13device_kernelIN5flash19enable_sm80_to_sm89INS1_16FlashAttnFwdSm80INS1_25CollectiveMainloopFwdSm80ILi8ELi1ELb0EN4cute5tupleIJNS5_1CILi128EEENS7_ILi64EEENS7_ILi192EEEEEELi192ENS_6half_tEfNS_4arch4Sm80ELb1ELb0ELb1ELb1ELb1ELb1ELb1ELb1EEENS1_21CollectiveEpilogueFwdINS6_IJS8_SA_S9_EEENS6_IJNS7_ILi1EEESI_SI_EEESC_SE_Li256ELb1ELb1ELb1ELb0EEENS1_36VarlenDynamicPersistentTileSchedulerILi128ELi64ELi256ELi256ELb1ELb1ELb0ELb1ELb1ELb1EEEEEEEEEvNT_6ParamsE)
        /*0048*/ 	.short	0x0210
        /*004a*/ 	.short	0x0438


	//----- nvinfo : EIATTR_SW_WAR
	.align		4
.L_332:
        /*004c*/ 	.byte	0x04, 0x36
        /*004e*/ 	.short	(.L_334 - .L_333)
.L_333:
        /*0050*/ 	.word	0x00000008
.L_334:


//--------------------- .nv.info._ZN7cutlass13device_kernelIN5flash19enable_sm80_to_sm89INS1_16FlashAttnFwdSm80INS1_25CollectiveMainloopFwdSm80ILi8ELi2ELb0EN4cute5tupleIJNS5_1CILi128EEENS7_ILi64EEENS7_ILi192EEEEEELi192ENS_6half_tEfNS_4arch4Sm80ELb0ELb0ELb1ELb0ELb1ELb0ELb1ELb1EEENS1_21CollectiveEpilogueFwdINS6_IJS8_SA_S9_EEENS6_IJNS7_ILi1EEESI_SI_EEESC_SE_Li256ELb0ELb1ELb1ELb0EEENS1_19SingleTileSchedulerILb0ELb1ELb1ELi128EEEEEEEEEvNT_6ParamsE --------------------------
	.section	.nv.info._ZN7cutlass13device_kernelIN5flash19enable_sm80_to_sm89INS1_16FlashAttnFwdSm80INS1_25CollectiveMainloopFwdSm80ILi8ELi2ELb0EN4cute5tupleIJNS5_1CILi128EEENS7_ILi64EEENS7_ILi192EEEEEELi192ENS_6half_tEfNS_4arch4Sm80ELb0ELb0ELb1ELb0ELb1ELb0ELb1ELb1EEENS1_21CollectiveEpilogueFwdINS6_IJS8_SA_S9_EEENS6_IJNS7_ILi1EEESI_SI_EEESC_SE_Li256ELb0ELb1ELb1ELb0EEENS1_19SingleTileSchedulerILb0ELb1ELb1ELi128EEEEEEEEEvNT_6ParamsE,"",@"SHT_CUDA_INFO"
	.sectionflags	@""
	.align	4


	//----- nvinfo : EIATTR_CUDA_API_VERSION
	.align		4
        /*0000*/ 	.byte	0x04, 0x37
        /*0002*/ 	.short	(.L_336 - .L_335)
.L_335:
        /*0004*/ 	.word	0x00000082


	//----- nvinfo : EIATTR_KPARAM_INFO
	.align		4
.L_336:
        /*0008*/ 	.byte	0x04, 0x17
        /*000a*/ 	.short	(.L_338 - .L_337)
.L_337:
        /*000c*/ 	.word	0x00000000
        /*0010*/ 	.short	0x0000
        /*0012*/ 	.short	0x0000
        /*0014*/ 	.byte	0x00, 0xf0, 0x61, 0x10


	//----- nvinfo : EIATTR_SPARSE_MMA_MASK
	.align		4
.L_338:
        /*0018*/ 	.byte	0x03, 0x50
        /*001a*/ 	.short	0x0000


	//----- nvinfo : EIATTR_MAXREG_COUNT
	.align		4
        /*001c*/ 	.byte	0x03, 0x1b
        /*001e*/ 	.short	0x00ff


	//----- nvinfo : EIATTR_MERCURY_ISA_VERSION
	.align		4
        /*0020*/ 	.byte	0x03, 0x5f
        /*0022*/ 	.short	0x0101


	//----- nvinfo : EIATTR_EXIT_INSTR_OFFSETS
	.align		4
        /*0024*/ 	.byte	0x04, 0x1c
        /*0026*/ 	.short	(.L_340 - .L_339)


	//   ....[0]....
.L_339:
        /*0028*/ 	.word	0x00000010


	//----- nvinfo : EIATTR_MAX_THREADS
	.align		4
.L_340:
        /*002c*/ 	.byte	0x04, 0x05
        /*002e*/ 	.short	(.L_342 - .L_341)
.L_341:
        /*0030*/ 	.word	0x00000100
        /*0034*/ 	.word	0x00000001
        /*0038*/ 	.word	0x00000001


	//----- nvinfo : EIATTR_CBANK_PARAM_SIZE
	.align		4
.L_342:
        /*003c*/ 	.byte	0x03, 0x19
        /*003e*/ 	.short	0x0418


	//----- nvinfo : EIATTR_PARAM_CBANK
	.align		4
        /*0040*/ 	.byte	0x04, 0x0a
        /*0042*/ 	.short	(.L_344 - .L_343)
	.align		4
.L_343:
        /*0044*/ 	.word	index@(.nv.constant0._ZN7cutlass13device_kernelIN5flash19enable_sm80_to_sm89INS1_16FlashAttnFwdSm80INS1_25CollectiveMainloopFwdSm80ILi8ELi2ELb0EN4cute5tupleIJNS5_1CILi128EEENS7_ILi64EEENS7_ILi192EEEEEELi192ENS_6half_tEfNS_4arch4Sm80ELb0ELb0ELb1ELb0ELb1ELb0ELb1ELb1EEENS1_21CollectiveEpilogueFwdINS6_IJS8_SA_S9_EEENS6_IJNS7_ILi1EEESI_SI_EEESC_SE_Li256ELb0ELb1ELb1ELb0EEENS1_19SingleTileSchedulerILb0ELb1ELb1ELi128EEEEEEEEEvNT_6ParamsE)
        /*0048*/ 	.short	0x0210
        /*004a*/ 	.short	0x0418


	//----- nvinfo : EIATTR_SW_WAR
	.align		4
.L_344:
        /*004c*/ 	.byte	0x04, 0x36
        /*004e*/ 	.short	(.L_346 - .L_345)
.L_345:
        /*0050*/ 	.word	0x00000008
.L_346:


//--------------------- .nv.info._ZN7cutlass13device_kernelIN5flash19enable_sm80_to_sm89INS1_16FlashAttnFwdSm80INS1_25CollectiveMainloopFwdSm80ILi8ELi2ELb0EN4cute5tupleIJNS5_1CILi128EEENS7_ILi64EEENS7_ILi192EEEEEELi192ENS_6half_tEfNS_4arch4Sm80ELb0ELb0ELb1ELb1ELb1ELb0ELb1ELb1EEENS1_21CollectiveEpilogueFwdINS6_IJS8_SA_S9_EEENS6_IJNS7_ILi1EEESI_SI_EEESC_SE_Li256ELb1ELb1ELb1ELb0EEENS1_36VarlenDynamicPersistentTileSchedulerILi128ELi64ELi256ELi256ELb1ELb1ELb0ELb0ELb1ELb1EEEEEEEEEvNT_6ParamsE --------------------------
	.section	.nv.info._ZN7cutlass13device_kernelIN5flash19enable_sm80_to_sm89INS1_16FlashAttnFwdSm80INS1_25CollectiveMainloopFwdSm80ILi8ELi2ELb0EN4cute5tupleIJNS5_1CILi128EEENS7_ILi64EEENS7_ILi192EEEEEELi192ENS_6half_tEfNS_4arch4Sm80ELb0ELb0ELb1ELb1ELb1ELb0ELb1ELb1EEENS1_21CollectiveEpilogueFwdINS6_IJS8_SA_S9_EEENS6_IJNS7_ILi1EEESI_SI_EEESC_SE_Li256ELb1ELb1ELb1ELb0EEENS1_36VarlenDynamicPersistentTileSchedulerILi128ELi64ELi256ELi256ELb1ELb1ELb0ELb0ELb1ELb1EEEEEEEEEvNT_6ParamsE,"",@"SHT_CUDA_INFO"
	.sectionflags	@""
	.align	4


	//----- nvinfo : EIATTR_CUDA_API_VERSION
	.align		4
        /*0000*/ 	.byte	0x04, 0x37
        /*0002*/ 	.short	(.L_348 - .L_347)
.L_347:
        /*0004*/ 	.word	0x00000082


	//----- nvinfo : EIATTR_KPARAM_INFO
	.align		4
.L_348:
        /*0008*/ 	.byte	0x04, 0x17
        /*000a*/ 	.short	(.L_350 - .L_349)
.L_349:
        /*000c*/ 	.word	0x00000000
        /*0010*/ 	.short	0x0000
        /*0012*/ 	.short	0x0000
        /*0014*/ 	.byte	0x00, 0xf0, 0xe1, 0x10


	//----- nvinfo : EIATTR_SPARSE_MMA_MASK
	.align		4
.L_350:
        /*0018*/ 	.byte	0x03, 0x50
        /*001a*/ 	.short	0x0000


	//----- nvinfo : EIATTR_MAXREG_COUNT
	.align		4
        /*001c*/ 	.byte	0x03, 0x1b
        /*001e*/ 	.short	0x00ff


	//----- nvinfo : EIATTR_MERCURY_ISA_VERSION
	.align		4
        /*0020*/ 	.byte	0x03, 0x5f
        /*0022*/ 	.short	0x0101


	//----- nvinfo : EIATTR_EXIT_INSTR_OFFSETS
	.align		4
        /*0024*/ 	.byte	0x04, 0x1c
        /*0026*/ 	.short	(.L_352 - .L_351)


	//   ....[0]....
.L_351:
        /*0028*/ 	.word	0x00000010


	//----- nvinfo : EIATTR_MAX_THREADS
	.align		4
.L_352:
        /*002c*/ 	.byte	0x04, 0x05
        /*002e*/ 	.short	(.L_354 - .L_353)
.L_353:
        /*0030*/ 	.word	0x00000100
        /*0034*/ 	.word	0x00000001
        /*0038*/ 	.word	0x00000001


	//----- nvinfo : EIATTR_CBANK_PARAM_SIZE
	.align		4
.L_354:
        /*003c*/ 	.byte	0x03, 0x19
        /*003e*/ 	.short	0x0438


	//----- nvinfo : EIATTR_PARAM_CBANK
	.align		4
        /*0040*/ 	.byte	0x04, 0x0a
        /*0042*/ 	.short	(.L_356 - .L_355)
	.align		4
.L_355:
        /*0044*/ 	.word	index@(.nv.constant0._ZN7cutlass13device_kernelIN5flash19enable_sm80_to_sm89INS1_16FlashAttnFwdSm80INS1_25CollectiveMainloopFwdSm80ILi8ELi2ELb0EN4cute5tupleIJNS5_1CILi128EEENS7_ILi64EEENS7_ILi192EEEEEELi192ENS_6half_tEfNS_4arch4Sm80ELb0ELb0ELb1ELb1ELb1ELb0ELb1ELb1EEENS1_21CollectiveEpilogueFwdINS6_IJS8_SA_S9_EEENS6_IJNS7_ILi1EEESI_SI_EEESC_SE_Li256ELb1ELb1ELb1ELb0EEENS1_36VarlenDynamicPersistentTileSchedulerILi128ELi64ELi256ELi256ELb1ELb1ELb0ELb0ELb1ELb1EEEEEEEEEvNT_6ParamsE)
        /*0048*/ 	.short	0x0210
        /*004a*/ 	.short	0x0438


	//----- nvinfo : EIATTR_SW_WAR
	.align		4
.L_356:
        /*004c*/ 	.byte	0x04, 0x36
        /*004e*/ 	.short	(.L_358 - .L_357)
.L_357:
        /*0050*/ 	.word	0x00000008
.L_358:


//--------------------- .nv.info._ZN7cutlass13device_kernelIN5flash19enable_sm80_to_sm89INS1_16FlashAttnFwdSm80INS1_25CollectiveMainloopFwdSm80ILi8ELi2ELb0EN4cute5tupleIJNS5_1CILi128EEENS7_ILi64EEENS7_ILi192EEEEEELi192ENS_6half_tEfNS_4arch4Sm80ELb0ELb0ELb1ELb1ELb1ELb1ELb1ELb1EEENS1_21CollectiveEpilogueFwdINS6_IJS8_SA_S9_EEENS6_IJNS7_ILi1EEESI_SI_EEESC_SE_Li256ELb1ELb1ELb1ELb0EEENS1_36VarlenDynamicPersistentTileSchedulerILi128ELi64ELi256ELi256ELb1ELb1ELb0ELb0ELb1ELb1EEEEEEEEEvNT_6ParamsE --------------------------
	.section	.nv.info._ZN7cutlass13device_kernelIN5flash19enable_sm80_to_sm89INS1_16FlashAttnFwdSm80INS1_25CollectiveMainloopFwdSm80ILi8ELi2ELb0EN4cute5tupleIJNS5_1CILi128EEENS7_ILi64EEENS7_ILi192EEEEEELi192ENS_6half_tEfNS_4arch4Sm80ELb0ELb0ELb1ELb1ELb1ELb1ELb1ELb1EEENS1_21CollectiveEpilogueFwdINS6_IJS8_SA_S9_EEENS6_IJNS7_ILi1EEESI_SI_EEESC_SE_Li256ELb1ELb1ELb1ELb0EEENS1_36VarlenDynamicPersistentTileSchedulerILi128ELi64ELi256ELi256ELb1ELb1ELb0ELb0ELb1ELb1EEEEEEEEEvNT_6ParamsE,"",@"SHT_CUDA_INFO"
	.sectionflags	@""
	.align	4


	//----- nvinfo : EIATTR_CUDA_API_VERSION
	.align		4
        /*0000*/ 	.byte	0x04, 0x37
        /*0002*/ 	.short	(.L_360 - .L_359)
.L_359:
        /*0004*/ 	.word	0x00000082


	//----- nvinfo : EIATTR_KPARAM_INFO
	.align		4
.L_360:
        /*0008*/ 	.byte	0x04, 0x17
        /*000a*/ 	.short	(.L_362 - .L_361)
.L_361:
        /*000c*/ 	.word	0x00000000
        /*0010*/ 	.short	0x0000
        /*0012*/ 	.short	0x0000
        /*0014*/ 	.byte	0x00, 0xf0, 0xe1, 0x10


	//----- nvinfo : EIATTR_SPARSE_MMA_MASK
	.align		4
.L_362:
        /*0018*/ 	.byte	0x03, 0x50
        /*001a*/ 	.short	0x0000


	//----- nvinfo : EIATTR_MAXREG_COUNT
	.align		4
        /*001c*/ 	.byte	0x03, 0x1b
        /*001e*/ 	.short	0x00ff


	//----- nvinfo : EIATTR_MERCURY_ISA_VERSION
	.align		4
        /*0020*/ 	.byte	0x03, 0x5f
        /*0022*/ 	.short	0x0101


	//----- nvinfo : EIATTR_EXIT_INSTR_OFFSETS
	.align		4
        /*0024*/ 	.byte	0x04, 0x1c
        /*0026*/ 	.short	(.L_364 - .L_363)


	//   ....[0]....
.L_363:
        /*0028*/ 	.word	0x00000010


	//----- nvinfo : EIATTR_MAX_THREADS
	.align		4
.L_364:
        /*002c*/ 	.byte	0x04, 0x05
        /*002e*/ 	.short	(.L_366 - .L_365)
.L_365:
        /*0030*/ 	.word	0x00000100
        /*0034*/ 	.word	0x00000001
        /*0038*/ 	.word	0x00000001


	//----- nvinfo : EIATTR_CBANK_PARAM_SIZE
	.align		4
.L_366:
        /*003c*/ 	.byte	0x03, 0x19
        /*003e*/ 	.short	0x0438


	//----- nvinfo : EIATTR_PARAM_CBANK
	.align		4
        /*0040*/ 	.byte	0x04, 0x0a
        /*0042*/ 	.short	(.L_368 - .L_367)
	.align		4
.L_367:
        /*0044*/ 	.word	index@(.nv.constant0._ZN7cutlass13device_kernelIN5flash19enable_sm80_to_sm89INS1_16FlashAttnFwdSm80INS1_25CollectiveMainloopFwdSm80ILi8ELi2ELb0EN4cute5tupleIJNS5_1CILi128EEENS7_ILi64EEENS7_ILi192EEEEEELi192ENS_6half_tEfNS_4arch4Sm80ELb0ELb0ELb1ELb1ELb1ELb1ELb1ELb1EEENS1_21CollectiveEpilogueFwdINS6_IJS8_SA_S9_EEENS6_IJNS7_ILi1EEESI_SI_EEESC_SE_Li256ELb1ELb1ELb1ELb0EEENS1_36VarlenDynamicPersistentTileSchedulerILi128ELi64ELi256ELi256ELb1ELb1ELb0ELb0ELb1ELb1EEEEEEEEEvNT_6ParamsE)
        /*0048*/ 	.short	0x0210
        /*004a*/ 	.short	0x0438


	//----- nvinfo : EIATTR_SW_WAR
	.align		4
.L_368:
        /*004c*/ 	.byte	0x04, 0x36
        /*004e*/ 	.short	(.L_370 - .L_369)
.L_369:
        /*0050*/ 	.word	0x00000008
.L_370:


//--------------------- .nv.info._ZN7cutlass13device_kernelIN5flash19enable_sm80_to_sm89INS1_16FlashAttnFwdSm80INS1_25CollectiveMainloopFwdSm80ILi8ELi2ELb0EN4cute5tupleIJNS5_1CILi128EEENS7_ILi64EEENS7_ILi192EEEEEELi192ENS_6half_tEfNS_4arch4Sm80ELb0ELb1ELb1ELb0ELb1ELb0ELb1ELb1EEENS1_21CollectiveEpilogueFwdINS6_IJS8_SA_S9_EEENS6_IJNS7_ILi1EEESI_SI_EEESC_SE_Li256ELb0ELb1ELb1ELb0EEENS1_19SingleTileSchedulerILb0ELb1ELb1ELi128EEEEEEEEEvNT_6ParamsE --------------------------
	.section	.nv.info._ZN7cutlass13device_kernelIN5flash19enable_sm80_to_sm89INS1_16FlashAttnFwdSm80INS1_25CollectiveMainloopFwdSm80ILi8ELi2ELb0EN4cute5tupleIJNS5_1CILi128EEENS7_ILi64EEENS7_ILi192EEEEEELi192ENS_6half_tEfNS_4arch4Sm80ELb0ELb1ELb1ELb0ELb1ELb0ELb1ELb1EEENS1_21CollectiveEpilogueFwdINS6_IJS8_SA_S9_EEENS6_IJNS7_ILi1EEESI_SI_EEESC_SE_Li256ELb0ELb1ELb1ELb0EEENS1_19SingleTileSchedulerILb0ELb1ELb1ELi128EEEEEEEEEvNT_6ParamsE,"",@"SHT_CUDA_INFO"
	.sectionflags	@""
	.align	4


	//----- nvinfo : EIATTR_CUDA_API_VERSION
	.align		4
        /*0000*/ 	.byte	0x04, 0x37
        /*0002*/ 	.short	(.L_372 - .L_371)
.L_371:
        /*0004*/ 	.word	0x00000082


	//----- nvinfo : EIATTR_KPARAM_INFO
	.align		4
.L_372:
        /*0008*/ 	.byte	0x04, 0x17
        /*000a*/ 	.short	(.L_374 - .L_373)
.L_373:
        /*000c*/ 	.word	0x00000000
        /*0010*/ 	.short	0x0000
        /*0012*/ 	.short	0x0000
        /*0014*/ 	.byte	0x00, 0xf0, 0x61, 0x10


	//----- nvinfo : EIATTR_SPARSE_MMA_MASK
	.align		4
.L_374:
        /*0018*/ 	.byte	0x03, 0x50
        /*001a*/ 	.short	0x0000


	//----- nvinfo : EIATTR_MAXREG_COUNT
	.align		4
        /*001c*/ 	.byte	0x03, 0x1b
        /*001e*/ 	.short	0x00ff


	//----- nvinfo : EIATTR_MERCURY_ISA_VERSION
	.align		4
        /*0020*/ 	.byte	0x03, 0x5f
        /*0022*/ 	.short	0x0101


	//----- nvinfo : EIATTR_EXIT_INSTR_OFFSETS
	.align		4
        /*0024*/ 	.byte	0x04, 0x1c
        /*0026*/ 	.short	(.L_376 - .L_375)


	//   ....[0]....
.L_375:
        /*0028*/ 	.word	0x00000010


	//----- nvinfo : EIATTR_MAX_THREADS
	.align		4
.L_376:
        /*002c*/ 	.byte	0x04, 0x05
        /*002e*/ 	.short	(.L_378 - .L_377)
.L_377:
        /*0030*/ 	.word	0x00000100
        /*0034*/ 	.word	0x00000001
        /*0038*/ 	.word	0x00000001


	//----- nvinfo : EIATTR_CBANK_PARAM_SIZE
	.align		4
.L_378:
        /*003c*/ 	.byte	0x03, 0x19
        /*003e*/ 	.short	0x0418


	//----- nvinfo : EIATTR_PARAM_CBANK
	.align		4
        /*0040*/ 	.byte	0x04, 0x0a
        /*0042*/ 	.short	(.L_380 - .L_379)
	.align		4
.L_379:
        /*0044*/ 	.word	index@(.nv.constant0._ZN7cutlass13device_kernelIN5flash19enable_sm80_to_sm89INS1_16FlashAttnFwdSm80INS1_25CollectiveMainloopFwdSm80ILi8ELi2ELb0EN4cute5tupleIJNS5_1CILi128EEENS7_ILi64EEENS7_ILi192EEEEEELi192ENS_6half_tEfNS_4arch4Sm80ELb0ELb1ELb1ELb0ELb1ELb0ELb1ELb1EEENS1_21CollectiveEpilogueFwdINS6_IJS8_SA_S9_EEENS6_IJNS7_ILi1EEESI_SI_EEESC_SE_Li256ELb0ELb1ELb1ELb0EEENS1_19SingleTileSchedulerILb0ELb1ELb1ELi128EEEEEEEEEvNT_6ParamsE)
        /*0048*/ 	.short	0x0210
        /*004a*/ 	.short	0x0418


	//----- nvinfo : EIATTR_SW_WAR
	.align		4
.L_380:
        /*004c*/ 	.byte	0x04, 0x36
        /*004e*/ 	.short	(.L_382 - .L_381)
.L_381:
        /*0050*/ 	.word	0x00000008
.L_382:


//--------------------- .nv.info._ZN7cutlass13device_kernelIN5flash19enable_sm80_to_sm89INS1_16FlashAttnFwdSm80INS1_25CollectiveMainloopFwdSm80ILi8ELi2ELb0EN4cute5tupleIJNS5_1CILi128EEENS7_ILi64EEENS7_ILi192EEEEEELi192ENS_6half_tEfNS_4arch4Sm80ELb0ELb1ELb1ELb1ELb1ELb0ELb1ELb1EEENS1_21CollectiveEpilogueFwdINS6_IJS8_SA_S9_EEENS6_IJNS7_ILi1EEESI_SI_EEESC_SE_Li256ELb1ELb1ELb1ELb0EEENS1_36VarlenDynamicPersistentTileSchedulerILi128ELi64ELi256ELi256ELb1ELb1ELb0ELb1ELb0ELb1EEEEEEEEEvNT_6ParamsE --------------------------
	.section	.nv.info._ZN7cutlass13device_kernelIN5flash19enable_sm80_to_sm89INS1_16FlashAttnFwdSm80INS1_25CollectiveMainloopFwdSm80ILi8ELi2ELb0EN4cute5tupleIJNS5_1CILi128EEENS7_ILi64EEENS7_ILi192EEEEEELi192ENS_6half_tEfNS_4arch4Sm80ELb0ELb1ELb1ELb1ELb1ELb0ELb1ELb1EEENS1_21CollectiveEpilogueFwdINS6_IJS8_SA_S9_EEENS6_IJNS7_ILi1EEESI_SI_EEESC_SE_Li256ELb1ELb1ELb1ELb0EEENS1_36VarlenDynamicPersistentTileSchedulerILi128ELi64ELi256ELi256ELb1ELb1ELb0ELb1ELb0ELb1EEEEEEEEEvNT_6ParamsE,"",@"SHT_CUDA_INFO"
	.sectionflags	@""
	.align	4


	//----- nvinfo : EIATTR_CUDA_API_VERSION
	.align		4
        /*0000*/ 	.byte	0x04, 0x37
        /*0002*/ 	.short	(.L_384 - .L_383)
.L_383:
        /*0004*/ 	.word	0x00000082


	//----- nvinfo : EIATTR_KPARAM_INFO
	.align		4
.L_384:
        /*0008*/ 	.byte	0x04, 0x17
        /*000a*/ 	.short	(.L_386 - .L_385)
.L_385:
        /*000c*/ 	.word	0x00000000
        /*0010*/ 	.short	0x0000
        /*0012*/ 	.short	0x0000
        /*0014*/ 	.byte	0x00, 0xf0, 0xe1, 0x10


	//----- nvinfo : EIATTR_SPARSE_MMA_MASK
	.align		4
.L_386:
        /*0018*/ 	.byte	0x03, 0x50
        /*001a*/ 	.short	0x0000


	//----- nvinfo : EIATTR_MAXREG_COUNT
	.align		4
        /*001c*/ 	.byte	0x03, 0x1b
        /*001e*/ 	.short	0x00ff


	//----- nvinfo : EIATTR_MERCURY_ISA_VERSION
	.align		4
        /*0020*/ 	.byte	0x03, 0x5f
        /*0022*/ 	.short	0x0101


	//----- nvinfo : EIATTR_EXIT_INSTR_OFFSETS
	.align		4
        /*0024*/ 	.byte	0x04, 0x1c
        /*0026*/ 	.short	(.L_388 - .L_387)


	//   ....[0]....
.L_387:
        /*0028*/ 	.word	0x00000010


	//----- nvinfo : EIATTR_MAX_THREADS
	.align		4
.L_388:
        /*002c*/ 	.byte	0x04, 0x05
        /*002e*/ 	.short	(.L_390 - .L_389)
.L_389:
        /*0030*/ 	.word	0x00000100
        /*0034*/ 	.word	0x00000001
        /*0038*/ 	.word	0x00000001


	//----- nvinfo : EIATTR_CBANK_PARAM_SIZE
	.align		4
.L_390:
        /*003c*/ 	.byte	0x03, 0x19
        /*003e*/ 	.short	0x0438


	//----- nvinfo : EIATTR_PARAM_CBANK
	.align		4
        /*0040*/ 	.byte	0x04, 0x0a
        /*0042*/ 	.short	(.L_392 - .L_391)
	.align		4
.L_391:
        /*0044*/ 	.word	index@(.nv.constant0._ZN7cutlass13device_kernelIN5flash19enable_sm80_to_sm89INS1_16FlashAttnFwdSm80INS1_25CollectiveMainloopFwdSm80ILi8ELi2ELb0EN4cute5tupleIJNS5_1CILi128EEENS7_ILi64EEENS7_ILi192EEEEEELi192ENS_6half_tEfNS_4arch4Sm80ELb0ELb1ELb1ELb1ELb1ELb0ELb1ELb1EEENS1_21CollectiveEpilogueFwdINS6_IJS8_SA_S9_EEENS6_IJNS7_ILi1EEESI_SI_EEESC_SE_Li256ELb1ELb1ELb1ELb0EEENS1_36VarlenDynamicPersistentTileSchedulerILi128ELi64ELi256ELi256ELb1ELb1ELb0ELb1ELb0ELb1EEEEEEEEEvNT_6ParamsE)
        /*0048*/ 	.short	0x0210
        /*004a*/ 	.short	0x0438


	//----- nvinfo : EIATTR_SW_WAR
	.align		4
.L_392:
        /*004c*/ 	.byte	0x04, 0x36
        /*004e*/ 	.short	(.L_394 - .L_393)
.L_393:
        /*0050*/ 	.word	0x00000008
.L_394:


//--------------------- .nv.info._ZN7cutlass13device_kernelIN5flash19enable_sm80_to_sm89INS1_16FlashAttnFwdSm80INS1_25CollectiveMainloopFwdSm80ILi8ELi2ELb0EN4cute5tupleIJNS5_1CILi128EEENS7_ILi64EEENS7_ILi192EEEEEELi192ENS_6half_tEfNS_4arch4Sm80ELb0ELb1ELb1ELb1ELb1ELb1ELb1ELb1EEENS1_21CollectiveEpilogueFwdINS6_IJS8_SA_S9_EEENS6_IJNS7_ILi1EEESI_SI_EEESC_SE_Li256ELb1ELb1ELb1ELb0EEENS1_36VarlenDynamicPersistentTileSchedulerILi128ELi64ELi256ELi256ELb1ELb1ELb0ELb1ELb0ELb1EEEEEEEEEvNT_6ParamsE --------------------------
	.section	.nv.info._ZN7cutlass13device_kernelIN5flash19enable_sm80_to_sm89INS1_16FlashAttnFwdSm80INS1_25CollectiveMainloopFwdSm80ILi8ELi2ELb0EN4cute5tupleIJNS5_1CILi128EEENS7_ILi64EEENS7_ILi192EEEEEELi192ENS_6half_tEfNS_4arch4Sm80ELb0ELb1ELb1ELb1ELb1ELb1ELb1ELb1EEENS1_21CollectiveEpilogueFwdINS6_IJS8_SA_S9_EEENS6_IJNS7_ILi1EEESI_SI_EEESC_SE_Li256ELb1ELb1ELb1ELb0EEENS1_36VarlenDynamicPersistentTileSchedulerILi128ELi64ELi256ELi256ELb1ELb1ELb0ELb1ELb0ELb1EEEEEEEEEvNT_6ParamsE,"",@"SHT_CUDA_INFO"
	.sectionflags	@""
	.align	4


	//----- nvinfo : EIATTR_CUDA_API_VERSION
	.align		4
        /*0000*/ 	.byte	0x04, 0x37
        /*0002*/ 	.short	(.L_396 - .L_395)
.L_395:
        /*0004*/ 	.word	0x00000082


	//----- nvinfo : EIATTR_KPARAM_INFO
	.align		4
.L_396:
        /*0008*/ 	.byte	0x04, 0x17
        /*000a*/ 	.short	(.L_398 - .L_397)
.L_397:
        /*000c*/ 	.word	0x00000000
        /*0010*/ 	.short	0x0000
        /*0012*/ 	.short	0x0000
        /*0014*/ 	.byte	0x00, 0xf0, 0xe1, 0x10


	//----- nvinfo : EIATTR_SPARSE_MMA_MASK
	.align		4
.L_398:
        /*0018*/ 	.byte	0x03, 0x50
        /*001a*/ 	.short	0x0000


	//----- nvinfo : EIATTR_MAXREG_COUNT
	.align		4
        /*001c*/ 	.byte	0x03, 0x1b
        /*001e*/ 	.short	0x00ff


	//----- nvinfo : EIATTR_MERCURY_ISA_VERSION
	.align		4
        /*0020*/ 	.byte	0x03, 0x5f
        /*0022*/ 	.short	0x0101


	//----- nvinfo : EIATTR_EXIT_INSTR_OFFSETS
	.align		4
        /*0024*/ 	.byte	0x04, 0x1c
        /*0026*/ 	.short	(.L_400 - .L_399)


	//   ....[0]....
.L_399:
        /*0028*/ 	.word	0x00000010


	//----- nvinfo : EIATTR_MAX_THREADS
	.align		4
.L_400:
        /*002c*/ 	.byte	0x04, 0x05
        /*002e*/ 	.short	(.L_402 - .L_401)
.L_401:
        /*0030*/ 	.word	0x00000100
        /*0034*/ 	.word	0x00000001
        /*0038*/ 	.word	0x00000001


	//----- nvinfo : EIATTR_CBANK_PARAM_SIZE
	.align		4
.L_402:
        /*003c*/ 	.byte	0x03, 0x19
        /*003e*/ 	.short	0x0438


	//----- nvinfo : EIATTR_PARAM_CBANK
	.align		4
        /*0040*/ 	.byte	0x04, 0x0a
        /*0042*/ 	.short	(.L_404 - .L_403)
	.align		4
.L_403:
        /*0044*/ 	.word	index@(.nv.constant0._ZN7cutlass13device_kernelIN5flash19enable_sm80_to_sm89INS1_16FlashAttnFwdSm80INS1_25CollectiveMainloopFwdSm80ILi8ELi2ELb0EN4cute5tupleIJNS5_1CILi128EEENS7_ILi64EEENS7_ILi192EEEEEELi192ENS_6half_tEfNS_4arch4Sm80ELb0ELb1ELb1ELb1ELb1ELb1ELb1ELb1EEENS1_21CollectiveEpilogueFwdINS6_IJS8_SA_S9_EEENS6_IJNS7_ILi1EEESI_SI_EEESC_SE_Li256ELb1ELb1ELb1ELb0EEENS1_36VarlenDynamicPersistentTileSchedulerILi128ELi64ELi256ELi256ELb1ELb1ELb0ELb1ELb0ELb1EEEEEEEEEvNT_6ParamsE)
        /*0048*/ 	.short	0x0210
        /*004a*/ 	.short	0x0438


	//----- nvinfo : EIATTR_SW_WAR
	.align		4
.L_404:
        /*004c*/ 	.byte	0x04, 0x36
        /*004e*/ 	.short	(.L_406 - .L_405)
.L_405:
        /*0050*/ 	.word	0x00000008
.L_406:


//--------------------- .nv.info._ZN7cutlass13device_kernelIN5flash19enable_sm80_to_sm89INS1_16FlashAttnFwdSm80INS1_25CollectiveMainloopFwdSm80ILi8ELi2ELb0EN4cute5tupleIJNS5_1CILi128EEENS7_ILi64EEENS7_ILi192EEEEEELi192ENS_6half_tEfNS_4arch4Sm80ELb1ELb0ELb1ELb0ELb1ELb0ELb1ELb1EEENS1_21CollectiveEpilogueFwdINS6_IJS8_SA_S9_EEENS6_IJNS7_ILi1EEESI_SI_EEESC_SE_Li256ELb0ELb1ELb1ELb0EEENS1_30DynamicPersistentTileSchedulerILi256ELi256ELb1ELb1ELb0EEEEEEEEEvNT_6ParamsE --------------------------
	.section	.nv.info._ZN7cutlass13device_kernelIN5flash19enable_sm80_to_sm89INS1_16FlashAttnFwdSm80INS1_25CollectiveMainloopFwdSm80ILi8ELi2ELb0EN4cute5tupleIJNS5_1CILi128EEENS7_ILi64EEENS7_ILi192EEEEEELi192ENS_6half_tEfNS_4arch4Sm80ELb1ELb0ELb1ELb0ELb1ELb0ELb1ELb1EEENS1_21CollectiveEpilogueFwdINS6_IJS8_SA_S9_EEENS6_IJNS7_ILi1EEESI_SI_EEESC_SE_Li256ELb0ELb1ELb1ELb0EEENS1_30DynamicPersistentTileSchedulerILi256ELi256ELb1ELb1ELb0EEEEEEEEEvNT_6ParamsE,"",@"SHT_CUDA_INFO"
	.sectionflags	@""
	.align	4


	//----- nvinfo : EIATTR_CUDA_API_VERSION
	.align		4
        /*0000*/ 	.byte	0x04, 0x37
        /*0002*/ 	.short	(.L_408 - .L_407)
.L_407:
        /*0004*/ 	.word	0x00000082


	//----- nvinfo : EIATTR_KPARAM_INFO
	.align		4
.L_408:
        /*0008*/ 	.byte	0x04, 0x17
        /*000a*/ 	.short	(.L_410 - .L_409)
.L_409:
        /*000c*/ 	.word	0x00000000
        /*0010*/ 	.short	0x0000
        /*0012*/ 	.short	0x0000
        /*0014*/ 	.byte	0x00, 0xf0, 0xa1, 0x10


	//----- nvinfo : EIATTR_SPARSE_MMA_MASK
	.align		4
.L_410:
        /*0018*/ 	.byte	0x03, 0x50
        /*001a*/ 	.short	0x0000


	//----- nvinfo : EIATTR_MAXREG_COUNT
	.align		4
        /*001c*/ 	.byte	0x03, 0x1b
        /*001e*/ 	.short	0x00ff


	//----- nvinfo : EIATTR_MERCURY_ISA_VERSION
	.align		4
        /*0020*/ 	.byte	0x03, 0x5f
        /*0022*/ 	.short	0x0101


	//----- nvinfo : EIATTR_EXIT_INSTR_OFFSETS
	.align		4
        /*0024*/ 	.byte	0x04, 0x1c
        /*0026*/ 	.short	(.L_412 - .L_411)


	//   ....[0]....
.L_411:
        /*0028*/ 	.word	0x00000010


	//----- nvinfo : EIATTR_MAX_THREADS
	.align		4
.L_412:
        /*002c*/ 	.byte	0x04, 0x05
        /*002e*/ 	.short	(.L_414 - .L_413)
.L_413:
        /*0030*/ 	.word	0x00000100
        /*0034*/ 	.word	0x00000001
        /*0038*/ 	.word	0x00000001


	//----- nvinfo : EIATTR_CBANK_PARAM_SIZE
	.align		4
.L_414:
        /*003c*/ 	.byte	0x03, 0x19
        /*003e*/ 	.short	0x0428


	//----- nvinfo : EIATTR_PARAM_CBANK
	.align		4
        /*0040*/ 	.byte	0x04, 0x0a
        /*0042*/ 	.short	(.L_416 - .L_415)
	.align		4
.L_415:
        /*0044*/ 	.word	index@(.nv.constant0._ZN7cutlass13device_kernelIN5flash19enable_sm80_to_sm89INS1_16FlashAttnFwdSm80INS1_25CollectiveMainloopFwdSm80ILi8ELi2ELb0EN4cute5tupleIJNS5_1CILi128EEENS7_ILi64EEENS7_ILi192EEEEEELi192ENS_6half_tEfNS_4arch4Sm80ELb1ELb0ELb1ELb0ELb1ELb0ELb1ELb1EEENS1_21CollectiveEpilogueFwdINS6_IJS8_SA_S9_EEENS6_IJNS7_ILi1EEESI_SI_EEESC_SE_Li256ELb0ELb1ELb1ELb0EEENS1_30DynamicPersistentTileSchedulerILi256ELi256ELb1ELb1ELb0EEEEEEEEEvNT_6ParamsE)
        /*0048*/ 	.short	0x0210
        /*004a*/ 	.short	0x0428


	//----- nvinfo : EIATTR_SW_WAR
	.align		4
.L_416:
        /*004c*/ 	.byte	0x04, 0x36
        /*004e*/ 	.short	(.L_418 - .L_417)
.L_417:
        /*0050*/ 	.word	0x00000008
.L_418:


//--------------------- .nv.info._ZN7cutlass13device_kernelIN5flash19enable_sm80_to_sm89INS1_16FlashAttnFwdSm80INS1_25CollectiveMainloopFwdSm80ILi8ELi2ELb0EN4cute5tupleIJNS5_1CILi128EEENS7_ILi64EEENS7_ILi192EEEEEELi192ENS_6half_tEfNS_4arch4Sm80ELb1ELb0ELb1ELb1ELb1ELb0ELb1ELb1EEENS1_21CollectiveEpilogueFwdINS6_IJS8_SA_S9_EEENS6_IJNS7_ILi1EEESI_SI_EEESC_SE_Li256ELb1ELb1ELb1ELb0EEENS1_36VarlenDynamicPersistentTileSchedulerILi128ELi64ELi256ELi256ELb1ELb1ELb0ELb1ELb1ELb1EEEEEEEEEvNT_6ParamsE --------------------------
	.section	.nv.info._ZN7cutlass13device_kernelIN5flash19enable_sm80_to_sm89INS1_16FlashAttnFwdSm80INS1_25CollectiveMainloopFwdSm80ILi8ELi2ELb0EN4cute5tupleIJNS5_1CILi128EEENS7_ILi64EEENS7_ILi192EEEEEELi192ENS_6half_tEfNS_4arch4Sm80ELb1ELb0ELb1ELb1ELb1ELb0ELb1ELb1EEENS1_21CollectiveEpilogueFwdINS6_IJS8_SA_S9_EEENS6_IJNS7_ILi1EEESI_SI_EEESC_SE_Li256ELb1ELb1ELb1ELb0EEENS1_36VarlenDynamicPersistentTileSchedulerILi128ELi64ELi256ELi256ELb1ELb1ELb0ELb1ELb1ELb1EEEEEEEEEvNT_6ParamsE,"",@"SHT_CUDA_INFO"
	.sectionflags	@""
	.align	4


	//----- nvinfo : EIATTR_CUDA_API_VERSION
	.align		4
        /*0000*/ 	.byte	0x04, 0x37
        /*0002*/ 	.short	(.L_420 - .L_419)
.L_419:
        /*0004*/ 	.word	0x00000082


	//----- nvinfo : EIATTR_KPARAM_INFO
	.align		4
.L_420:
        /*0008*/ 	.byte	0x04, 0x17
        /*000a*/ 	.short	(.L_422 - .L_421)
.L_421:
        /*000c*/ 	.word	0x00000000
        /*0010*/ 	.short	0x0000
        /*0012*/ 	.short	0x0000
        /*0014*/ 	.byte	0x00, 0xf0, 0xe1, 0x10


	//----- nvinfo : EIATTR_SPARSE_MMA_MASK
	.align		4
.L_422:
        /*0018*/ 	.byte	0x03, 0x50
        /*001a*/ 	.short	0x0000


	//----- nvinfo : EIATTR_MAXREG_COUNT
	.align		4
        /*001c*/ 	.byte	0x03, 0x1b
        /*001e*/ 	.short	0x00ff


	//----- nvinfo : EIATTR_MERCURY_ISA_VERSION
	.align		4
        /*0020*/ 	.byte	0x03, 0x5f
        /*0022*/ 	.short	0x0101


	//----- nvinfo : EIATTR_EXIT_INSTR_OFFSETS
	.align		4
        /*0024*/ 	.byte	0x04, 0x1c
        /*0026*/ 	.short	(.L_424 - .L_423)


	//   ....[0]....
.L_423:
        /*0028*/ 	.word	0x00000010


	//----- nvinfo : EIATTR_MAX_THREADS
	.align		4
.L_424:
        /*002c*/ 	.byte	0x04, 0x05
        /*002e*/ 	.short	(.L_426 - .L_425)
.L_425:
        /*0030*/ 	.word	0x00000100
        /*0034*/ 	.word	0x00000001
        /*0038*/ 	.word	0x00000001


	//----- nvinfo : EIATTR_CBANK_PARAM_SIZE
	.align		4
.L_426:
        /*003c*/ 	.byte	0x03, 0x19
        /*003e*/ 	.short	0x0438


	//----- nvinfo : EIATTR_PARAM_CBANK
	.align		4
        /*0040*/ 	.byte	0x04, 0x0a
        /*0042*/ 	.short	(.L_428 - .L_427)
	.align		4
.L_427:
        /*0044*/ 	.word	index@(.nv.constant0._ZN7cutlass13device_kernelIN5flash19enable_sm80_to_sm89INS1_16FlashAttnFwdSm80INS1_25CollectiveMainloopFwdSm80ILi8ELi2ELb0EN4cute5tupleIJNS5_1CILi128EEENS7_ILi64EEENS7_ILi192EEEEEELi192ENS_6half_tEfNS_4arch4Sm80ELb1ELb0ELb1ELb1ELb1ELb0ELb1ELb1EEENS1_21CollectiveEpilogueFwdINS6_IJS8_SA_S9_EEENS6_IJNS7_ILi1EEESI_SI_EEESC_SE_Li256ELb1ELb1ELb1ELb0EEENS1_36VarlenDynamicPersistentTileSchedulerILi128ELi64ELi256ELi256ELb1ELb1ELb0ELb1ELb1ELb1EEEEEEEEEvNT_6ParamsE)
        /*0048*/ 	.short	0x0210
        /*004a*/ 	.short	0x0438


	//----- nvinfo : EIATTR_SW_WAR
	.align		4
.L_428:
        /*004c*/ 	.byte	0x04, 0x36
        /*004e*/ 	.short	(.L_430 - .L_429)
.L_429:
        /*0050*/ 	.word	0x00000008
.L_430:


//--------------------- .nv.info._ZN7cutlass13device_kernelIN5flash19enable_sm80_to_sm89INS1_16FlashAttnFwdSm80INS1_25CollectiveMainloopFwdSm80ILi8ELi2ELb0EN4cute5tupleIJNS5_1CILi128EEENS7_ILi64EEENS7_ILi192EEEEEELi192ENS_6half_tEfNS_4arch4Sm80ELb1ELb0ELb1ELb1ELb1ELb1ELb1ELb1EEENS1_21CollectiveEpilogueFwdINS6_IJS8_SA_S9_EEENS6_IJNS7_ILi1EEESI_SI_EEESC_SE_Li256ELb1ELb1ELb1ELb0EEENS1_36VarlenDynamicPersistentTileSchedulerILi128ELi64ELi256ELi256ELb1ELb1ELb0ELb1ELb1ELb1EEEEEEEEEvNT_6ParamsE --------------------------
	.section	.nv.info._ZN7cutlass13device_kernelIN5flash19enable_sm80_to_sm89INS1_16FlashAttnFwdSm80INS1_25CollectiveMainloopFwdSm80ILi8ELi2ELb0EN4cute5tupleIJNS5_1CILi128EEENS7_ILi64EEENS7_ILi192EEEEEELi192ENS_6half_tEfNS_4arch4Sm80ELb1ELb0ELb1ELb1ELb1ELb1ELb1ELb1EEENS1_21CollectiveEpilogueFwdINS6_IJS8_SA_S9_EEENS6_IJNS7_ILi1EEESI_SI_EEESC_SE_Li256ELb1ELb1ELb1ELb0EEENS1_36VarlenDynamicPersistentTileSchedulerILi128ELi64ELi256ELi256ELb1ELb1ELb0ELb1ELb1ELb1EEEEEEEEEvNT_6ParamsE,"",@"SHT_CUDA_INFO"
	.sectionflags	@""
	.align	4


	//----- nvinfo : EIATTR_CUDA_API_VERSION
	.align		4
        /*0000*/ 	.byte	0x04, 0x37
        /*0002*/ 	.short	(.L_432 - .L_431)
.L_431:
        /*0004*/ 	.word	0x00000082


	//----- nvinfo : EIATTR_KPARAM_INFO
	.align		4
.L_432:
        /*0008*/ 	.byte	0x04, 0x17
        /*000a*/ 	.short	(.L_434 - .L_433)
.L_433:
        /*000c*/ 	.word	0x00000000
        /*0010*/ 	.short	0x0000
        /*0012*/ 	.short	0x0000
        /*0014*/ 	.byte	0x00, 0xf0, 0xe1, 0x10


	//----- nvinfo : EIATTR_SPARSE_MMA_MASK
	.align		4
.L_434:
        /*0018*/ 	.byte	0x03, 0x50
        /*001a*/ 	.short	0x0000


	//----- nvinfo : EIATTR_MAXREG_COUNT
	.align		4
        /*001c*/ 	.byte	0x03, 0x1b
        /*001e*/ 	.short	0x00ff


	//----- nvinfo : EIATTR_MERCURY_ISA_VERSION
	.align		4
        /*0020*/ 	.byte	0x03, 0x5f
        /*0022*/ 	.short	0x0101


	//----- nvinfo : EIATTR_EXIT_INSTR_OFFSETS
	.align		4
        /*0024*/ 	.byte	0x04, 0x1c
        /*0026*/ 	.short	(.L_436 - .L_435)


	//   ....[0]....
.L_435:
        /*0028*/ 	.word	0x00000010


	//----- nvinfo : EIATTR_MAX_THREADS
	.align		4
.L_436:
        /*002c*/ 	.byte	0x04, 0x05
        /*002e*/ 	.short	(.L_438 - .L_437)
.L_437:
        /*0030*/ 	.word	0x00000100
        /*0034*/ 	.word	0x00000001
        /*0038*/ 	.word	0x00000001


	//----- nvinfo : EIATTR_CBANK_PARAM_SIZE
	.align		4
.L_438:
        /*003c*/ 	.byte	0x03, 0x19
        /*003e*/ 	.short	0x0438


	//----- nvinfo : EIATTR_PARAM_CBANK
	.align		4
        /*0040*/ 	.byte	0x04, 0x0a
        /*0042*/ 	.short	(.L_440 - .L_439)
	.align		4
.L_439:
        /*0044*/ 	.word	index@(.nv.constant0._ZN7cutlass13device_kernelIN5flash19enable_sm80_to_sm89INS1_16FlashAttnFwdSm80INS1_25CollectiveMainloopFwdSm80ILi8ELi2ELb0EN4cute5tupleIJNS5_1CILi128EEENS7_ILi64EEENS7_ILi192EEEEEELi192ENS_6half_tEfNS_4arch4Sm80ELb1ELb0ELb1ELb1ELb1ELb1ELb1ELb1EEENS1_21CollectiveEpilogueFwdINS6_IJS8_SA_S9_EEENS6_IJNS7_ILi1EEESI_SI_EEESC_SE_Li256ELb1ELb1ELb1ELb0EEENS1_36VarlenDynamicPersistentTileSchedulerILi128ELi64ELi256ELi256ELb1ELb1ELb0ELb1ELb1ELb1EEEEEEEEEvNT_6ParamsE)
        /*0048*/ 	.short	0x0210
        /*004a*/ 	.short	0x0438


	//----- nvinfo : EIATTR_SW_WAR
	.align		4
.L_440:
        /*004c*/ 	.byte	0x04, 0x36
        /*004e*/ 	.short	(.L_442 - .L_441)
.L_441:
        /*0050*/ 	.word	0x00000008
.L_442:


//--------------------- .nv.info._ZN7cutlass13device_kernelIN5flash19enable_sm80_to_sm89INS1_16FlashAttnFwdSm80INS1_25CollectiveMainloopFwdSm80ILi8ELi1ELb0EN4cute5tupleIJNS5_1CILi128EEENS7_ILi64EEENS7_ILi192EEEEEELi192ENS_6half_tEfNS_4arch4Sm80ELb0ELb0ELb0ELb0ELb1ELb0ELb1ELb1EEENS1_21CollectiveEpilogueFwdINS6_IJS8_SA_S9_EEENS6_IJNS7_ILi1EEESI_SI_EEESC_SE_Li256ELb0ELb1ELb1ELb0EEENS1_19SingleTileSchedulerILb0ELb1ELb1ELi128EEEEEEEEEvNT_6ParamsE --------------------------
	.section	.nv.info._ZN7cutlass13device_kernelIN5flash19enable_sm80_to_sm89INS1_16FlashAttnFwdSm80INS1_25CollectiveMainloopFwdSm80ILi8ELi1ELb0EN4cute5tupleIJNS5_1CILi128EEENS7_ILi64EEENS7_ILi192EEEEEELi192ENS_6half_tEfNS_4arch4Sm80ELb0ELb0ELb0ELb0ELb1ELb0ELb1ELb1EEENS1_21CollectiveEpilogueFwdINS6_IJS8_SA_S9_EEENS6_IJNS7_ILi1EEESI_SI_EEESC_SE_Li256ELb0ELb1ELb1ELb0EEENS1_19SingleTileSchedulerILb0ELb1ELb1ELi128EEEEEEEEEvNT_6ParamsE,"",@"SHT_CUDA_INFO"
	.sectionflags	@""
	.align	4


	//----- nvinfo : EIATTR_CUDA_API_VERSION
	.align		4
        /*0000*/ 	.byte	0x04, 0x37
        /*0002*/ 	.short	(.L_444 - .L_443)
.L_443:
        /*0004*/ 	.word	0x00000082


	//----- nvinfo : EIATTR_KPARAM_INFO
	.align		4
.L_444:
        /*0008*/ 	.byte	0x04, 0x17
        /*000a*/ 	.short	(.L_446 - .L_445)
.L_445:
        /*000c*/ 	.word	0x00000000
        /*0010*/ 	.short	0x0000
        /*0012*/ 	.short	0x0000
        /*0014*/ 	.byte	0x00, 0xf0, 0x61, 0x10


	//----- nvinfo : EIATTR_SPARSE_MMA_MASK
	.align		4
.L_446:
        /*0018*/ 	.byte	0x03, 0x50
        /*001a*/ 	.short	0x0000


	//----- nvinfo : EIATTR_MAXREG_COUNT
	.align		4
        /*001c*/ 	.byte	0x03, 0x1b
        /*001e*/ 	.short	0x00ff


	//----- nvinfo : EIATTR_MERCURY_ISA_VERSION
	.align		4
        /*0020*/ 	.byte	0x03, 0x5f
        /*0022*/ 	.short	0x0101


	//----- nvinfo : EIATTR_EXIT_INSTR_OFFSETS
	.align		4
        /*0024*/ 	.byte	0x04, 0x1c
        /*0026*/ 	.short	(.L_448 - .L_447)


	//   ....[0]....
.L_447:
        /*0028*/ 	.word	0x00000010


	//----- nvinfo : EIATTR_MAX_THREADS
	.align		4
.L_448:
        /*002c*/ 	.byte	0x04, 0x05
        /*002e*/ 	.short	(.L_450 - .L_449)
.L_449:
        /*0030*/ 	.word	0x00000100
        /*0034*/ 	.word	0x00000001
        /*0038*/ 	.word	0x00000001


	//----- nvinfo : EIATTR_CBANK_PARAM_SIZE
	.align		4
.L_450:
        /*003c*/ 	.byte	0x03, 0x19
        /*003e*/ 	.short	0x0418


	//----- nvinfo : EIATTR_PARAM_CBANK
	.align		4
        /*0040*/ 	.byte	0x04, 0x0a
        /*0042*/ 	.short	(.L_452 - .L_451)
	.align		4
.L_451:
        /*0044*/ 	.word	index@(.nv.constant0._ZN7cutlass13device_kernelIN5flash19enable_sm80_to_sm89INS1_16FlashAttnFwdSm80INS1_25CollectiveMainloopFwdSm80ILi8ELi1ELb0EN4cute5tupleIJNS5_1CILi128EEENS7_ILi64EEENS7_ILi192EEEEEELi192ENS_6half_tEfNS_4arch4Sm80ELb0ELb0ELb0ELb0ELb1ELb0ELb1ELb1EEENS1_21CollectiveEpilogueFwdINS6_IJS8_SA_S9_EEENS6_IJNS7_ILi1EEESI_SI_EEESC_SE_Li256ELb0ELb1ELb1ELb0EEENS1_19SingleTileSchedulerILb0ELb1ELb1ELi128EEEEEEEEEvNT_6ParamsE)
        /*0048*/ 	.short	0x0210
        /*004a*/ 	.short	0x0418


	//----- nvinfo : EIATTR_SW_WAR
	.align		4
.L_452:
        /*004c*/ 	.byte	0x04, 0x36
        /*004e*/ 	.short	(.L_454 - .L_453)
.L_453:
        /*0050*/ 	.word	0x00000008
.L_454:


//--------------------- .nv.info._ZN7cutlass13device_kernelIN5flash19enable_sm80_to_sm89INS1_16FlashAttnFwdSm80INS1_25CollectiveMainloopFwdSm80ILi8ELi1ELb0EN4cute5tupleIJNS5_1CILi128EEENS7_ILi64EEENS7_ILi192EEEEEELi192ENS_6half_tEfNS_4arch4Sm80ELb0ELb0ELb0ELb1ELb1ELb0ELb1ELb1EEENS1_21CollectiveEpilogueFwdINS6_IJS8_SA_S9_EEENS6_IJNS7_ILi1EEESI_SI_EEESC_SE_Li256ELb1ELb1ELb1ELb0EEENS1_36VarlenDynamicPersistentTileSchedulerILi128ELi64ELi256ELi256ELb1ELb1ELb0ELb0ELb1ELb1EEEEEEEEEvNT_6ParamsE --------------------------
	.section	.nv.info._ZN7cutlass13device_kernelIN5flash19enable_sm80_to_sm89INS1_16FlashAttnFwdSm80INS1_25CollectiveMainloopFwdSm80ILi8ELi1ELb0EN4cute5tupleIJNS5_1CILi128EEENS7_ILi64EEENS7_ILi192EEEEEELi192ENS_6half_tEfNS_4arch4Sm80ELb0ELb0ELb0ELb1ELb1ELb0ELb1ELb1EEENS1_21CollectiveEpilogueFwdINS6_IJS8_SA_S9_EEENS6_IJNS7_ILi1EEESI_SI_EEESC_SE_Li256ELb1ELb1ELb1ELb0EEENS1_36VarlenDynamicPersistentTileSchedulerILi128ELi64ELi256ELi256ELb1ELb1ELb0ELb0ELb1ELb1EEEEEEEEEvNT_6ParamsE,"",@"SHT_CUDA_INFO"
	.sectionflags	@""
	.align	4


	//----- nvinfo : EIATTR_CUDA_API_VERSION
	.align		4
        /*0000*/ 	.byte	0x04, 0x37
        /*0002*/ 	.short	(.L_456 - .L_455)
.L_455:
        /*0004*/ 	.word	0x00000082


	//----- nvinfo : EIATTR_KPARAM_INFO
	.align		4
.L_456:
        /*0008*/ 	.byte	0x04, 0x17
        /*000a*/ 	.short	(.L_458 - .L_457)
.L_457:
        /*000c*/ 	.word	0x00000000
        /*0010*/ 	.short	0x0000
        /*0012*/ 	.short	0x0000
        /*0014*/ 	.byte	0x00, 0xf0, 0xe1, 0x10


	//----- nvinfo : EIATTR_SPARSE_MMA_MASK
	.align		4
.L_458:
        /*0018*/ 	.byte	0x03, 0x50
        /*001a*/ 	.short	0x0000


	//----- nvinfo : EIATTR_MAXREG_COUNT
	.align		4
        /*001c*/ 	.byte	0x03, 0x1b
        /*001e*/ 	.short	0x00ff


	//----- nvinfo : EIATTR_MERCURY_ISA_VERSION
	.align		4
        /*0020*/ 	.byte	0x03, 0x5f
        /*0022*/ 	.short	0x0101


	//----- nvinfo : EIATTR_EXIT_INSTR_OFFSETS
	.align		4
        /*0024*/ 	.byte	0x04, 0x1c
        /*0026*/ 	.short	(.L_460 - .L_459)


	//   ....[0]....
.L_459:
        /*0028*/ 	.word	0x00000010


	//----- nvinfo : EIATTR_MAX_THREADS
	.align		4
.L_460:
        /*002c*/ 	.byte	0x04, 0x05
        /*002e*/ 	.short	(.L_462 - .L_461)
.L_461:
        /*0030*/ 	.word	0x00000100
        /*0034*/ 	.word	0x00000001
        /*0038*/ 	.word	0x00000001


	//----- nvinfo : EIATTR_CBANK_PARAM_SIZE
	.align		4
.L_462:
        /*003c*/ 	.byte	0x03, 0x19
        /*003e*/ 	.short	0x0438


	//----- nvinfo : EIATTR_PARAM_CBANK
	.align		4
        /*0040*/ 	.byte	0x04, 0x0a
        /*0042*/ 	.short	(.L_464 - .L_463)
	.align		4
.L_463:
        /*0044*/ 	.word	index@(.nv.constant0._ZN7cutlass13device_kernelIN5flash19enable_sm80_to_sm89INS1_16FlashAttnFwdSm80INS1_25CollectiveMainloopFwdSm80ILi8ELi1ELb0EN4cute5tupleIJNS5_1CILi128EEENS7_ILi64EEENS7_ILi192EEEEEELi192ENS_6half_tEfNS_4arch4Sm80ELb0ELb0ELb0ELb1ELb1ELb0ELb1ELb1EEENS1_21CollectiveEpilogueFwdINS6_IJS8_SA_S9_EEENS6_IJNS7_ILi1EEESI_SI_EEESC_SE_Li256ELb1ELb1ELb1ELb0EEENS1_36VarlenDynamicPersistentTileSchedulerILi128ELi64ELi256ELi256ELb1ELb1ELb0ELb0ELb1ELb1EEEEEEEEEvNT_6ParamsE)
        /*0048*/ 	.short	0x0210
        /*004a*/ 	.short	0x0438


	//----- nvinfo : EIATTR_SW_WAR
	.align		4
.L_464:
        /*004c*/ 	.byte	0x04, 0x36
        /*004e*/ 	.short	(.L_466 - .L_465)
.L_465:
        /*0050*/ 	.word	0x00000008
.L_466:


//--------------------- .nv.info._ZN7cutlass13device_kernelIN5flash19enable_sm80_to_sm89INS1_16FlashAttnFwdSm80INS1_25CollectiveMainloopFwdSm80ILi8ELi1ELb0EN4cute5tupleIJNS5_1CILi128EEENS7_ILi64EEENS7_ILi192EEEEEELi192ENS_6half_tEfNS_4arch4Sm80ELb0ELb0ELb0ELb1ELb1ELb1ELb1ELb1EEENS1_21CollectiveEpilogueFwdINS6_IJS8_SA_S9_EEENS6_IJNS7_ILi1EEESI_SI_EEESC_SE_Li256ELb1ELb1ELb1ELb0EEENS1_36VarlenDynamicPersistentTileSchedulerILi128ELi64ELi256ELi256ELb1ELb1ELb0ELb0ELb1ELb1EEEEEEEEEvNT_6ParamsE --------------------------
	.section	.nv.info._ZN7cutlass13device_kernelIN5flash19enable_sm80_to_sm89INS1_16FlashAttnFwdSm80INS1_25CollectiveMainloopFwdSm80ILi8ELi1ELb0EN4cute5tupleIJNS5_1CILi128EEENS7_ILi64EEENS7_ILi192EEEEEELi192ENS_6half_tEfNS_4arch4Sm80ELb0ELb0ELb0ELb1ELb1ELb1ELb1ELb1EEENS1_21CollectiveEpilogueFwdINS6_IJS8_SA_S9_EEENS6_IJNS7_ILi1EEESI_SI_EEESC_SE_Li256ELb1ELb1ELb1ELb0EEENS1_36VarlenDynamicPersistentTileSchedulerILi128ELi64ELi256ELi256ELb1ELb1ELb0ELb0ELb1ELb1EEEEEEEEEvNT_6ParamsE,"",@"SHT_CUDA_INFO"
	.sectionflags	@""
	.align	4


	//----- nvinfo : EIATTR_CUDA_API_VERSION
	.align		4
        /*0000*/ 	.byte	0x04, 0x37
        /*0002*/ 	.short	(.L_468 - .L_467)
.L_467:
        /*0004*/ 	.word	0x00000082


	//----- nvinfo : EIATTR_KPARAM_INFO
	.align		4
.L_468:
        /*0008*/ 	.byte	0x04, 0x17
        /*000a*/ 	.short	(.L_470 - .L_469)
.L_469:
        /*000c*/ 	.word	0x00000000
        /*0010*/ 	.short	0x0000
        /*0012*/ 	.short	0x0000
        /*0014*/ 	.byte	0x00, 0xf0, 0xe1, 0x10


	//----- nvinfo : EIATTR_SPARSE_MMA_MASK
	.align		4
.L_470:
        /*0018*/ 	.byte	0x03, 0x50
        /*001a*/ 	.short	0x0000


	//----- nvinfo : EIATTR_MAXREG_COUNT
	.align		4
        /*001c*/ 	.byte	0x03, 0x1b
        /*001e*/ 	.short	0x00ff


	//----- nvinfo : EIATTR_MERCURY_ISA_VERSION
	.align		4
        /*0020*/ 	.byte	0x03, 0x5f
        /*0022*/ 	.short	0x0101


	//----- nvinfo : EIATTR_EXIT_INSTR_OFFSETS
	.align		4
        /*0024*/ 	.byte	0x04, 0x1c
        /*0026*/ 	.short	(.L_472 - .L_471)


	//   ....[0]....
.L_471:
        /*0028*/ 	.word	0x00000010


	//----- nvinfo : EIATTR_MAX_THREADS
	.align		4
.L_472:
        /*002c*/ 	.byte	0x04, 0x05
        /*002e*/ 	.short	(.L_474 - .L_473)
.L_473:
        /*0030*/ 	.word	0x00000100
        /*0034*/ 	.word	0x00000001
        /*0038*/ 	.word	0x00000001


	//----- nvinfo : EIATTR_CBANK_PARAM_SIZE
	.align		4
.L_474:
        /*003c*/ 	.byte	0x03, 0x19
        /*003e*/ 	.short	0x0438


	//----- nvinfo : EIATTR_PARAM_CBANK
	.align		4
        /*0040*/ 	.byte	0x04, 0x0a
        /*0042*/ 	.short	(.L_476 - .L_475)
	.align		4
.L_475:
        /*0044*/ 	.word	index@(.nv.constant0._ZN7cutlass13device_kernelIN5flash19enable_sm80_to_sm89INS1_16FlashAttnFwdSm80INS1_25CollectiveMainloopFwdSm80ILi8ELi1ELb0EN4cute5tupleIJNS5_1CILi128EEENS7_ILi64EEENS7_ILi192EEEEEELi192ENS_6half_tEfNS_4arch4Sm80ELb0ELb0ELb0ELb1ELb1ELb1ELb1ELb1EEENS1_21CollectiveEpilogueFwdINS6_IJS8_SA_S9_EEENS6_IJNS7_ILi1EEESI_SI_EEESC_SE_Li256ELb1ELb1ELb1ELb0EEENS1_36VarlenDynamicPersistentTileSchedulerILi128ELi64ELi256ELi256ELb1ELb1ELb0ELb0ELb1ELb1EEEEEEEEEvNT_6ParamsE)
        /*0048*/ 	.short	0x0210
        /*004a*/ 	.short	0x0438


	//----- nvinfo : EIATTR_SW_WAR
	.align		4
.L_476:
        /*004c*/ 	.byte	0x04, 0x36
        /*004e*/ 	.short	(.L_478 - .L_477)
.L_477:
        /*0050*/ 	.word	0x00000008
.L_478:


//--------------------- .nv.info._ZN7cutlass13device_kernelIN5flash19enable_sm80_to_sm89INS1_16FlashAttnFwdSm80INS1_25CollectiveMainloopFwdSm80ILi8ELi1ELb0EN4cute5tupleIJNS5_1CILi128EEENS7_ILi64EEENS7_ILi192EEEEEELi192ENS_6half_tEfNS_4arch4Sm80ELb0ELb1ELb0ELb0ELb1ELb0ELb1ELb1EEENS1_21CollectiveEpilogueFwdINS6_IJS8_SA_S9_EEENS6_IJNS7_ILi1EEESI_SI_EEESC_SE_Li256ELb0ELb1ELb1ELb0EEENS1_19SingleTileSchedulerILb0ELb1ELb1ELi128EEEEEEEEEvNT_6ParamsE --------------------------
	.section	.nv.info._ZN7cutlass13device_kernelIN5flash19enable_sm80_to_sm89INS1_16FlashAttnFwdSm80INS1_25CollectiveMainloopFwdSm80ILi8ELi1ELb0EN4cute5tupleIJNS5_1CILi128EEENS7_ILi64EEENS7_ILi192EEEEEELi192ENS_6half_tEfNS_4arch4Sm80ELb0ELb1ELb0ELb0ELb1ELb0ELb1ELb1EEENS1_21CollectiveEpilogueFwdINS6_IJS8_SA_S9_EEENS6_IJNS7_ILi1EEESI_SI_EEESC_SE_Li256ELb0ELb1ELb1ELb0EEENS1_19SingleTileSchedulerILb0ELb1ELb1ELi128EEEEEEEEEvNT_6ParamsE,"",@"SHT_CUDA_INFO"
	.sectionflags	@""
	.align	4


	//----- nvinfo : EIATTR_CUDA_API_VERSION
	.align		4
        /*0000*/ 	.byte	0x04, 0x37
        /*0002*/ 	.short	(.L_480 - .L_479)
.L_479:
        /*0004*/ 	.word	0x00000082


	//----- nvinfo : EIATTR_KPARAM_INFO
	.align		4
.L_480:
        /*0008*/ 	.byte	0x04, 0x17
        /*000a*/ 	.short	(.L_482 - .L_481)
.L_481:
        /*000c*/ 	.word	0x00000000
        /*0010*/ 	.short	0x0000
        /*0012*/ 	.short	0x0000
        /*0014*/ 	.byte	0x00, 0xf0, 0x61, 0x10


	//----- nvinfo : EIATTR_SPARSE_MMA_MASK
	.align		4
.L_482:
        /*0018*/ 	.byte	0x03, 0x50
        /*001a*/ 	.short	0x0000


	//----- nvinfo : EIATTR_MAXREG_COUNT
	.align		4
        /*001c*/ 	.byte	0x03, 0x1b
        /*001e*/ 	.short	0x00ff


	//----- nvinfo : EIATTR_MERCURY_ISA_VERSION
	.align		4
        /*0020*/ 	.byte	0x03, 0x5f
        /*0022*/ 	.short	0x0101


	//----- nvinfo : EIATTR_EXIT_INSTR_OFFSETS
	.align		4
        /*0024*/ 	.byte	0x04, 0x1c
        /*0026*/ 	.short	(.L_484 - .L_483)


	//   ....[0]....
.L_483:
        /*0028*/ 	.word	0x00000010


	//----- nvinfo : EIATTR_MAX_THREADS
	.align		4
.L_484:
        /*002c*/ 	.byte	0x04, 0x05
        /*002e*/ 	.short	(.L_486 - .L_485)
.L_485:
        /*0030*/ 	.word	0x00000100
        /*0034*/ 	.word	0x00000001
        /*0038*/ 	.word	0x00000001


	//----- nvinfo : EIATTR_CBANK_PARAM_SIZE
	.align		4
.L_486:
        /*003c*/ 	.byte	0x03, 0x19
        /*003e*/ 	.short	0x0418


	//----- nvinfo : EIATTR_PARAM_CBANK
	.align		4
        /*0040*/ 	.byte	0x04, 0x0a
        /*0042*/ 	.short	(.L_488 - .L_487)
	.align		4
.L_487:
        /*0044*/ 	.word	index@(.nv.constant0._ZN7cutlass13device_kernelIN5flash19enable_sm80_to_sm89INS1_16FlashAttnFwdSm80INS1_25CollectiveMainloopFwdSm80ILi8ELi1ELb0EN4cute5tupleIJNS5_1CILi128EEENS7_ILi64EEENS7_ILi192EEEEEELi192ENS_6half_tEfNS_4arch4Sm80ELb0ELb1ELb0ELb0ELb1ELb0ELb1ELb1EEENS1_21CollectiveEpilogueFwdINS6_IJS8_SA_S9_EEENS6_IJNS7_ILi1EEESI_SI_EEESC_SE_Li256ELb0ELb1ELb1ELb0EEENS1_19SingleTileSchedulerILb0ELb1ELb1ELi128EEEEEEEEEvNT_6ParamsE)
        /*0048*/ 	.short	0x0210
        /*004a*/ 	.short	0x0418


	//----- nvinfo : EIATTR_SW_WAR
	.align		4
.L_488:
        /*004c*/ 	.byte	0x04, 0x36
        /*004e*/ 	.short	(.L_490 - .L_489)
.L_489:
        /*0050*/ 	.word	0x00000008
.L_490:


//--------------------- .nv.info._ZN7cutlass13device_kernelIN5flash19enable_sm80_to_sm89INS1_16FlashAttnFwdSm80INS1_25CollectiveMainloopFwdSm80ILi8ELi1ELb0EN4cute5tupleIJNS5_1CILi128EEENS7_ILi64EEENS7_ILi192EEEEEELi192ENS_6half_tEfNS_4arch4Sm80ELb0ELb1ELb0ELb1ELb1ELb0ELb1ELb1EEENS1_21CollectiveEpilogueFwdINS6_IJS8_SA_S9_EEENS6_IJNS7_ILi1EEESI_SI_EEESC_SE_Li256ELb1ELb1ELb1ELb0EEENS1_36VarlenDynamicPersistentTileSchedulerILi128ELi64ELi256ELi256ELb1ELb1ELb0ELb1ELb0ELb1EEEEEEEEEvNT_6ParamsE --------------------------
	.section	.nv.info._ZN7cutlass13device_kernelIN5flash19enable_sm80_to_sm89INS1_16FlashAttnFwdSm80INS1_25CollectiveMainloopFwdSm80ILi8ELi1ELb0EN4cute5tupleIJNS5_1CILi128EEENS7_ILi64EEENS7_ILi192EEEEEELi192ENS_6half_tEfNS_4arch4Sm80ELb0ELb1ELb0ELb1ELb1ELb0ELb1ELb1EEENS1_21CollectiveEpilogueFwdINS6_IJS8_SA_S9_EEENS6_IJNS7_ILi1EEESI_SI_EEESC_SE_Li256ELb1ELb1ELb1ELb0EEENS1_36VarlenDynamicPersistentTileSchedulerILi128ELi64ELi256ELi256ELb1ELb1ELb0ELb1ELb0ELb1EEEEEEEEEvNT_6ParamsE,"",@"SHT_CUDA_INFO"
	.sectionflags	@""
	.align	4


	//----- nvinfo : EIATTR_CUDA_API_VERSION
	.align		4
        /*0000*/ 	.byte	0x04, 0x37
        /*0002*/ 	.short	(.L_492 - .L_491)
.L_491:
        /*0004*/ 	.word	0x00000082


	//----- nvinfo : EIATTR_KPARAM_INFO
	.align		4
.L_492:
        /*0008*/ 	.byte	0x04, 0x17
        /*000a*/ 	.short	(.L_494 - .L_493)
.L_493:
        /*000c*/ 	.word	0x00000000
        /*0010*/ 	.short	0x0000
        /*0012*/ 	.short	0x0000
        /*0014*/ 	.byte	0x00, 0xf0, 0xe1, 0x10


	//----- nvinfo : EIATTR_SPARSE_MMA_MASK
	.align		4
.L_494:
        /*0018*/ 	.byte	0x03, 0x50
        /*001a*/ 	.short	0x0000


	//----- nvinfo : EIATTR_MAXREG_COUNT
	.align		4
        /*001c*/ 	.byte	0x03, 0x1b
        /*001e*/ 	.short	0x00ff


	//----- nvinfo : EIATTR_MERCURY_ISA_VERSION
	.align		4
        /*0020*/ 	.byte	0x03, 0x5f
        /*0022*/ 	.short	0x0101


	//----- nvinfo : EIATTR_EXIT_INSTR_OFFSETS
	.align		4
        /*0024*/ 	.byte	0x04, 0x1c
        /*0026*/ 	.short	(.L_496 - .L_495)


	//   ....[0]....
.L_495:
        /*0028*/ 	.word	0x00000010


	//----- nvinfo : EIATTR_MAX_THREADS
	.align		4
.L_496:
        /*002c*/ 	.byte	0x04, 0x05
        /*002e*/ 	.short	(.L_498 - .L_497)
.L_497:
        /*0030*/ 	.word	0x00000100
        /*0034*/ 	.word	0x00000001
        /*0038*/ 	.word	0x00000001


	//----- nvinfo : EIATTR_CBANK_PARAM_SIZE
	.align		4
.L_498:
        /*003c*/ 	.byte	0x03, 0x19
        /*003e*/ 	.short	0x0438


	//----- nvinfo : EIATTR_PARAM_CBANK
	.align		4
        /*0040*/ 	.byte	0x04, 0x0a
        /*0042*/ 	.short	(.L_500 - .L_499)
	.align		4
.L_499:
        /*0044*/ 	.word	index@(.nv.constant0._ZN7cutlass13device_kernelIN5flash19enable_sm80_to_sm89INS1_16FlashAttnFwdSm80INS1_25CollectiveMainloopFwdSm80ILi8ELi1ELb0EN4cute5tupleIJNS5_1CILi128EEENS7_ILi64EEENS7_ILi192EEEEEELi192ENS_6half_tEfNS_4arch4Sm80ELb0ELb1ELb0ELb1ELb1ELb0ELb1ELb1EEENS1_21CollectiveEpilogueFwdINS6_IJS8_SA_S9_EEENS6_IJNS7_ILi1EEESI_SI_EEESC_SE_Li256ELb1ELb1ELb1ELb0EEENS1_36VarlenDynamicPersistentTileSchedulerILi128ELi64ELi256ELi256ELb1ELb1ELb0ELb1ELb0ELb1EEEEEEEEEvNT_6ParamsE)
        /*0048*/ 	.short	0x0210
        /*004a*/ 	.short	0x0438


	//----- nvinfo : EIATTR_SW_WAR
	.align		4
.L_500:
        /*004c*/ 	.byte	0x04, 0x36
        /*004e*/ 	.short	(.L_502 - .L_501)
.L_501:
        /*0050*/ 	.word	0x00000008
.L_502:


//--------------------- .nv.info._ZN7cutlass13device_kernelIN5flash19enable_sm80_to_sm89INS1_16FlashAttnFwdSm80INS1_25CollectiveMainloopFwdSm80ILi8ELi1ELb0EN4cute5tupleIJNS5_1CILi128EEENS7_ILi64EEENS7_ILi192EEEEEELi192ENS_6half_tEfNS_4arch4Sm80ELb0ELb1ELb0ELb1ELb1ELb1ELb1ELb1EEENS1_21CollectiveEpilogueFwdINS6_IJS8_SA_S9_EEENS6_IJNS7_ILi1EEESI_SI_EEESC_SE_Li256ELb1ELb1ELb1ELb0EEENS1_36VarlenDynamicPersistentTileSchedulerILi128ELi64ELi256ELi256ELb1ELb1ELb0ELb1ELb0ELb1EEEEEEEEEvNT_6ParamsE --------------------------
	.section	.nv.info._ZN7cutlass13device_kernelIN5flash19enable_sm80_to_sm89INS1_16FlashAttnFwdSm80INS1_25CollectiveMainloopFwdSm80ILi8ELi1ELb0EN4cute5tupleIJNS5_1CILi128EEENS7_ILi64EEENS7_ILi192EEEEEELi192ENS_6half_tEfNS_4arch4Sm80ELb0ELb1ELb0ELb1ELb1ELb1ELb1ELb1EEENS1_21CollectiveEpilogueFwdINS6_IJS8_SA_S9_EEENS6_IJNS7_ILi1EEESI_SI_EEESC_SE_Li256ELb1ELb1ELb1ELb0EEENS1_36VarlenDynamicPersistentTileSchedulerILi128ELi64ELi256ELi256ELb1ELb1ELb0ELb1ELb0ELb1EEEEEEEEEvNT_6ParamsE,"",@"SHT_CUDA_INFO"
	.sectionflags	@""
	.align	4


	//----- nvinfo : EIATTR_CUDA_API_VERSION
	.align		4
        /*0000*/ 	.byte	0x04, 0x37
        /*0002*/ 	.short	(.L_504 - .L_503)
.L_503:
        /*0004*/ 	.word	0x00000082


	//----- nvinfo : EIATTR_KPARAM_INFO
	.align		4
.L_504:
        /*0008*/ 	.byte	0x04, 0x17
        /*000a*/ 	.short	(.L_506 - .L_505)
.L_505:
        /*000c*/ 	.word	0x00000000
        /*0010*/ 	.short	0x0000
        /*0012*/ 	.short	0x0000
        /*0014*/ 	.byte	0x00, 0xf0, 0xe1, 0x10


	//----- nvinfo : EIATTR_SPARSE_MMA_MASK
	.align		4
.L_506:
        /*0018*/ 	.byte	0x03, 0x50
        /*001a*/ 	.short	0x0000


	//----- nvinfo : EIATTR_MAXREG_COUNT
	.align		4
        /*001c*/ 	.byte	0x03, 0x1b
        /*001e*/ 	.short	0x00ff


	//----- nvinfo : EIATTR_MERCURY_ISA_VERSION
	.align		4
        /*0020*/ 	.byte	0x03, 0x5f
        /*0022*/ 	.short	0x0101


	//----- nvinfo : EIATTR_EXIT_INSTR_OFFSETS
	.align		4
        /*0024*/ 	.byte	0x04, 0x1c
        /*0026*/ 	.short	(.L_508 - .L_507)


	//   ....[0]....
.L_507:
        /*0028*/ 	.word	0x00000010


	//----- nvinfo : EIATTR_MAX_THREADS
	.align		4
.L_508:
        /*002c*/ 	.byte	0x04, 0x05
        /*002e*/ 	.short	(.L_510 - .L_509)
.L_509:
        /*0030*/ 	.word	0x00000100
        /*0034*/ 	.word	0x00000001
        /*0038*/ 	.word	0x00000001


	//----- nvinfo : EIATTR_CBANK_PARAM_SIZE
	.align		4
.L_510:
        /*003c*/ 	.byte	0x03, 0x19
        /*003e*/ 	.short	0x0438


	//----- nvinfo : EIATTR_PARAM_CBANK
	.align		4
        /*0040*/ 	.byte	0x04, 0x0a
        /*0042*/ 	.short	(.L_512 - .L_511)
	.align		4
.L_511:
        /*0044*/ 	.word	index@(.nv.constant0._ZN7cutlass13device_kernelIN5flash19enable_sm80_to_sm89INS1_16FlashAttnFwdSm80INS1_25CollectiveMainloopFwdSm80ILi8ELi1ELb0EN4cute5tupleIJNS5_1CILi128EEENS7_ILi64EEENS7_ILi192EEEEEELi192ENS_6half_tEfNS_4arch4Sm80ELb0ELb1ELb0ELb1ELb1ELb1ELb1ELb1EEENS1_21CollectiveEpilogueFwdINS6_IJS8_SA_S9_EEENS6_IJNS7_ILi1EEESI_SI_EEESC_SE_Li256ELb1ELb1ELb1ELb0EEENS1_36VarlenDynamicPersistentTileSchedulerILi128ELi64ELi256ELi256ELb1ELb1ELb0ELb1ELb0ELb1EEEEEEEEEvNT_6ParamsE)
        /*0048*/ 	.short	0x0210
        /*004a*/ 	.short	0x0438


	//----- nvinfo : EIATTR_SW_WAR
	.align		4
.L_512:
        /*004c*/ 	.byte	0x04, 0x36
        /*004e*/ 	.short	(.L_514 - .L_513)
.L_513:
        /*0050*/ 	.word	0x00000008
.L_514:


//--------------------- .nv.info._ZN7cutlass13device_kernelIN5flash19enable_sm80_to_sm89INS1_16FlashAttnFwdSm80INS1_25CollectiveMainloopFwdSm80ILi8ELi1ELb0EN4cute5tupleIJNS5_1CILi128EEENS7_ILi64EEENS7_ILi192EEEEEELi192ENS_6half_tEfNS_4arch4Sm80ELb1ELb0ELb0ELb0ELb1ELb0ELb1ELb1EEENS1_21CollectiveEpilogueFwdINS6_IJS8_SA_S9_EEENS6_IJNS7_ILi1EEESI_SI_EEESC_SE_Li256ELb0ELb1ELb1ELb0EEENS1_30DynamicPersistentTileSchedulerILi256ELi256ELb1ELb1ELb0EEEEEEEEEvNT_6ParamsE --------------------------
	.section	.nv.info._ZN7cutlass13device_kernelIN5flash19enable_sm80_to_sm89INS1_16FlashAttnFwdSm80INS1_25CollectiveMainloopFwdSm80ILi8ELi1ELb0EN4cute5tupleIJNS5_1CILi128EEENS7_ILi64EEENS7_ILi192EEEEEELi192ENS_6half_tEfNS_4arch4Sm80ELb1ELb0ELb0ELb0ELb1ELb0ELb1ELb1EEENS1_21CollectiveEpilogueFwdINS6_IJS8_SA_S9_EEENS6_IJNS7_ILi1EEESI_SI_EEESC_SE_Li256ELb0ELb1ELb1ELb0EEENS1_30DynamicPersistentTileSchedulerILi256ELi256ELb1ELb1ELb0EEEEEEEEEvNT_6ParamsE,"",@"SHT_CUDA_INFO"
	.sectionflags	@""
	.align	4


	//----- nvinfo : EIATTR_CUDA_API_VERSION
	.align		4
        /*0000*/ 	.byte	0x04, 0x37
        /*0002*/ 	.short	(.L_516 - .L_515)
.L_515:
        /*0004*/ 	.word	0x00000082


	//----- nvinfo : EIATTR_KPARAM_INFO
	.align		4
.L_516:
        /*0008*/ 	.byte	0x04, 0x17
        /*000a*/ 	.short	(.L_518 - .L_517)
.L_517:
        /*000c*/ 	.word	0x00000000
        /*0010*/ 	.short	0x0000
        /*0012*/ 	.short	0x0000
        /*0014*/ 	.byte	0x00, 0xf0, 0xa1, 0x10


	//----- nvinfo : EIATTR_SPARSE_MMA_MASK
	.align		4
.L_518:
        /*0018*/ 	.byte	0x03, 0x50
        /*001a*/ 	.short	0x0000


	//----- nvinfo : EIATTR_MAXREG_COUNT
	.align		4
        /*001c*/ 	.byte	0x03, 0x1b
        /*001e*/ 	.short	0x00ff


	//----- nvinfo : EIATTR_MERCURY_ISA_VERSION
	.align		4
        /*0020*/ 	.byte	0x03, 0x5f
        /*0022*/ 	.short	0x0101


	//----- nvinfo : EIATTR_EXIT_INSTR_OFFSETS
	.align		4
        /*0024*/ 	.byte	0x04, 0x1c
        /*0026*/ 	.short	(.L_520 - .L_519)


	//   ....[0]....
.L_519:
        /*0028*/ 	.word	0x00000010


	//----- nvinfo : EIATTR_MAX_THREADS
	.align		4
.L_520:
        /*002c*/ 	.byte	0x04, 0x05
        /*002e*/ 	.short	(.L_522 - .L_521)
.L_521:
        /*0030*/ 	.word	0x00000100
        /*0034*/ 	.word	0x00000001
        /*0038*/ 	.word	0x00000001


	//----- nvinfo : EIATTR_CBANK_PARAM_SIZE
	.align		4
.L_522:
        /*003c*/ 	.byte	0x03, 0x19
        /*003e*/ 	.short	0x0428


	//----- nvinfo : EIATTR_PARAM_CBANK
	.align		4
        /*0040*/ 	.byte	0x04, 0x0a
        /*0042*/ 	.short	(.L_524 - .L_523)
	.align		4
.L_523:
        /*0044*/ 	.word	index@(.nv.constant0._ZN7cutlass13device_kernelIN5flash19enable_sm80_to_sm89INS1_16FlashAttnFwdSm80INS1_25CollectiveMainloopFwdSm80ILi8ELi1ELb0EN4cute5tupleIJNS5_1CILi128EEENS7_ILi64EEENS7_ILi192EEEEEELi192ENS_6half_tEfNS_4arch4Sm80ELb1ELb0ELb0ELb0ELb1ELb0ELb1ELb1EEENS1_21CollectiveEpilogueFwdINS6_IJS8_SA_S9_EEENS6_IJNS7_ILi1EEESI_SI_EEESC_SE_Li256ELb0ELb1ELb1ELb0EEENS1_30DynamicPersistentTileSchedulerILi256ELi256ELb1ELb1ELb0EEEEEEEEEvNT_6ParamsE)
        /*0048*/ 	.short	0x0210
        /*004a*/ 	.short	0x0428


	//----- nvinfo : EIATTR_SW_WAR
	.align		4
.L_524:
        /*004c*/ 	.byte	0x04, 0x36
        /*004e*/ 	.short	(.L_526 - .L_525)
.L_525:
        /*0050*/ 	.word	0x00000008
.L_526:


//--------------------- .nv.info._ZN7cutlass13device_kernelIN5flash19enable_sm80_to_sm89INS1_16FlashAttnFwdSm80INS1_25CollectiveMainloopFwdSm80ILi8ELi1ELb0EN4cute5tupleIJNS5_1CILi128EEENS7_ILi64EEENS7_ILi192EEEEEELi192ENS_6half_tEfNS_4arch4Sm80ELb1ELb0ELb0ELb1ELb1ELb0ELb1ELb1EEENS1_21CollectiveEpilogueFwdINS6_IJS8_SA_S9_EEENS6_IJNS7_ILi1EEESI_SI_EEESC_SE_Li256ELb1ELb1ELb1ELb0EEENS1_36VarlenDynamicPersistentTileSchedulerILi128ELi64ELi256ELi256ELb1ELb1ELb0ELb1ELb1ELb1EEEEEEEEEvNT_6ParamsE --------------------------
	.section	.nv.info._ZN7cutlass13device_kernelIN5flash19enable_sm80_to_sm89INS1_16FlashAttnFwdSm80INS1_25CollectiveMainloopFwdSm80ILi8ELi1ELb0EN4cute5tupleIJNS5_1CILi128EEENS7_ILi64EEENS7_ILi192EEEEEELi192ENS_6half_tEfNS_4arch4Sm80ELb1ELb0ELb0ELb1ELb1ELb0ELb1ELb1EEENS1_21CollectiveEpilogueFwdINS6_IJS8_SA_S9_EEENS6_IJNS7_ILi1EEESI_SI_EEESC_SE_Li256ELb1ELb1ELb1ELb0EEENS1_36VarlenDynamicPersistentTileSchedulerILi128ELi64ELi256ELi256ELb1ELb1ELb0ELb1ELb1ELb1EEEEEEEEEvNT_6ParamsE,"",@"SHT_CUDA_INFO"
	.sectionflags	@""
	.align	4


	//----- nvinfo : EIATTR_CUDA_API_VERSION
	.align		4
        /*0000*/ 	.byte	0x04, 0x37
        /*0002*/ 	.short	(.L_528 - .L_527)
.L_527:
        /*0004*/ 	.word	0x00000082


	//----- nvinfo : EIATTR_KPARAM_INFO
	.align		4
.L_528:
        /*0008*/ 	.byte	0x04, 0x17
        /*000a*/ 	.short	(.L_530 - .L_529)
.L_529:
        /*000c*/ 	.word	0x00000000
        /*0010*/ 	.short	0x0000
        /*0012*/ 	.short	0x0000
        /*0014*/ 	.byte	0x00, 0xf0, 0xe1, 0x10


	//----- nvinfo : EIATTR_SPARSE_MMA_MASK
	.align		4
.L_530:
        /*0018*/ 	.byte	0x03, 0x50
        /*001a*/ 	.short	0x0000


	//----- nvinfo : EIATTR_MAXREG_COUNT
	.align		4
        /*001c*/ 	.byte	0x03, 0x1b
        /*001e*/ 	.short	0x00ff


	//----- nvinfo : EIATTR_MERCURY_ISA_VERSION
	.align		4
        /*0020*/ 	.byte	0x03, 0x5f
        /*0022*/ 	.short	0x0101


	//----- nvinfo : EIATTR_EXIT_INSTR_OFFSETS
	.align		4
        /*0024*/ 	.byte	0x04, 0x1c
        /*0026*/ 	.short	(.L_532 - .L_531)


	//   ....[0]....
.L_531:
        /*0028*/ 	.word	0x00000010


	//----- nvinfo : EIATTR_MAX_THREADS
	.align		4
.L_532:
        /*002c*/ 	.byte	0x04, 0x05
        /*002e*/ 	.short	(.L_534 - .L_533)
.L_533:
        /*0030*/ 	.word	0x00000100
        /*0034*/ 	.word	0x00000001
        /*0038*/ 	.word	0x00000001


	//----- nvinfo : EIATTR_CBANK_PARAM_SIZE
	.align		4
.L_534:
        /*003c*/ 	.byte	0x03, 0x19
        /*003e*/ 	.short	0x0438


	//----- nvinfo : EIATTR_PARAM_CBANK
	.align		4
        /*0040*/ 	.byte	0x04, 0x0a
        /*0042*/ 	.short	(.L_536 - .L_535)
	.align		4
.L_535:
        /*0044*/ 	.word	index@(.nv.constant0._ZN7cutlass13device_kernelIN5flash19enable_sm80_to_sm89INS1_16FlashAttnFwdSm80INS1_25CollectiveMainloopFwdSm80ILi8ELi1ELb0EN4cute5tupleIJNS5_1CILi128EEENS7_ILi64EEENS7_ILi192EEEEEELi192ENS_6half_tEfNS_4arch4Sm80ELb1ELb0ELb0ELb1ELb1ELb0ELb1ELb1EEENS1_21CollectiveEpilogueFwdINS6_IJS8_SA_S9_EEENS6_IJNS7_ILi1EEESI_SI_EEESC_SE_Li256ELb1ELb1ELb1ELb0EEENS1_36VarlenDynamicPersistentTileSchedulerILi128ELi64ELi256ELi256ELb1ELb1ELb0ELb1ELb1ELb1EEEEEEEEEvNT_6ParamsE)
        /*0048*/ 	.short	0x0210
        /*004a*/ 	.short	0x0438


	//----- nvinfo : EIATTR_SW_WAR
	.align		4
.L_536:
        /*004c*/ 	.byte	0x04, 0x36
        /*004e*/ 	.short	(.L_538 - .L_537)
.L_537:
        /*0050*/ 	.word	0x00000008
.L_538:


//--------------------- .nv.info._ZN7cutlass13device_kernelIN5flash19enable_sm80_to_sm89INS1_16FlashAttnFwdSm80INS1_25CollectiveMainloopFwdSm80ILi8ELi1ELb0EN4cute5tupleIJNS5_1CILi128EEENS7_ILi64EEENS7_ILi192EEEEEELi192ENS_6half_tEfNS_4arch4Sm80ELb1ELb0ELb0ELb1ELb1ELb1ELb1ELb1EEENS1_21CollectiveEpilogueFwdINS6_IJS8_SA_S9_EEENS6_IJNS7_ILi1EEESI_SI_EEESC_SE_Li256ELb1ELb1ELb1ELb0EEENS1_36VarlenDynamicPersistentTileSchedulerILi128ELi64ELi256ELi256ELb1ELb1ELb0ELb1ELb1ELb1EEEEEEEEEvNT_6ParamsE --------------------------
	.section	.nv.info._ZN7cutlass13device_kernelIN5flash19enable_sm80_to_sm89INS1_16FlashAttnFwdSm80INS1_25CollectiveMainloopFwdSm80ILi8ELi1ELb0EN4cute5tupleIJNS5_1CILi128EEENS7_ILi64EEENS7_ILi192EEEEEELi192ENS_6half_tEfNS_4arch4Sm80ELb1ELb0ELb0ELb1ELb1ELb1ELb1ELb1EEENS1_21CollectiveEpilogueFwdINS6_IJS8_SA_S9_EEENS6_IJNS7_ILi1EEESI_SI_EEESC_SE_Li256ELb1ELb1ELb1ELb0EEENS1_36VarlenDynamicPersistentTileSchedulerILi128ELi64ELi256ELi256ELb1ELb1ELb0ELb1ELb1ELb1EEEEEEEEEvNT_6ParamsE,"",@"SHT_CUDA_INFO"
	.sectionflags	@""
	.align	4


	//----- nvinfo : EIATTR_CUDA_API_VERSION
	.align		4
        /*0000*/ 	.byte	0x04, 0x37
        /*0002*/ 	.short	(.L_540 - .L_539)
.L_539:
        /*0004*/ 	.word	0x00000082


	//----- nvinfo : EIATTR_KPARAM_INFO
	.align		4
.L_540:
        /*0008*/ 	.byte	0x04, 0x17
        /*000a*/ 	.short	(.L_542 - .L_541)
.L_541:
        /*000c*/ 	.word	0x00000000
        /*0010*/ 	.short	0x0000
        /*0012*/ 	.short	0x0000
        /*0014*/ 	.byte	0x00, 0xf0, 0xe1, 0x10


	//----- nvinfo : EIATTR_SPARSE_MMA_MASK
	.align		4
.L_542:
        /*0018*/ 	.byte	0x03, 0x50
        /*001a*/ 	.short	0x0000


	//----- nvinfo : EIATTR_MAXREG_COUNT
	.align		4
        /*001c*/ 	.byte	0x03, 0x1b
        /*001e*/ 	.short	0x00ff


	//----- nvinfo : EIATTR_MERCURY_ISA_VERSION
	.align		4
        /*0020*/ 	.byte	0x03, 0x5f
        /*0022*/ 	.short	0x0101


	//----- nvinfo : EIATTR_EXIT_INSTR_OFFSETS
	.align		4
        /*0024*/ 	.byte	0x04, 0x1c
        /*0026*/ 	.short	(.L_544 - .L_543)


	//   ....[0]....
.L_543:
        /*0028*/ 	.word	0x00000010


	//----- nvinfo : EIATTR_MAX_THREADS
	.align		4
.L_544:
        /*002c*/ 	.byte	0x04, 0x05
        /*002e*/ 	.short	(.L_546 - .L_545)
.L_545:
        /*0030*/ 	.word	0x00000100
        /*0034*/ 	.word	0x00000001
        /*0038*/ 	.word	0x00000001


	//----- nvinfo : EIATTR_CBANK_PARAM_SIZE
	.align		4
.L_546:
        /*003c*/ 	.byte	0x03, 0x19
        /*003e*/ 	.short	0x0438


	//----- nvinfo : EIATTR_PARAM_CBANK
	.align		4
        /*0040*/ 	.byte	0x04, 0x0a
        /*0042*/ 	.short	(.L_548 - .L_547)
	.align		4
.L_547:
        /*0044*/ 	.word	index@(.nv.constant0._ZN7cutlass13device_kernelIN5flash19enable_sm80_to_sm89INS1_16FlashAttnFwdSm80INS1_25CollectiveMainloopFwdSm80ILi8ELi1ELb0EN4cute5tupleIJNS5_1CILi128EEENS7_ILi64EEENS7_ILi192EEEEEELi192ENS_6half_tEfNS_4arch4Sm80ELb1ELb0ELb0ELb1ELb1ELb1ELb1ELb1EEENS1_21CollectiveEpilogueFwdINS6_IJS8_SA_S9_EEENS6_IJNS7_ILi1EEESI_SI_EEESC_SE_Li256ELb1ELb1ELb1ELb0EEENS1_36VarlenDynamicPersistentTileSchedulerILi128ELi64ELi256ELi256ELb1ELb1ELb0ELb1ELb1ELb1EEEEEEEEEvNT_6ParamsE)
        /*0048*/ 	.short	0x0210
        /*004a*/ 	.short	0x0438


	//----- nvinfo : EIATTR_SW_WAR
	.align		4
.L_548:
        /*004c*/ 	.byte	0x04, 0x36
        /*004e*/ 	.short	(.L_550 - .L_549)
.L_549:
        /*0050*/ 	.word	0x00000008
.L_550:


//--------------------- .nv.info._ZN7cutlass13device_kernelIN5flash19enable_sm80_to_sm89INS1_16FlashAttnFwdSm80INS1_25CollectiveMainloopFwdSm80ILi8ELi2ELb0EN4cute5tupleIJNS5_1CILi128EEENS7_ILi64EEENS7_ILi192EEEEEELi192ENS_6half_tEfNS_4arch4Sm80ELb0ELb0ELb0ELb0ELb1ELb0ELb1ELb1EEENS1_21CollectiveEpilogueFwdINS6_IJS8_SA_S9_EEENS6_IJNS7_ILi1EEESI_SI_EEESC_SE_Li256ELb0ELb1ELb1ELb0EEENS1_19SingleTileSchedulerILb0ELb1ELb1ELi128EEEEEEEEEvNT_6ParamsE --------------------------
	.section	.nv.info._ZN7cutlass13device_kernelIN5flash19enable_sm80_to_sm89INS1_16FlashAttnFwdSm80INS1_25CollectiveMainloopFwdSm80ILi8ELi2ELb0EN4cute5tupleIJNS5_1CILi128EEENS7_ILi64EEENS7_ILi192EEEEEELi192ENS_6half_tEfNS_4arch4Sm80ELb0ELb0ELb0ELb0ELb1ELb0ELb1ELb1EEENS1_21CollectiveEpilogueFwdINS6_IJS8_SA_S9_EEENS6_IJNS7_ILi1EEESI_SI_EEESC_SE_Li256ELb0ELb1ELb1ELb0EEENS1_19SingleTileSchedulerILb0ELb1ELb1ELi128EEEEEEEEEvNT_6ParamsE,"",@"SHT_CUDA_INFO"
	.sectionflags	@""
	.align	4


	//----- nvinfo : EIATTR_CUDA_API_VERSION
	.align		4
        /*0000*/ 	.byte	0x04, 0x37
        /*0002*/ 	.short	(.L_552 - .L_551)
.L_551:
        /*0004*/ 	.word	0x00000082


	//----- nvinfo : EIATTR_KPARAM_INFO
	.align		4
.L_552:
        /*0008*/ 	.byte	0x04, 0x17
        /*000a*/ 	.short	(.L_554 - .L_553)
.L_553:
        /*000c*/ 	.word	0x00000000
        /*0010*/ 	.short	0x0000
        /*0012*/ 	.short	0x0000
        /*0014*/ 	.byte	0x00, 0xf0, 0x61, 0x10


	//----- nvinfo : EIATTR_SPARSE_MMA_MASK
	.align		4
.L_554:
        /*0018*/ 	.byte	0x03, 0x50
        /*001a*/ 	.short	0x0000


	//----- nvinfo : EIATTR_MAXREG_COUNT
	.align		4
        /*001c*/ 	.byte	0x03, 0x1b
        /*001e*/ 	.short	0x00ff


	//----- nvinfo : EIATTR_MERCURY_ISA_VERSION
	.align		4
        /*0020*/ 	.byte	0x03, 0x5f
        /*0022*/ 	.short	0x0101


	//----- nvinfo : EIATTR_EXIT_INSTR_OFFSETS
	.align		4
        /*0024*/ 	.byte	0x04, 0x1c
        /*0026*/ 	.short	(.L_556 - .L_555)


	//   ....[0]....
.L_555:
        /*0028*/ 	.word	0x00000010


	//----- nvinfo : EIATTR_MAX_THREADS
	.align		4
.L_556:
        /*002c*/ 	.byte	0x04, 0x05
        /*002e*/ 	.short	(.L_558 - .L_557)
.L_557:
        /*0030*/ 	.word	0x00000100
        /*0034*/ 	.word	0x00000001
        /*0038*/ 	.word	0x00000001


	//----- nvinfo : EIATTR_CBANK_PARAM_SIZE
	.align		4
.L_558:
        /*003c*/ 	.byte	0x03, 0x19
        /*003e*/ 	.short	0x0418


	//----- nvinfo : EIATTR_PARAM_CBANK
	.align		4
        /*0040*/ 	.byte	0x04, 0x0a
        /*0042*/ 	.short	(.L_560 - .L_559)
	.align		4
.L_559:
        /*0044*/ 	.word	index@(.nv.constant0._ZN7cutlass13device_kernelIN5flash19enable_sm80_to_sm89INS1_16FlashAttnFwdSm80INS1_25CollectiveMainloopFwdSm80ILi8ELi2ELb0EN4cute5tupleIJNS5_1CILi128EEENS7_ILi64EEENS7_ILi192EEEEEELi192ENS_6half_tEfNS_4arch4Sm80ELb0ELb0ELb0ELb0ELb1ELb0ELb1ELb1EEENS1_21CollectiveEpilogueFwdINS6_IJS8_SA_S9_EEENS6_IJNS7_ILi1EEESI_SI_EEESC_SE_Li256ELb0ELb1ELb1ELb0EEENS1_19SingleTileSchedulerILb0ELb1ELb1ELi128EEEEEEEEEvNT_6ParamsE)
        /*0048*/ 	.short	0x0210
        /*004a*/ 	.short	0x0418


	//----- nvinfo : EIATTR_SW_WAR
	.align		4
.L_560:
        /*004c*/ 	.byte	0x04, 0x36
        /*004e*/ 	.short	(.L_562 - .L_561)
.L_561:
        /*0050*/ 	.word	0x00000008
.L_562:


//--------------------- .nv.info._ZN7cutlass13device_kernelIN5flash19enable_sm80_to_sm89INS1_16FlashAttnFwdSm80INS1_25CollectiveMainloopFwdSm80ILi8ELi2ELb0EN4cute5tupleIJNS5_1CILi128EEENS7_ILi64EEENS7_ILi192EEEEEELi192ENS_6half_tEfNS_4arch4Sm80ELb0ELb0ELb0ELb1ELb1ELb0ELb1ELb1EEENS1_21CollectiveEpilogueFwdINS6_IJS8_SA_S9_EEENS6_IJNS7_ILi1EEESI_SI_EEESC_SE_Li256ELb1ELb1ELb1ELb0EEENS1_36VarlenDynamicPersistentTileSchedulerILi128ELi64ELi256ELi256ELb1ELb1ELb0ELb0ELb1ELb1EEEEEEEEEvNT_6ParamsE --------------------------
	.section	.nv.info._ZN7cutlass13device_kernelIN5flash19enable_sm80_to_sm89INS1_16FlashAttnFwdSm80INS1_25CollectiveMainloopFwdSm80ILi8ELi2ELb0EN4cute5tupleIJNS5_1CILi128EEENS7_ILi64EEENS7_ILi192EEEEEELi192ENS_6half_tEfNS_4arch4Sm80ELb0ELb0ELb0ELb1ELb1ELb0ELb1ELb1EEENS1_21CollectiveEpilogueFwdINS6_IJS8_SA_S9_EEENS6_IJNS7_ILi1EEESI_SI_EEESC_SE_Li256ELb1ELb1ELb1ELb0EEENS1_36VarlenDynamicPersistentTileSchedulerILi128ELi64ELi256ELi256ELb1ELb1ELb0ELb0ELb1ELb1EEEEEEEEEvNT_6ParamsE,"",@"SHT_CUDA_INFO"
	.sectionflags	@""
	.align	4


	//----- nvinfo : EIATTR_CUDA_API_VERSION
	.align		4
        /*0000*/ 	.byte	0x04, 0x37
        /*0002*/ 	.short	(.L_564 - .L_563)
.L_563:
        /*0004*/ 	.word	0x00000082


	//----- nvinfo : EIATTR_KPARAM_INFO
	.align		4
.L_564:
        /*0008*/ 	.byte	0x04, 0x17
        /*000a*/ 	.short	(.L_566 - .L_565)
.L_565:
        /*000c*/ 	.word	0x00000000
        /*0010*/ 	.short	0x0000
        /*0012*/ 	.short	0x0000
        /*0014*/ 	.byte	0x00, 0xf0, 0xe1, 0x10


	//----- nvinfo : EIATTR_SPARSE_MMA_MASK
	.align		4
.L_566:
        /*0018*/ 	.byte	0x03, 0x50
        /*001a*/ 	.short	0x0000


	//----- nvinfo : EIATTR_MAXREG_COUNT
	.align		4
        /*001c*/ 	.byte	0x03, 0x1b
        /*001e*/ 	.short	0x00ff


	//----- nvinfo : EIATTR_MERCURY_ISA_VERSION
	.align		4
        /*0020*/ 	.byte	0x03, 0x5f
        /*0022*/ 	.short	0x0101


	//----- nvinfo : EIATTR_EXIT_INSTR_OFFSETS
	.align		4
        /*0024*/ 	.byte	0x04, 0x1c
        /*0026*/ 	.short	(.L_568 - .L_567)


	//   ....[0]....
.L_567:
        /*0028*/ 	.word	0x00000010


	//----- nvinfo : EIATTR_MAX_THREADS
	.align		4
.L_568:
        /*002c*/ 	.byte	0x04, 0x05
        /*002e*/ 	.short	(.L_570 - .L_569)
.L_569:
        /*0030*/ 	.word	0x00000100
        /*0034*/ 	.word	0x00000001
        /*0038*/ 	.word	0x00000001


	//----- nvinfo : EIATTR_CBANK_PARAM_SIZE
	.align		4
.L_570:
        /*003c*/ 	.byte	0x03, 0x19
        /*003e*/ 	.short	0x0438


	//----- nvinfo : EIATTR_PARAM_CBANK
	.align		4
        /*0040*/ 	.byte	0x04, 0x0a
        /*0042*/ 	.short	(.L_572 - .L_571)
	.align		4
.L_571:
        /*0044*/ 	.word	index@(.nv.constant0._ZN7cutlass13device_kernelIN5flash19enable_sm80_to_sm89INS1_16FlashAttnFwdSm80INS1_25CollectiveMainloopFwdSm80ILi8ELi2ELb0EN4cute5tupleIJNS5_1CILi128EEENS7_ILi64EEENS7_ILi192EEEEEELi192ENS_6half_tEfNS_4arch4Sm80ELb0ELb0ELb0ELb1ELb1ELb0ELb1ELb1EEENS1_21CollectiveEpilogueFwdINS6_IJS8_SA_S9_EEENS6_IJNS7_ILi1EEESI_SI_EEESC_SE_Li256ELb1ELb1ELb1ELb0EEENS1_36VarlenDynamicPersistentTileSchedulerILi128ELi64ELi256ELi256ELb1ELb1ELb0ELb0ELb1ELb1EEEEEEEEEvNT_6ParamsE)
        /*0048*/ 	.short	0x0210
        /*004a*/ 	.short	0x0438


	//----- nvinfo : EIATTR_SW_WAR
	.align		4
.L_572:
        /*004c*/ 	.byte	0x04, 0x36
        /*004e*/ 	.short	(.L_574 - .L_573)
.L_573:
        /*0050*/ 	.word	0x00000008
.L_574:


//--------------------- .nv.info._ZN7cutlass13device_kernelIN5flash19enable_sm80_to_sm89INS1_16FlashAttnFwdSm80INS1_25CollectiveMainloopFwdSm80ILi8ELi2ELb0EN4cute5tupleIJNS5_1CILi128EEENS7_ILi64EEENS7_ILi192EEEEEELi192ENS_6half_tEfNS_4arch4Sm80ELb0ELb0ELb0ELb1ELb1ELb1ELb1ELb1EEENS1_21CollectiveEpilogueFwdINS6_IJS8_SA_S9_EEENS6_IJNS7_ILi1EEESI_SI_EEESC_SE_Li256ELb1ELb1ELb1ELb0EEENS1_36VarlenDynamicPersistentTileSchedulerILi128ELi64ELi256ELi256ELb1ELb1ELb0ELb0ELb1ELb1EEEEEEEEEvNT_6ParamsE --------------------------
	.section	.nv.info._ZN7cutlass13device_kernelIN5flash19enable_sm80_to_sm89INS1_16FlashAttnFwdSm80INS1_25CollectiveMainloopFwdSm80ILi8ELi2ELb0EN4cute5tupleIJNS5_1CILi128EEENS7_ILi64EEENS7_ILi192EEEEEELi192ENS_6half_tEfNS_4arch4Sm80ELb0ELb0ELb0ELb1ELb1ELb1ELb1ELb1EEENS1_21CollectiveEpilogueFwdINS6_IJS8_SA_S9_EEENS6_IJNS7_ILi1EEESI_SI_EEESC_SE_Li256ELb1ELb1ELb1ELb0EEENS1_36VarlenDynamicPersistentTileSchedulerILi128ELi64ELi256ELi256ELb1ELb1ELb0ELb0ELb1ELb1EEEEEEEEEvNT_6ParamsE,"",@"SHT_CUDA_INFO"
	.sectionflags	@""
	.align	4


	//----- nvinfo : EIATTR_CUDA_API_VERSION
	.align		4
        /*0000*/ 	.byte	0x04, 0x37
        /*0002*/ 	.short	(.L_576 - .L_575)
.L_575:
        /*0004*/ 	.word	0x00000082


	//----- nvinfo : EIATTR_KPARAM_INFO
	.align		4
.L_576:
        /*0008*/ 	.byte	0x04, 0x17
        /*000a*/ 	.short	(.L_578 - .L_577)
.L_577:
        /*000c*/ 	.word	0x00000000
        /*0010*/ 	.short	0x0000
        /*0012*/ 	.short	0x0000
        /*0014*/ 	.byte	0x00, 0xf0, 0xe1, 0x10


	//----- nvinfo : EIATTR_SPARSE_MMA_MASK
	.align		4
.L_578:
        /*0018*/ 	.byte	0x03, 0x50
        /*001a*/ 	.short	0x0000


	//----- nvinfo : EIATTR_MAXREG_COUNT
	.align		4
        /*001c*/ 	.byte	0x03, 0x1b
        /*001e*/ 	.short	0x00ff


	//----- nvinfo : EIATTR_MERCURY_ISA_VERSION
	.align		4
        /*0020*/ 	.byte	0x03, 0x5f
        /*0022*/ 	.short	0x0101


	//----- nvinfo : EIATTR_EXIT_INSTR_OFFSETS
	.align		4
        /*0024*/ 	.byte	0x04, 0x1c
        /*0026*/ 	.short	(.L_580 - .L_579)


	//   ....[0]....
.L_579:
        /*0028*/ 	.word	0x00000010


	//----- nvinfo : EIATTR_MAX_THREADS
	.align		4
.L_580:
        /*002c*/ 	.byte	0x04, 0x05
        /*002e*/ 	.short	(.L_582 - .L_581)
.L_581:
        /*0030*/ 	.word	0x00000100
        /*0034*/ 	.word	0x00000001
        /*0038*/ 	.word	0x00000001


	//----- nvinfo : EIATTR_CBANK_PARAM_SIZE
	.align		4
.L_582:
        /*003c*/ 	.byte	0x03, 0x19
        /*003e*/ 	.short	0x0438


	//----- nvinfo : EIATTR_PARAM_CBANK
	.align		4
        /*0040*/ 	.byte	0x04, 0x0a
        /*0042*/ 	.short	(.L_584 - .L_583)
	.align		4
.L_583:
        /*0044*/ 	.word	index@(.nv.constant0._ZN7cutlass13device_kernelIN5flash19enable_sm80_to_sm89INS1_16FlashAttnFwdSm80INS1_25CollectiveMainloopFwdSm80ILi8ELi2ELb0EN4cute5tupleIJNS5_1CILi128EEENS7_ILi64EEENS7_ILi192EEEEEELi192ENS_6half_tEfNS_4arch4Sm80ELb0ELb0ELb0ELb1ELb1ELb1ELb1ELb1EEENS1_21CollectiveEpilogueFwdINS6_IJS8_SA_S9_EEENS6_IJNS7_ILi1EEESI_SI_EEESC_SE_Li256ELb1ELb1ELb1ELb0EEENS1_36VarlenDynamicPersistentTileSchedulerILi128ELi64ELi256ELi256ELb1ELb1ELb0ELb0ELb1ELb1EEEEEEEEEvNT_6ParamsE)
        /*0048*/ 	.short	0x0210
        /*004a*/ 	.short	0x0438


	//----- nvinfo : EIATTR_SW_WAR
	.align		4
.L_584:
        /*004c*/ 	.byte	0x04, 0x36
        /*004e*/ 	.short	(.L_586 - .L_585)
.L_585:
        /*0050*/ 	.word	0x00000008
.L_586:


//--------------------- .nv.info._ZN7cutlass13device_kernelIN5flash19enable_sm80_to_sm89INS1_16FlashAttnFwdSm80INS1_25CollectiveMainloopFwdSm80ILi8ELi2ELb0EN4cute5tupleIJNS5_1CILi128EEENS7_ILi64EEENS7_ILi192EEEEEELi192ENS_6half_tEfNS_4arch4Sm80ELb0ELb1ELb0ELb0ELb1ELb0ELb1ELb1EEENS1_21CollectiveEpilogueFwdINS6_IJS8_SA_S9_EEENS6_IJNS7_ILi1EEESI_SI_EEESC_SE_Li256ELb0ELb1ELb1ELb0EEENS1_19SingleTileSchedulerILb0ELb1ELb1ELi128EEEEEEEEEvNT_6ParamsE --------------------------
	.section	.nv.info._ZN7cutlass13device_kernelIN5flash19enable_sm80_to_sm89INS1_16FlashAttnFwdSm80INS1_25CollectiveMainloopFwdSm80ILi8ELi2ELb0EN4cute5tupleIJNS5_1CILi128EEENS7_ILi64EEENS7_ILi192EEEEEELi192ENS_6half_tEfNS_4arch4Sm80ELb0ELb1ELb0ELb0ELb1ELb0ELb1ELb1EEENS1_21CollectiveEpilogueFwdINS6_IJS8_SA_S9_EEENS6_IJNS7_ILi1EEESI_SI_EEESC_SE_Li256ELb0ELb1ELb1ELb0EEENS1_19SingleTileSchedulerILb0ELb1ELb1ELi128EEEEEEEEEvNT_6ParamsE,"",@"SHT_CUDA_INFO"
	.sectionflags	@""
	.align	4


	//----- nvinfo : EIATTR_CUDA_API_VERSION
	.align		4
        /*0000*/ 	.byte	0x04, 0x37
        /*0002*/ 	.short	(.L_588 - .L_587)
.L_587:
        /*0004*/ 	.word	0x00000082


	//----- nvinfo : EIATTR_KPARAM_INFO
	.align		4
.L_588:
        /*0008*/ 	.byte	0x04, 0x17
        /*000a*/ 	.short	(.L_590 - .L_589)
.L_589:
        /*000c*/ 	.word	0x00000000
        /*0010*/ 	.short	0x0000
        /*0012*/ 	.short	0x0000
        /*0014*/ 	.byte	0x00, 0xf0, 0x61, 0x10


	//----- nvinfo : EIATTR_SPARSE_MMA_MASK
	.align		4
.L_590:
        /*0018*/ 	.byte	0x03, 0x50
        /*001a*/ 	.short	0x0000


	//----- nvinfo : EIATTR_MAXREG_COUNT
	.align		4
        /*001c*/ 	.byte	0x03, 0x1b
        /*001e*/ 	.short	0x00ff


	//----- nvinfo : EIATTR_MERCURY_ISA_VERSION
	.align		4
        /*0020*/ 	.byte	0x03, 0x5f
        /*0022*/ 	.short	0x0101


	//----- nvinfo : EIATTR_EXIT_INSTR_OFFSETS
	.align		4
        /*0024*/ 	.byte	0x04, 0x1c
        /*0026*/ 	.short	(.L_592 - .L_591)


	//   ....[0]....
.L_591:
        /*0028*/ 	.word	0x00000010


	//----- nvinfo : EIATTR_MAX_THREADS
	.align		4
.L_592:
        /*002c*/ 	.byte	0x04, 0x05
        /*002e*/ 	.short	(.L_594 - .L_593)
.L_593:
        /*0030*/ 	.word	0x00000100
        /*0034*/ 	.word	0x00000001
        /*0038*/ 	.word	0x00000001


	//----- nvinfo : EIATTR_CBANK_PARAM_SIZE
	.align		4
.L_594:
        /*003c*/ 	.byte	0x03, 0x19
        /*003e*/ 	.short	0x0418


	//----- nvinfo : EIATTR_PARAM_CBANK
	.align		4
        /*0040*/ 	.byte	0x04, 0x0a
        /*0042*/ 	.short	(.L_596 - .L_595)
	.align		4
.L_595:
        /*0044*/ 	.word	index@(.nv.constant0._ZN7cutlass13device_kernelIN5flash19enable_sm80_to_sm89INS1_16FlashAttnFwdSm80INS1_25CollectiveMainloopFwdSm80ILi8ELi2ELb0EN4cute5tupleIJNS5_1CILi128EEENS7_ILi64EEENS7_ILi192EEEEEELi192ENS_6half_tEfNS_4arch4Sm80ELb0ELb1ELb0ELb0ELb1ELb0ELb1ELb1EEENS1_21CollectiveEpilogueFwdINS6_IJS8_SA_S9_EEENS6_IJNS7_ILi1EEESI_SI_EEESC_SE_Li256ELb0ELb1ELb1ELb0EEENS1_19SingleTileSchedulerILb0ELb1ELb1ELi128EEEEEEEEEvNT_6ParamsE)
        /*0048*/ 	.short	0x0210
        /*004a*/ 	.short	0x0418


	//----- nvinfo : EIATTR_SW_WAR
	.align		4
.L_596:
        /*004c*/ 	.byte	0x04, 0x36
        /*004e*/ 	.short	(.L_598 - .L_597)
.L_597:
        /*0050*/ 	.word	0x00000008
.L_598:


//--------------------- .nv.info._ZN7cutlass13device_kernelIN5flash19enable_sm80_to_sm89INS1_16FlashAttnFwdSm80INS1_25CollectiveMainloopFwdSm80ILi8ELi2ELb0EN4cute5tupleIJNS5_1CILi128EEENS7_ILi64EEENS7_ILi192EEEEEELi192ENS_6half_tEfNS_4arch4Sm80ELb0ELb1ELb0ELb1ELb1ELb0ELb1ELb1EEENS1_21CollectiveEpilogueFwdINS6_IJS8_SA_S9_EEENS6_IJNS7_ILi1EEESI_SI_EEESC_SE_Li256ELb1ELb1ELb1ELb0EEENS1_36VarlenDynamicPersistentTileSchedulerILi128ELi64ELi256ELi256ELb1ELb1ELb0ELb1ELb0ELb1EEEEEEEEEvNT_6ParamsE --------------------------
	.section	.nv.info._ZN7cutlass13device_kernelIN5flash19enable_sm80_to_sm89INS1_16FlashAttnFwdSm80INS1_25CollectiveMainloopFwdSm80ILi8ELi2ELb0EN4cute5tupleIJNS5_1CILi128EEENS7_ILi64EEENS7_ILi192EEEEEELi192ENS_6half_tEfNS_4arch4Sm80ELb0ELb1ELb0ELb1ELb1ELb0ELb1ELb1EEENS1_21CollectiveEpilogueFwdINS6_IJS8_SA_S9_EEENS6_IJNS7_ILi1EEESI_SI_EEESC_SE_Li256ELb1ELb1ELb1ELb0EEENS1_36VarlenDynamicPersistentTileSchedulerILi128ELi64ELi256ELi256ELb1ELb1ELb0ELb1ELb0ELb1EEEEEEEEEvNT_6ParamsE,"",@"SHT_CUDA_INFO"
	.sectionflags	@""
	.align	4


	//----- nvinfo : EIATTR_CUDA_API_VERSION
	.align		4
        /*0000*/ 	.byte	0x04, 0x37
        /*0002*/ 	.short	(.L_600 - .L_599)
.L_599:
        /*0004*/ 	.word	0x00000082


	//----- nvinfo : EIATTR_KPARAM_INFO
	.align		4
.L_600:
        /*0008*/ 	.byte	0x04, 0x17
        /*000a*/ 	.short	(.L_602 - .L_601)
.L_601:
        /*000c*/ 	.word	0x00000000
        /*0010*/ 	.short	0x0000
        /*0012*/ 	.short	0x0000
        /*0014*/ 	.byte	0x00, 0xf0, 0xe1, 0x10


	//----- nvinfo : EIATTR_SPARSE_MMA_MASK
	.align		4
.L_602:
        /*0018*/ 	.byte	0x03, 0x50
        /*001a*/ 	.short	0x0000


	//----- nvinfo : EIATTR_MAXREG_COUNT
	.align		4
        /*001c*/ 	.byte	0x03, 0x1b
        /*001e*/ 	.short	0x00ff


	//----- nvinfo : EIATTR_MERCURY_ISA_VERSION
	.align		4
        /*0020*/ 	.byte	0x03, 0x5f
        /*0022*/ 	.short	0x0101


	//----- nvinfo : EIATTR_EXIT_INSTR_OFFSETS
	.align		4
        /*0024*/ 	.byte	0x04, 0x1c
        /*0026*/ 	.short	(.L_604 - .L_603)


	//   ....[0]....
.L_603:
        /*0028*/ 	.word	0x00000010


	//----- nvinfo : EIATTR_MAX_THREADS
	.align		4
.L_604:
        /*002c*/ 	.byte	0x04, 0x05
        /*002e*/ 	.short	(.L_606 - .L_605)
.L_605:
        /*0030*/ 	.word	0x00000100
        /*0034*/ 	.word	0x00000001
        /*0038*/ 	.word	0x00000001


	//----- nvinfo : EIATTR_CBANK_PARAM_SIZE
	.align		4
.L_606:
        /*003c*/ 	.byte	0x03, 0x19
        /*003e*/ 	.short	0x0438


	//----- nvinfo : EIATTR_PARAM_CBANK
	.align		4
        /*0040*/ 	.byte	0x04, 0x0a
        /*0042*/ 	.short	(.L_608 - .L_607)
	.align		4
.L_607:
        /*0044*/ 	.word	index@(.nv.constant0._ZN7cutlass13device_kernelIN5flash19enable_sm80_to_sm89INS1_16FlashAttnFwdSm80INS1_25CollectiveMainloopFwdSm80ILi8ELi2ELb0EN4cute5tupleIJNS5_1CILi128EEENS7_ILi64EEENS7_ILi192EEEEEELi192ENS_6half_tEfNS_4arch4Sm80ELb0ELb1ELb0ELb1ELb1ELb0ELb1ELb1EEENS1_21CollectiveEpilogueFwdINS6_IJS8_SA_S9_EEENS6_IJNS7_ILi1EEESI_SI_EEESC_SE_Li256ELb1ELb1ELb1ELb0EEENS1_36VarlenDynamicPersistentTileSchedulerILi128ELi64ELi256ELi256ELb1ELb1ELb0ELb1ELb0ELb1EEEEEEEEEvNT_6ParamsE)
        /*0048*/ 	.short	0x0210
        /*004a*/ 	.short	0x0438


	//----- nvinfo : EIATTR_SW_WAR
	.align		4
.L_608:
        /*004c*/ 	.byte	0x04, 0x36
        /*004e*/ 	.short	(.L_610 - .L_609)
.L_609:
        /*0050*/ 	.word	0x00000008
.L_610:


//--------------------- .nv.info._ZN7cutlass13device_kernelIN5flash19enable_sm80_to_sm89INS1_16FlashAttnFwdSm80INS1_25CollectiveMainloopFwdSm80ILi8ELi2ELb0EN4cute5tupleIJNS5_1CILi128EEENS7_ILi64EEENS7_ILi192EEEEEELi192ENS_6half_tEfNS_4arch4Sm80ELb0ELb1ELb0ELb1ELb1ELb1ELb1ELb1EEENS1_21CollectiveEpilogueFwdINS6_IJS8_SA_S9_EEENS6_IJNS7_ILi1EEESI_SI_EEESC_SE_Li256ELb1ELb1ELb1ELb0EEENS1_36VarlenDynamicPersistentTileSchedulerILi128ELi64ELi256ELi256ELb1ELb1ELb0ELb1ELb0ELb1EEEEEEEEEvNT_6ParamsE --------------------------
	.section	.nv.info._ZN7cutlass13device_kernelIN5flash19enable_sm80_to_sm89INS1_16FlashAttnFwdSm80INS1_25CollectiveMainloopFwdSm80ILi8ELi2ELb0EN4cute5tupleIJNS5_1CILi128EEENS7_ILi64EEENS7_ILi192EEEEEELi192ENS_6half_tEfNS_4arch4Sm80ELb0ELb1ELb0ELb1ELb1ELb1ELb1ELb1EEENS1_21CollectiveEpilogueFwdINS6_IJS8_SA_S9_EEENS6_IJNS7_ILi1EEESI_SI_EEESC_SE_Li256ELb1ELb1ELb1ELb0EEENS1_36VarlenDynamicPersistentTileSchedulerILi128ELi64ELi256ELi256ELb1ELb1ELb0ELb1ELb0ELb1EEEEEEEEEvNT_6ParamsE,"",@"SHT_CUDA_INFO"
	.sectionflags	@""
	.align	4


	//----- nvinfo : EIATTR_CUDA_API_VERSION
	.align		4
        /*0000*/ 	.byte	0x04, 0x37
        /*0002*/ 	.short	(.L_612 - .L_611)
.L_611:
        /*0004*/ 	.word	0x00000082


	//----- nvinfo : EIATTR_KPARAM_INFO
	.align		4
.L_612:
        /*0008*/ 	.byte	0x04, 0x17
        /*000a*/ 	.short	(.L_614 - .L_613)
.L_613:
        /*000c*/ 	.word	0x00000000
        /*0010*/ 	.short	0x0000
        /*0012*/ 	.short	0x0000
        /*0014*/ 	.byte	0x00, 0xf0, 0xe1, 0x10


	//----- nvinfo : EIATTR_SPARSE_MMA_MASK
	.align		4
.L_614:
        /*0018*/ 	.byte	0x03, 0x50
        /*001a*/ 	.short	0x0000


	//----- nvinfo : EIATTR_MAXREG_COUNT
	.align		4
        /*001c*/ 	.byte	0x03, 0x1b
        /*001e*/ 	.short	0x00ff


	//----- nvinfo : EIATTR_MERCURY_ISA_VERSION
	.align		4
        /*0020*/ 	.byte	0x03, 0x5f
        /*0022*/ 	.short	0x0101


	//----- nvinfo : EIATTR_EXIT_INSTR_OFFSETS
	.align		4
        /*0024*/ 	.byte	0x04, 0x1c
        /*0026*/ 	.short	(.L_616 - .L_615)


	//   ....[0]....
.L_615:
        /*0028*/ 	.word	0x00000010


	//----- nvinfo : EIATTR_MAX_THREADS
	.align		4
.L_616:
        /*002c*/ 	.byte	0x04, 0x05
        /*002e*/ 	.short	(.L_618 - .L_617)
.L_617:
        /*0030*/ 	.word	0x00000100
        /*0034*/ 	.word	0x00000001
        /*0038*/ 	.word	0x00000001


	//----- nvinfo : EIATTR_CBANK_PARAM_SIZE
	.align		4
.L_618:
        /*003c*/ 	.byte	0x03, 0x19
        /*003e*/ 	.short	0x0438


	//----- nvinfo : EIATTR_PARAM_CBANK
	.align		4
        /*0040*/ 	.byte	0x04, 0x0a
        /*0042*/ 	.short	(.L_620 - .L_619)
	.align		4
.L_619:
        /*0044*/ 	.word	index@(.nv.constant0._ZN7cutlass13device_kernelIN5flash19enable_sm80_to_sm89INS1_16FlashAttnFwdSm80INS1_25CollectiveMainloopFwdSm80ILi8ELi2ELb0EN4cute5tupleIJNS5_1CILi128EEENS7_ILi64EEENS7_ILi192EEEEEELi192ENS_6half_tEfNS_4arch4Sm80ELb0ELb1ELb0ELb1ELb1ELb1ELb1ELb1EEENS1_21CollectiveEpilogueFwdINS6_IJS8_SA_S9_EEENS6_IJNS7_ILi1EEESI_SI_EEESC_SE_Li256ELb1ELb1ELb1ELb0EEENS1_36VarlenDynamicPersistentTileSchedulerILi128ELi64ELi256ELi256ELb1ELb1ELb0ELb1ELb0ELb1EEEEEEEEEvNT_6ParamsE)
        /*0048*/ 	.short	0x0210
        /*004a*/ 	.short	0x0438


	//----- nvinfo : EIATTR_SW_WAR
	.align		4
.L_620:
        /*004c*/ 	.byte	0x04, 0x36
        /*004e*/ 	.short	(.L_622 - .L_621)
.L_621:
        /*0050*/ 	.word	0x00000008
.L_622:


//--------------------- .nv.info._ZN7cutlass13device_kernelIN5flash19enable_sm80_to_sm89INS1_16FlashAttnFwdSm80INS1_25CollectiveMainloopFwdSm80ILi8ELi2ELb0EN4cute5tupleIJNS5_1CILi128EEENS7_ILi64EEENS7_ILi192EEEEEELi192ENS_6half_tEfNS_4arch4Sm80ELb1ELb0ELb0ELb0ELb1ELb0ELb1ELb1EEENS1_21CollectiveEpilogueFwdINS6_IJS8_SA_S9_EEENS6_IJNS7_ILi1EEESI_SI_EEESC_SE_Li256ELb0ELb1ELb1ELb0EEENS1_30DynamicPersistentTileSchedulerILi256ELi256ELb1ELb1ELb0EEEEEEEEEvNT_6ParamsE --------------------------
	.section	.nv.info._ZN7cutlass13device_kernelIN5flash19enable_sm80_to_sm89INS1_16FlashAttnFwdSm80INS1_25CollectiveMainloopFwdSm80ILi8ELi2ELb0EN4cute5tupleIJNS5_1CILi128EEENS7_ILi64EEENS7_ILi192EEEEEELi192ENS_6half_tEfNS_4arch4Sm80ELb1ELb0ELb0ELb0ELb1ELb0ELb1ELb1EEENS1_21CollectiveEpilogueFwdINS6_IJS8_SA_S9_EEENS6_IJNS7_ILi1EEESI_SI_EEESC_SE_Li256ELb0ELb1ELb1ELb0EEENS1_30DynamicPersistentTileSchedulerILi256ELi256ELb1ELb1ELb0EEEEEEEEEvNT_6ParamsE,"",@"SHT_CUDA_INFO"
	.sectionflags	@""
	.align	4


	//----- nvinfo : EIATTR_CUDA_API_VERSION
	.align		4
        /*0000*/ 	.byte	0x04, 0x37
        /*0002*/ 	.short	(.L_624 - .L_623)
.L_623:
        /*0004*/ 	.word	0x00000082


	//----- nvinfo : EIATTR_KPARAM_INFO
	.align		4
.L_624:
        /*0008*/ 	.byte	0x04, 0x17
        /*000a*/ 	.short	(.L_626 - .L_625)
.L_625:
        /*000c*/ 	.word	0x00000000
        /*0010*/ 	.short	0x0000
        /*0012*/ 	.short	0x0000
        /*0014*/ 	.byte	0x00, 0xf0, 0xa1, 0x10


	//----- nvinfo : EIATTR_SPARSE_MMA_MASK
	.align		4
.L_626:
        /*0018*/ 	.byte	0x03, 0x50
        /*001a*/ 	.short	0x0000


	//----- nvinfo : EIATTR_MAXREG_COUNT
	.align		4
        /*001c*/ 	.byte	0x03, 0x1b
        /*001e*/ 	.short	0x00ff


	//----- nvinfo : EIATTR_MERCURY_ISA_VERSION
	.align		4
        /*0020*/ 	.byte	0x03, 0x5f
        /*0022*/ 	.short	0x0101


	//----- nvinfo : EIATTR_EXIT_INSTR_OFFSETS
	.align		4
        /*0024*/ 	.byte	0x04, 0x1c
        /*0026*/ 	.short	(.L_628 - .L_627)


	//   ....[0]....
.L_627:
        /*0028*/ 	.word	0x00000010


	//----- nvinfo : EIATTR_MAX_THREADS
	.align		4
.L_628:
        /*002c*/ 	.byte	0x04, 0x05
        /*002e*/ 	.short	(.L_630 - .L_629)
.L_629:
        /*0030*/ 	.word	0x00000100
        /*0034*/ 	.word	0x00000001
        /*0038*/ 	.word	0x00000001


	//----- nvinfo : EIATTR_CBANK_PARAM_SIZE
	.align		4
.L_630:
        /*003c*/ 	.byte	0x03, 0x19
        /*003e*/ 	.short	0x0428


	//----- nvinfo : EIATTR_PARAM_CBANK
	.align		4
        /*0040*/ 	.byte	0x04, 0x0a
        /*0042*/ 	.short	(.L_632 - .L_631)
	.align		4
.L_631:
        /*0044*/ 	.word	index@(.nv.constant0._ZN7cutlass13device_kernelIN5flash19enable_sm80_to_sm89INS1_16FlashAttnFwdSm80INS1_25CollectiveMainloopFwdSm80ILi8ELi2ELb0EN4cute5tupleIJNS5_1CILi128EEENS7_ILi64EEENS7_ILi192EEEEEELi192ENS_6half_tEfNS_4arch4Sm80ELb1ELb0ELb0ELb0ELb1ELb0ELb1ELb1EEENS1_21CollectiveEpilogueFwdINS6_IJS8_SA_S9_EEENS6_IJNS7_ILi1EEESI_SI_EEESC_SE_Li256ELb0ELb1ELb1ELb0EEENS1_30DynamicPersistentTileSchedulerILi256ELi256ELb1ELb1ELb0EEEEEEEEEvNT_6ParamsE)
        /*0048*/ 	.short	0x0210
        /*004a*/ 	.short	0x0428


	//----- nvinfo : EIATTR_SW_WAR
	.align		4
.L_632:
        /*004c*/ 	.byte	0x04, 0x36
        /*004e*/ 	.short	(.L_634 - .L_633)
.L_633:
        /*0050*/ 	.word	0x00000008
.L_634:


//--------------------- .nv.info._ZN7cutlass13device_kernelIN5flash19enable_sm80_to_sm89INS1_16FlashAttnFwdSm80INS1_25CollectiveMainloopFwdSm80ILi8ELi2ELb0EN4cute5tupleIJNS5_1CILi128EEENS7_ILi64EEENS7_ILi192EEEEEELi192ENS_6half_tEfNS_4arch4Sm80ELb1ELb0ELb0ELb1ELb1ELb0ELb1ELb1EEENS1_21CollectiveEpilogueFwdINS6_IJS8_SA_S9_EEENS6_IJNS7_ILi1EEESI_SI_EEESC_SE_Li256ELb1ELb1ELb1ELb0EEENS1_36VarlenDynamicPersistentTileSchedulerILi128ELi64ELi256ELi256ELb1ELb1ELb0ELb1ELb1ELb1EEEEEEEEEvNT_6ParamsE --------------------------
	.section	.nv.info._ZN7cutlass13device_kernelIN5flash19enable_sm80_to_sm89INS1_16FlashAttnFwdSm80INS1_25CollectiveMainloopFwdSm80ILi8ELi2ELb0EN4cute5tupleIJNS5_1CILi128EEENS7_ILi64EEENS7_ILi192EEEEEELi192ENS_6half_tEfNS_4arch4Sm80ELb1ELb0ELb0ELb1ELb1ELb0ELb1ELb1EEENS1_21CollectiveEpilogueFwdINS6_IJS8_SA_S9_EEENS6_IJNS7_ILi1EEESI_SI_EEESC_SE_Li256ELb1ELb1ELb1ELb0EEENS1_36VarlenDynamicPersistentTileSchedulerILi128ELi64ELi256ELi256ELb1ELb1ELb0ELb1ELb1ELb1EEEEEEEEEvNT_6ParamsE,"",@"SHT_CUDA_INFO"
	.sectionflags	@""
	.align	4


	//----- nvinfo : EIATTR_CUDA_API_VERSION
	.align		4
        /*0000*/ 	.byte	0x04, 0x37
        /*0002*/ 	.short	(.L_636 - .L_635)
.L_635:
        /*0004*/ 	.word	0x00000082


	//----- nvinfo : EIATTR_KPARAM_INFO
	.align		4
.L_636:
        /*0008*/ 	.byte	0x04, 0x17
        /*000a*/ 	.short	(.L_638 - .L_637)
.L_637:
        /*000c*/ 	.word	0x00000000
        /*0010*/ 	.short	0x0000
        /*0012*/ 	.short	0x0000
        /*0014*/ 	.byte	0x00, 0xf0, 0xe1, 0x10


	//----- nvinfo : EIATTR_SPARSE_MMA_MASK
	.align		4
.L_638:
        /*0018*/ 	.byte	0x03, 0x50
        /*001a*/ 	.short	0x0000


	//----- nvinfo : EIATTR_MAXREG_COUNT
	.align		4
        /*001c*/ 	.byte	0x03, 0x1b
        /*001e*/ 	.short	0x00ff


	//----- nvinfo : EIATTR_MERCURY_ISA_VERSION
	.align		4
        /*0020*/ 	.byte	0x03, 0x5f
        /*0022*/ 	.short	0x0101


	//----- nvinfo : EIATTR_EXIT_INSTR_OFFSETS
	.align		4
        /*0024*/ 	.byte	0x04, 0x1c
        /*0026*/ 	.short	(.L_640 - .L_639)


	//   ....[0]....
.L_639:
        /*0028*/ 	.word	0x00000010


	//----- nvinfo : EIATTR_MAX_THREADS
	.align		4
.L_640:
        /*002c*/ 	.byte	0x04, 0x05
        /*002e*/ 	.short	(.L_642 - .L_641)
.L_641:
        /*0030*/ 	.word	0x00000100
        /*0034*/ 	.word	0x00000001
        /*0038*/ 	.word	0x00000001


	//----- nvinfo : EIATTR_CBANK_PARAM_SIZE
	.align		4
.L_642:
        /*003c*/ 	.byte	0x03, 0x19
        /*003e*/ 	.short	0x0438


	//----- nvinfo : EIATTR_PARAM_CBANK
	.align		4
        /*0040*/ 	.byte	0x04, 0x0a
        /*0042*/ 	.short	(.L_644 - .L_643)
	.align		4
.L_643:
        /*0044*/ 	.word	index@(.nv.constant0._ZN7cutlass13device_kernelIN5flash19enable_sm80_to_sm89INS1_16FlashAttnFwdSm80INS1_25CollectiveMainloopFwdSm80ILi8ELi2ELb0EN4cute5tupleIJNS5_1CILi128EEENS7_ILi64EEENS7_ILi192EEEEEELi192ENS_6half_tEfNS_4arch4Sm80ELb1ELb0ELb0ELb1ELb1ELb0ELb1ELb1EEENS1_21CollectiveEpilogueFwdINS6_IJS8_SA_S9_EEENS6_IJNS7_ILi1EEESI_SI_EEESC_SE_Li256ELb1ELb1ELb1ELb0EEENS1_36VarlenDynamicPersistentTileSchedulerILi128ELi64ELi256ELi256ELb1ELb1ELb0ELb1ELb1ELb1EEEEEEEEEvNT_6ParamsE)
        /*0048*/ 	.short	0x0210
        /*004a*/ 	.short	0x0438


	//----- nvinfo : EIATTR_SW_WAR
	.align		4
.L_644:
        /*004c*/ 	.byte	0x04, 0x36
        /*004e*/ 	.short	(.L_646 - .L_645)
.L_645:
        /*0050*/ 	.word	0x00000008
.L_646:


//--------------------- .nv.info._ZN7cutlass13device_kernelIN5flash19enable_sm80_to_sm89INS1_16FlashAttnFwdSm80INS1_25CollectiveMainloopFwdSm80ILi8ELi2ELb0EN4cute5tupleIJNS5_1CILi128EEENS7_ILi64EEENS7_ILi192EEEEEELi192ENS_6half_tEfNS_4arch4Sm80ELb1ELb0ELb0ELb1ELb1ELb1ELb1ELb1EEENS1_21CollectiveEpilogueFwdINS6_IJS8_SA_S9_EEENS6_IJNS7_ILi1EEESI_SI_EEESC_SE_Li256ELb1ELb1ELb1ELb0EEENS1_36VarlenDynamicPersistentTileSchedulerILi128ELi64ELi256ELi256ELb1ELb1ELb0ELb1ELb1ELb1EEEEEEEEEvNT_6ParamsE --------------------------
	.section	.nv.info._ZN7cutlass13device_kernelIN5flash19enable_sm80_to_sm89INS1_16FlashAttnFwdSm80INS1_25CollectiveMainloopFwdSm80ILi8ELi2ELb0EN4cute5tupleIJNS5_1CILi128EEENS7_ILi64EEENS7_ILi192EEEEEELi192ENS_6half_tEfNS_4arch4Sm80ELb1ELb0ELb0ELb1ELb1ELb1ELb1ELb1EEENS1_21CollectiveEpilogueFwdINS6_IJS8_SA_S9_EEENS6_IJNS7_ILi1EEESI_SI_EEESC_SE_Li256ELb1ELb1ELb1ELb0EEENS1_36VarlenDynamicPersistentTileSchedulerILi128ELi64ELi256ELi256ELb1ELb1ELb0ELb1ELb1ELb1EEEEEEEEEvNT_6ParamsE,"",@"SHT_CUDA_INFO"
	.sectionflags	@""
	.align	4


	//----- nvinfo : EIATTR_CUDA_API_VERSION
	.align		4
        /*0000*/ 	.byte	0x04, 0x37
        /*0002*/ 	.short	(.L_648 - .L_647)
.L_647:
        /*0004*/ 	.word	0x00000082


	//----- nvinfo : EIATTR_KPARAM_INFO
	.align		4
.L_648:
        /*0008*/ 	.byte	0x04, 0x17
        /*000a*/ 	.short	(.L_650 - .L_649)
.L_649:
        /*000c*/ 	.word	0x00000000
        /*0010*/ 	.short	0x0000
        /*0012*/ 	.short	0x0000
        /*0014*/ 	.byte	0x00, 0xf0, 0xe1, 0x10


	//----- nvinfo : EIATTR_SPARSE_MMA_MASK
	.align		4
.L_650:
        /*0018*/ 	.byte	0x03, 0x50
        /*001a*/ 	.short	0x0000


	//----- nvinfo : EIATTR_MAXREG_COUNT
	.align		4
        /*001c*/ 	.byte	0x03, 0x1b
        /*001e*/ 	.short	0x00ff


	//----- nvinfo : EIATTR_MERCURY_ISA_VERSION
	.align		4
        /*0020*/ 	.byte	0x03, 0x5f
        /*0022*/ 	.short	0x0101


	//----- nvinfo : EIATTR_EXIT_INSTR_OFFSETS
	.align		4
        /*0024*/ 	.byte	0x04, 0x1c
        /*0026*/ 	.short	(.L_652 - .L_651)


	//   ....[0]....
.L_651:
        /*0028*/ 	.word	0x00000010


	//----- nvinfo : EIATTR_MAX_THREADS
	.align		4
.L_652:
        /*002c*/ 	.byte	0x04, 0x05
        /*002e*/ 	.short	(.L_654 - .L_653)
.L_653:
        /*0030*/ 	.word	0x00000100
        /*0034*/ 	.word	0x00000001
        /*0038*/ 	.word	0x00000001


	//----- nvinfo : EIATTR_CBANK_PARAM_SIZE
	.align		4
.L_654:
        /*003c*/ 	.byte	0x03, 0x19
        /*003e*/ 	.short	0x0438


	//----- nvinfo : EIATTR_PARAM_CBANK
	.align		4
        /*0040*/ 	.byte	0x04, 0x0a
        /*0042*/ 	.short	(.L_656 - .L_655)
	.align		4
.L_655:
        /*0044*/ 	.word	index@(.nv.constant0._ZN7cutlass13device_kernelIN5flash19enable_sm80_to_sm89INS1_16FlashAttnFwdSm80INS1_25CollectiveMainloopFwdSm80ILi8ELi2ELb0EN4cute5tupleIJNS5_1CILi128EEENS7_ILi64EEENS7_ILi192EEEEEELi192ENS_6half_tEfNS_4arch4Sm80ELb1ELb0ELb0ELb1ELb1ELb1ELb1ELb1EEENS1_21CollectiveEpilogueFwdINS6_IJS8_SA_S9_EEENS6_IJNS7_ILi1EEESI_SI_EEESC_SE_Li256ELb1ELb1ELb1ELb0EEENS1_36VarlenDynamicPersistentTileSchedulerILi128ELi64ELi256ELi256ELb1ELb1ELb0ELb1ELb1ELb1EEEEEEEEEvNT_6ParamsE)
        /*0048*/ 	.short	0x0210
        /*004a*/ 	.short	0x0438


	//----- nvinfo : EIATTR_SW_WAR
	.align		4
.L_656:
        /*004c*/ 	.byte	0x04, 0x36
        /*004e*/ 	.short	(.L_658 - .L_657)
.L_657:
        /*0050*/ 	.word	0x00000008
.L_658:


//--------------------- .nv.callgraph             --------------------------
	.section	.nv.callgraph,"",@"SHT_CUDA_CALLGRAPH"
	.align	4
	.sectionentsize	8
	.align		4
        /*0000*/ 	.word	0x00000000
	.align		4
        /*0004*/ 	.word	0xffffffff
	.align		4
        /*0008*/ 	.word	0x00000000
	.align		4
        /*000c*/ 	.word	0xfffffffe
	.align		4
        /*0010*/ 	.word	0x00000000
	.align		4
        /*0014*/ 	.word	0xfffffffd
	.align		4
        /*0018*/ 	.word	0x00000000
	.align		4
        /*001c*/ 	.word	0xfffffffc


//--------------------- .nv.constant4             --------------------------
	.section	.nv.constant4,"a",@progbits
	.align	8
	.align		8
.nv.constant4:
        /*0000*/ 	.dword	_ZN89_INTERNAL_2c70e413_53_flash_fwd_hdim192_fp16_paged_split_softcapall_sm80_cu_b81ac279_31504cuda3std3__45__cpo5beginE
	.align		8
        /*0008*/ 	.dword	_ZN89_INTERNAL_2c70e413_53_flash_fwd_hdim192_fp16_paged_split_softcapall_sm80_cu_b81ac279_31504cuda3std3__45__cpo3endE
	.align		8
        /*0010*/ 	.dword	_ZN89_INTERNAL_2c70e413_53_flash_fwd_hdim192_fp16_paged_split_softcapall_sm80_cu_b81ac279_31504cuda3std3__45__cpo6cbeginE
	.align		8
        /*0018*/ 	.dword	_ZN89_INTERNAL_2c70e413_53_flash_fwd_hdim192_fp16_paged_split_softcapall_sm80_cu_b81ac279_31504cuda3std3__45__cpo4cendE
	.align		8
        /*0020*/ 	.dword	_ZN89_INTERNAL_2c70e413_53_flash_fwd_hdim192_fp16_paged_split_softcapall_sm80_cu_b81ac279_31504cuda3std3__491_GLOBAL__N__2c70e413_53_flash_fwd_hdim192_fp16_paged_split_softcapall_sm80_cu_b81ac279_31506ignoreE
	.align		8
        /*0028*/ 	.dword	_ZN89_INTERNAL_2c70e413_53_flash_fwd_hdim192_fp16_paged_split_softcapall_sm80_cu_b81ac279_31504cuda3std3__419piecewise_constructE
	.align		8
        /*0030*/ 	.dword	_ZN89_INTERNAL_2c70e413_53_flash_fwd_hdim192_fp16_paged_split_softcapall_sm80_cu_b81ac279_31504cuda3std3__48in_placeE
	.align		8
        /*0038*/ 	.dword	_ZN89_INTERNAL_2c70e413_53_flash_fwd_hdim192_fp16_paged_split_softcapall_sm80_cu_b81ac279_31504cuda3std6ranges3__45__cpo4swapE
	.align		8
        /*0040*/ 	.dword	_ZN89_INTERNAL_2c70e413_53_flash_fwd_hdim192_fp16_paged_split_softcapall_sm80_cu_b81ac279_31504cuda3std6ranges3__45__cpo9iter_moveE
	.align		8
        /*0048*/ 	.dword	_ZN89_INTERNAL_2c70e413_53_flash_fwd_hdim192_fp16_paged_split_softcapall_sm80_cu_b81ac279_31504cute7productE
	.align		8
        /*0050*/ 	.dword	_ZN89_INTERNAL_2c70e413_53_flash_fwd_hdim192_fp16_paged_split_softcapall_sm80_cu_b81ac279_31504cute1_E


//--------------------- .text._ZN7cutlass13device_kernelIN5flash19enable_sm80_to_sm89INS1_16FlashAttnFwdSm80INS1_25CollectiveMainloopFwdSm80ILi8ELi1ELb0EN4cute5tupleIJNS5_1CILi128EEENS7_ILi64EEENS7_ILi192EEEEEELi192ENS_6half_tEfNS_4arch4Sm80ELb0ELb0ELb1ELb0ELb1ELb0ELb1ELb1EEENS1_21CollectiveEpilogueFwdINS6_IJS8_SA_S9_EEENS6_IJNS7_ILi1EEESI_SI_EEESC_SE_Li256ELb0ELb1ELb1ELb0EEENS1_19SingleTileSchedulerILb0ELb1ELb1ELi128EEEEEEEEEvNT_6ParamsE --------------------------
	.section	.text._ZN7cutlass13device_kernelIN5flash19enable_sm80_to_sm89INS1_16FlashAttnFwdSm80INS1_25CollectiveMainloopFwdSm80ILi8ELi1ELb0EN4cute5tupleIJNS5_1CILi128EEENS7_ILi64EEENS7_ILi192EEEEEELi192ENS_6half_tEfNS_4arch4Sm80ELb0ELb0ELb1ELb0ELb1ELb0ELb1ELb1EEENS1_21CollectiveEpilogueFwdINS6_IJS8_SA_S9_EEENS6_IJNS7_ILi1EEESI_SI_EEESC_SE_Li256ELb0ELb1ELb1ELb0EEENS1_19SingleTileSchedulerILb0ELb1ELb1ELi128EEEEEEEEEvNT_6ParamsE,"ax",@progbits
	.align	128
.text._ZN7cutlass13device_kernelIN5flash19enable_sm80_to_sm89INS1_16FlashAttnFwdSm80INS1_25CollectiveMainloopFwdSm80ILi8ELi1ELb0EN4cute5tupleIJNS5_1CILi128EEENS7_ILi64EEENS7_ILi192EEEEEELi192ENS_6half_tEfNS_4arch4Sm80ELb0ELb0ELb1ELb0ELb1ELb0ELb1ELb1EEENS1_21CollectiveEpilogueFwdINS6_IJS8_SA_S9_EEENS6_IJNS7_ILi1EEESI_SI_EEESC_SE_Li256ELb0ELb1ELb1ELb0EEENS1_19SingleTileSchedulerILb0ELb1ELb1ELi128EEEEEEEEEvNT_6ParamsE:
        .type           _ZN7cutlass13device_kernelIN5flash19enable_sm80_to_sm89INS1_16FlashAttnFwdSm80INS1_25CollectiveMainloopFwdSm80ILi8ELi1ELb0EN4cute5tupleIJNS5_1CILi128EEENS7_ILi64EEENS7_ILi192EEEEEELi192ENS_6half_tEfNS_4arch4Sm80ELb0ELb0ELb1ELb0ELb1ELb0ELb1ELb1EEENS1_21CollectiveEpilogueFwdINS6_IJS8_SA_S9_EEENS6_IJNS7_ILi1EEESI_SI_EEESC_SE_Li256ELb0ELb1ELb1ELb0EEENS1_19SingleTileSchedulerILb0ELb1ELb1ELi128EEEEEEEEEvNT_6ParamsE,@function
        .size           _ZN7cutlass13device_kernelIN5flash19enable_sm80_to_sm89INS1_16FlashAttnFwdSm80INS1_25CollectiveMainloopFwdSm80ILi8ELi1ELb0EN4cute5tupleIJNS5_1CILi128EEENS7_ILi64EEENS7_ILi192EEEEEELi192ENS_6half_tEfNS_4arch4Sm80ELb0ELb0ELb1ELb0ELb1ELb0ELb1ELb1EEENS1_21CollectiveEpilogueFwdINS6_IJS8_SA_S9_EEENS6_IJNS7_ILi1EEESI_SI_EEESC_SE_Li256ELb0ELb1ELb1ELb0EEENS1_19SingleTileSchedulerILb0ELb1ELb1ELi128EEEEEEEEEvNT_6ParamsE,(.L_x_36 - _ZN7cutlass13device_kernelIN5flash19enable_sm80_to_sm89INS1_16FlashAttnFwdSm80INS1_25CollectiveMainloopFwdSm80ILi8ELi1ELb0EN4cute5tupleIJNS5_1CILi128EEENS7_ILi64EEENS7_ILi192EEEEEELi192ENS_6half_tEfNS_4arch4Sm80ELb0ELb0ELb1ELb0ELb1ELb0ELb1ELb1EEENS1_21CollectiveEpilogueFwdINS6_IJS8_SA_S9_EEENS6_IJNS7_ILi1EEESI_SI_EEESC_SE_Li256ELb0ELb1ELb1ELb0EEENS1_19SingleTileSchedulerILb0ELb1ELb1ELi128EEEEEEEEEvNT_6ParamsE)
        .other          _ZN7cutlass13device_kernelIN5flash19enable_sm80_to_sm89INS1_16FlashAttnFwdSm80INS1_25CollectiveMainloopFwdSm80ILi8ELi1ELb0EN4cute5tupleIJNS5_1CILi128EEENS7_ILi64EEENS7_ILi192EEEEEELi192ENS_6half_tEfNS_4arch4Sm80ELb0ELb0ELb1ELb0ELb1ELb0ELb1ELb1EEENS1_21CollectiveEpilogueFwdINS6_IJS8_SA_S9_EEENS6_IJNS7_ILi1EEESI_SI_EEESC_SE_Li256ELb0ELb1ELb1ELb0EEENS1_19SingleTileSchedulerILb0ELb1ELb1ELi128EEEEEEEEEvNT_6ParamsE,@"STO_CUDA_ENTRY STV_DEFAULT"
_ZN7cutlass13device_kernelIN5flash19enable_sm80_to_sm89INS1_16FlashAttnFwdSm80INS1_25CollectiveMainloopFwdSm80ILi8ELi1ELb0EN4cute5tupleIJNS5_1CILi128EEENS7_ILi64EEENS7_ILi192EEEEEELi192ENS_6half_tEfNS_4arch4Sm80ELb0ELb0ELb1ELb0ELb1ELb0ELb1ELb1EEENS1_21CollectiveEpilogueFwdINS6_IJS8_SA_S9_EEENS6_IJNS7_ILi1EEESI_SI_EEESC_SE_Li256ELb0ELb1ELb1ELb0EEENS1_19SingleTileSchedulerILb0ELb1ELb1ELi128EEEEEEEEEvNT_6ParamsE:
[----:B------:R-:W-:Y:S01]  /*0000*/  LDC R1, c[0x0][0x28] ;  /* 0x00000a00ff017b82 */ /* 0x000fe20000000800 */
[----:B------:R-:W-:Y:S05]  /*0010*/  EXIT ;  /* 0x000000000000794d */ /* 0x000fea0003800000 */
.L_x_0:
[----:B------:R-:W-:-:S00]  /*0020*/  BRA `(.L_x_0) ;  /* 0xfffffffc00fc7947 */ /* 0x000fc0000383ffff */
[----:B------:R-:W-:-:S00]  /*0030*/  NOP ;  /* 0x0000000000007918 */ /* 0x000fc00000000000 */
        /* <DEDUP_REMOVED lines=12> */
.L_x_36:


//--------------------- .text._ZN7cutlass13device_kernelIN5flash19enable_sm80_to_sm89INS1_16FlashAttnFwdSm80INS1_25CollectiveMainloopFwdSm80ILi8ELi1ELb0EN4cute5tupleIJNS5_1CILi128EEENS7_ILi64EEENS7_ILi192EEEEEELi192ENS_6half_tEfNS_4arch4Sm80ELb0ELb0ELb1ELb1ELb1ELb0ELb1ELb1EEENS1_21CollectiveEpilogueFwdINS6_IJS8_SA_S9_EEENS6_IJNS7_ILi1EEESI_SI_EEESC_SE_Li256ELb1ELb1ELb1ELb0EEENS1_36VarlenDynamicPersistentTileSchedulerILi128ELi64ELi256ELi256ELb1ELb1ELb0ELb0ELb1ELb1EEEEEEEEEvNT_6ParamsE --------------------------
	.section	.text._ZN7cutlass13device_kernelIN5flash19enable_sm80_to_sm89INS1_16FlashAttnFwdSm80INS1_25CollectiveMainloopFwdSm80ILi8ELi1ELb0EN4cute5tupleIJNS5_1CILi128EEENS7_ILi64EEENS7_ILi192EEEEEELi192ENS_6half_tEfNS_4arch4Sm80ELb0ELb0ELb1ELb1ELb1ELb0ELb1ELb1EEENS1_21CollectiveEpilogueFwdINS6_IJS8_SA_S9_EEENS6_IJNS7_ILi1EEESI_SI_EEESC_SE_Li256ELb1ELb1ELb1ELb0EEENS1_36VarlenDynamicPersistentTileSchedulerILi128ELi64ELi256ELi256ELb1ELb1ELb0ELb0ELb1ELb1EEEEEEEEEvNT_6ParamsE,"ax",@progbits
	.align	128
.text._ZN7cutlass13device_kernelIN5flash19enable_sm80_to_sm89INS1_16FlashAttnFwdSm80INS1_25CollectiveMainloopFwdSm80ILi8ELi1ELb0EN4cute5tupleIJNS5_1CILi128EEENS7_ILi64EEENS7_ILi192EEEEEELi192ENS_6half_tEfNS_4arch4Sm80ELb0ELb0ELb1ELb1ELb1ELb0ELb1ELb1EEENS1_21CollectiveEpilogueFwdINS6_IJS8_SA_S9_EEENS6_IJNS7_ILi1EEESI_SI_EEESC_SE_Li256ELb1ELb1ELb1ELb0EEENS1_36VarlenDynamicPersistentTileSchedulerILi128ELi64ELi256ELi256ELb1ELb1ELb0ELb0ELb1ELb1EEEEEEEEEvNT_6ParamsE:
        .type           _ZN7cutlass13device_kernelIN5flash19enable_sm80_to_sm89INS1_16FlashAttnFwdSm80INS1_25CollectiveMainloopFwdSm80ILi8ELi1ELb0EN4cute5tupleIJNS5_1CILi128EEENS7_ILi64EEENS7_ILi192EEEEEELi192ENS_6half_tEfNS_4arch4Sm80ELb0ELb0ELb1ELb1ELb1ELb0ELb1ELb1EEENS1_21CollectiveEpilogueFwdINS6_IJS8_SA_S9_EEENS6_IJNS7_ILi1EEESI_SI_EEESC_SE_Li256ELb1ELb1ELb1ELb0EEENS1_36VarlenDynamicPersistentTileSchedulerILi128ELi64ELi256ELi256ELb1ELb1ELb0ELb0ELb1ELb1EEEEEEEEEvNT_6ParamsE,@function
        .size           _ZN7cutlass13device_kernelIN5flash19enable_sm80_to_sm89INS1_16FlashAttnFwdSm80INS1_25CollectiveMainloopFwdSm80ILi8ELi1ELb0EN4cute5tupleIJNS5_1CILi128EEENS7_ILi64EEENS7_ILi192EEEEEELi192ENS_6half_tEfNS_4arch4Sm80ELb0ELb0ELb1ELb1ELb1ELb0ELb1ELb1EEENS1_21CollectiveEpilogueFwdINS6_IJS8_SA_S9_EEENS6_IJNS7_ILi1EEESI_SI_EEESC_SE_Li256ELb1ELb1ELb1ELb0EEENS1_36VarlenDynamicPersistentTileSchedulerILi128ELi64ELi256ELi256ELb1ELb1ELb0ELb0ELb1ELb1EEEEEEEEEvNT_6ParamsE,(.L_x_37 - _ZN7cutlass13device_kernelIN5flash19enable_sm80_to_sm89INS1_16FlashAttnFwdSm80INS1_25CollectiveMainloopFwdSm80ILi8ELi1ELb0EN4cute5tupleIJNS5_1CILi128EEENS7_ILi64EEENS7_ILi192EEEEEELi192ENS_6half_tEfNS_4arch4Sm80ELb0ELb0ELb1ELb1ELb1ELb0ELb1ELb1EEENS1_21CollectiveEpilogueFwdINS6_IJS8_SA_S9_EEENS6_IJNS7_ILi1EEESI_SI_EEESC_SE_Li256ELb1ELb1ELb1ELb0EEENS1_36VarlenDynamicPersistentTileSchedulerILi128ELi64ELi256ELi256ELb1ELb1ELb0ELb0ELb1ELb1EEEEEEEEEvNT_6ParamsE)
        .other          _ZN7cutlass13device_kernelIN5flash19enable_sm80_to_sm89INS1_16FlashAttnFwdSm80INS1_25CollectiveMainloopFwdSm80ILi8ELi1ELb0EN4cute5tupleIJNS5_1CILi128EEENS7_ILi64EEENS7_ILi192EEEEEELi192ENS_6half_tEfNS_4arch4Sm80ELb0ELb0ELb1ELb1ELb1ELb0ELb1ELb1EEENS1_21CollectiveEpilogueFwdINS6_IJS8_SA_S9_EEENS6_IJNS7_ILi1EEESI_SI_EEESC_SE_Li256ELb1ELb1ELb1ELb0EEENS1_36VarlenDynamicPersistentTileSchedulerILi128ELi64ELi256ELi256ELb1ELb1ELb0ELb0ELb1ELb1EEEEEEEEEvNT_6ParamsE,@"STO_CUDA_ENTRY STV_DEFAULT"
_ZN7cutlass13device_kernelIN5flash19enable_sm80_to_sm89INS1_16FlashAttnFwdSm80INS1_25CollectiveMainloopFwdSm80ILi8ELi1ELb0EN4cute5tupleIJNS5_1CILi128EEENS7_ILi64EEENS7_ILi192EEEEEELi192ENS_6half_tEfNS_4arch4Sm80ELb0ELb0ELb1ELb1ELb1ELb0ELb1ELb1EEENS1_21CollectiveEpilogueFwdINS6_IJS8_SA_S9_EEENS6_IJNS7_ILi1EEESI_SI_EEESC_SE_Li256ELb1ELb1ELb1ELb0EEENS1_36VarlenDynamicPersistentTileSchedulerILi128ELi64ELi256ELi256ELb1ELb1ELb0ELb0ELb1ELb1EEEEEEEEEvNT_6ParamsE:
[----:B------:R-:W-:Y:S01]  /*0000*/  LDC R1, c[0x0][0x28] ;  /* 0x00000a00ff017b82 */ /* 0x000fe20000000800 */
[----:B------:R-:W-:Y:S05]  /*0010*/  EXIT ;  /* 0x000000000000794d */ /* 0x000fea0003800000 */
.L_x_1:
        /* <DEDUP_REMOVED lines=14> */
.L_x_37:


//--------------------- .text._ZN7cutlass13device_kernelIN5flash19enable_sm80_to_sm89INS1_16FlashAttnFwdSm80INS1_25CollectiveMainloopFwdSm80ILi8ELi1ELb0EN4cute5tupleIJNS5_1CILi128EEENS7_ILi64EEENS7_ILi192EEEEEELi192ENS_6half_tEfNS_4arch4Sm80ELb0ELb0ELb1ELb1ELb1ELb1ELb1ELb1EEENS1_21CollectiveEpilogueFwdINS6_IJS8_SA_S9_EEENS6_IJNS7_ILi1EEESI_SI_EEESC_SE_Li256ELb1ELb1ELb1ELb0EEENS1_36VarlenDynamicPersistentTileSchedulerILi128ELi64ELi256ELi256ELb1ELb1ELb0ELb0ELb1ELb1EEEEEEEEEvNT_6ParamsE --------------------------
	.section	.text._ZN7cutlass13device_kernelIN5flash19enable_sm80_to_sm89INS1_16FlashAttnFwdSm80INS1_25CollectiveMainloopFwdSm80ILi8ELi1ELb0EN4cute5tupleIJNS5_1CILi128EEENS7_ILi64EEENS7_ILi192EEEEEELi192ENS_6half_tEfNS_4arch4Sm80ELb0ELb0ELb1ELb1ELb1ELb1ELb1ELb1EEENS1_21CollectiveEpilogueFwdINS6_IJS8_SA_S9_EEENS6_IJNS7_ILi1EEESI_SI_EEESC_SE_Li256ELb1ELb1ELb1ELb0EEENS1_36VarlenDynamicPersistentTileSchedulerILi128ELi64ELi256ELi256ELb1ELb1ELb0ELb0ELb1ELb1EEEEEEEEEvNT_6ParamsE,"ax",@progbits
	.align	128
.text._ZN7cutlass13device_kernelIN5flash19enable_sm80_to_sm89INS1_16FlashAttnFwdSm80INS1_25CollectiveMainloopFwdSm80ILi8ELi1ELb0EN4cute5tupleIJNS5_1CILi128EEENS7_ILi64EEENS7_ILi192EEEEEELi192ENS_6half_tEfNS_4arch4Sm80ELb0ELb0ELb1ELb1ELb1ELb1ELb1ELb1EEENS1_21CollectiveEpilogueFwdINS6_IJS8_SA_S9_EEENS6_IJNS7_ILi1EEESI_SI_EEESC_SE_Li256ELb1ELb1ELb1ELb0EEENS1_36VarlenDynamicPersistentTileSchedulerILi128ELi64ELi256ELi256ELb1ELb1ELb0ELb0ELb1ELb1EEEEEEEEEvNT_6ParamsE:
        .type           _ZN7cutlass13device_kernelIN5flash19enable_sm80_to_sm89INS1_16FlashAttnFwdSm80INS1_25CollectiveMainloopFwdSm80ILi8ELi1ELb0EN4cute5tupleIJNS5_1CILi128EEENS7_ILi64EEENS7_ILi192EEEEEELi192ENS_6half_tEfNS_4arch4Sm80ELb0ELb0ELb1ELb1ELb1ELb1ELb1ELb1EEENS1_21CollectiveEpilogueFwdINS6_IJS8_SA_S9_EEENS6_IJNS7_ILi1EEESI_SI_EEESC_SE_Li256ELb1ELb1ELb1ELb0EEENS1_36VarlenDynamicPersistentTileSchedulerILi128ELi64ELi256ELi256ELb1ELb1ELb0ELb0ELb1ELb1EEEEEEEEEvNT_6ParamsE,@function
        .size           _ZN7cutlass13device_kernelIN5flash19enable_sm80_to_sm89INS1_16FlashAttnFwdSm80INS1_25CollectiveMainloopFwdSm80ILi8ELi1ELb0EN4cute5tupleIJNS5_1CILi128EEENS7_ILi64EEENS7_ILi192EEEEEELi192ENS_6half_tEfNS_4arch4Sm80ELb0ELb0ELb1ELb1ELb1ELb1ELb1ELb1EEENS1_21CollectiveEpilogueFwdINS6_IJS8_SA_S9_EEENS6_IJNS7_ILi1EEESI_SI_EEESC_SE_Li256ELb1ELb1ELb1ELb0EEENS1_36VarlenDynamicPersistentTileSchedulerILi128ELi64ELi256ELi256ELb1ELb1ELb0ELb0ELb1ELb1EEEEEEEEEvNT_6ParamsE,(.L_x_38 - _ZN7cutlass13device_kernelIN5flash19enable_sm80_to_sm89INS1_16FlashAttnFwdSm80INS1_25CollectiveMainloopFwdSm80ILi8ELi1ELb0EN4cute5tupleIJNS5_1CILi128EEENS7_ILi64EEENS7_ILi192EEEEEELi192ENS_6half_tEfNS_4arch4Sm80ELb0ELb0ELb1ELb1ELb1ELb1ELb1ELb1EEENS1_21CollectiveEpilogueFwdINS6_IJS8_SA_S9_EEENS6_IJNS7_ILi1EEESI_SI_EEESC_SE_Li256ELb1ELb1ELb1ELb0EEENS1_36VarlenDynamicPersistentTileSchedulerILi128ELi64ELi256ELi256ELb1ELb1ELb0ELb0ELb1ELb1EEEEEEEEEvNT_6ParamsE)
        .other          _ZN7cutlass13device_kernelIN5flash19enable_sm80_to_sm89INS1_16FlashAttnFwdSm80INS1_25CollectiveMainloopFwdSm80ILi8ELi1ELb0EN4cute5tupleIJNS5_1CILi128EEENS7_ILi64EEENS7_ILi192EEEEEELi192ENS_6half_tEfNS_4arch4Sm80ELb0ELb0ELb1ELb1ELb1ELb1ELb1ELb1EEENS1_21CollectiveEpilogueFwdINS6_IJS8_SA_S9_EEENS6_IJNS7_ILi1EEESI_SI_EEESC_SE_Li256ELb1ELb1ELb1ELb0EEENS1_36VarlenDynamicPersistentTileSchedulerILi128ELi64ELi256ELi256ELb1ELb1ELb0ELb0ELb1ELb1EEEEEEEEEvNT_6ParamsE,@"STO_CUDA_ENTRY STV_DEFAULT"
_ZN7cutlass13device_kernelIN5flash19enable_sm80_to_sm89INS1_16FlashAttnFwdSm80INS1_25CollectiveMainloopFwdSm80ILi8ELi1ELb0EN4cute5tupleIJNS5_1CILi128EEENS7_ILi64EEENS7_ILi192EEEEEELi192ENS_6half_tEfNS_4arch4Sm80ELb0ELb0ELb1ELb1ELb1ELb1ELb1ELb1EEENS1_21CollectiveEpilogueFwdINS6_IJS8_SA_S9_EEENS6_IJNS7_ILi1EEESI_SI_EEESC_SE_Li256ELb1ELb1ELb1ELb0EEENS1_36VarlenDynamicPersistentTileSchedulerILi128ELi64ELi256ELi256ELb1ELb1ELb0ELb0ELb1ELb1EEEEEEEEEvNT_6ParamsE:
[----:B------:R-:W-:Y:S01]  /*0000*/  LDC R1, c[0x0][0x28] ;  /* 0x00000a00ff017b82 */ /* 0x000fe20000000800 */
[----:B------:R-:W-:Y:S05]  /*0010*/  EXIT ;  /* 0x000000000000794d */ /* 0x000fea0003800000 */
.L_x_2:
        /* <DEDUP_REMOVED lines=14> */
.L_x_38:


//--------------------- .text._ZN7cutlass13device_kernelIN5flash19enable_sm80_to_sm89INS1_16FlashAttnFwdSm80INS1_25CollectiveMainloopFwdSm80ILi8ELi1ELb0EN4cute5tupleIJNS5_1CILi128EEENS7_ILi64EEENS7_ILi192EEEEEELi192ENS_6half_tEfNS_4arch4Sm80ELb0ELb1ELb1ELb0ELb1ELb0ELb1ELb1EEENS1_21CollectiveEpilogueFwdINS6_IJS8_SA_S9_EEENS6_IJNS7_ILi1EEESI_SI_EEESC_SE_Li256ELb0ELb1ELb1ELb0EEENS1_19SingleTileSchedulerILb0ELb1ELb1ELi128EEEEEEEEEvNT_6ParamsE --------------------------
	.section	.text._ZN7cutlass13device_kernelIN5flash19enable_sm80_to_sm89INS1_16FlashAttnFwdSm80INS1_25CollectiveMainloopFwdSm80ILi8ELi1ELb0EN4cute5tupleIJNS5_1CILi128EEENS7_ILi64EEENS7_ILi192EEEEEELi192ENS_6half_tEfNS_4arch4Sm80ELb0ELb1ELb1ELb0ELb1ELb0ELb1ELb1EEENS1_21CollectiveEpilogueFwdINS6_IJS8_SA_S9_EEENS6_IJNS7_ILi1EEESI_SI_EEESC_SE_Li256ELb0ELb1ELb1ELb0EEENS1_19SingleTileSchedulerILb0ELb1ELb1ELi128EEEEEEEEEvNT_6ParamsE,"ax",@progbits
	.align	128
.text._ZN7cutlass13device_kernelIN5flash19enable_sm80_to_sm89INS1_16FlashAttnFwdSm80INS1_25CollectiveMainloopFwdSm80ILi8ELi1ELb0EN4cute5tupleIJNS5_1CILi128EEENS7_ILi64EEENS7_ILi192EEEEEELi192ENS_6half_tEfNS_4arch4Sm80ELb0ELb1ELb1ELb0ELb1ELb0ELb1ELb1EEENS1_21CollectiveEpilogueFwdINS6_IJS8_SA_S9_EEENS6_IJNS7_ILi1EEESI_SI_EEESC_SE_Li256ELb0ELb1ELb1ELb0EEENS1_19SingleTileSchedulerILb0ELb1ELb1ELi128EEEEEEEEEvNT_6ParamsE:
        .type           _ZN7cutlass13device_kernelIN5flash19enable_sm80_to_sm89INS1_16FlashAttnFwdSm80INS1_25CollectiveMainloopFwdSm80ILi8ELi1ELb0EN4cute5tupleIJNS5_1CILi128EEENS7_ILi64EEENS7_ILi192EEEEEELi192ENS_6half_tEfNS_4arch4Sm80ELb0ELb1ELb1ELb0ELb1ELb0ELb1ELb1EEENS1_21CollectiveEpilogueFwdINS6_IJS8_SA_S9_EEENS6_IJNS7_ILi1EEESI_SI_EEESC_SE_Li256ELb0ELb1ELb1ELb0EEENS1_19SingleTileSchedulerILb0ELb1ELb1ELi128EEEEEEEEEvNT_6ParamsE,@function
        .size           _ZN7cutlass13device_kernelIN5flash19enable_sm80_to_sm89INS1_16FlashAttnFwdSm80INS1_25CollectiveMainloopFwdSm80ILi8ELi1ELb0EN4cute5tupleIJNS5_1CILi128EEENS7_ILi64EEENS7_ILi192EEEEEELi192ENS_6half_tEfNS_4arch4Sm80ELb0ELb1ELb1ELb0ELb1ELb0ELb1ELb1EEENS1_21CollectiveEpilogueFwdINS6_IJS8_SA_S9_EEENS6_IJNS7_ILi1EEESI_SI_EEESC_SE_Li256ELb0ELb1ELb1ELb0EEENS1_19SingleTileSchedulerILb0ELb1ELb1ELi128EEEEEEEEEvNT_6ParamsE,(.L_x_39 - _ZN7cutlass13device_kernelIN5flash19enable_sm80_to_sm89INS1_16FlashAttnFwdSm80INS1_25CollectiveMainloopFwdSm80ILi8ELi1ELb0EN4cute5tupleIJNS5_1CILi128EEENS7_ILi64EEENS7_ILi192EEEEEELi192ENS_6half_tEfNS_4arch4Sm80ELb0ELb1ELb1ELb0ELb1ELb0ELb1ELb1EEENS1_21CollectiveEpilogueFwdINS6_IJS8_SA_S9_EEENS6_IJNS7_ILi1EEESI_SI_EEESC_SE_Li256ELb0ELb1ELb1ELb0EEENS1_19SingleTileSchedulerILb0ELb1ELb1ELi128EEEEEEEEEvNT_6ParamsE)
        .other          _ZN7cutlass13device_kernelIN5flash19enable_sm80_to_sm89INS1_16FlashAttnFwdSm80INS1_25CollectiveMainloopFwdSm80ILi8ELi1ELb0EN4cute5tupleIJNS5_1CILi128EEENS7_ILi64EEENS7_ILi192EEEEEELi192ENS_6half_tEfNS_4arch4Sm80ELb0ELb1ELb1ELb0ELb1ELb0ELb1ELb1EEENS1_21CollectiveEpilogueFwdINS6_IJS8_SA_S9_EEENS6_IJNS7_ILi1EEESI_SI_EEESC_SE_Li256ELb0ELb1ELb1ELb0EEENS1_19SingleTileSchedulerILb0ELb1ELb1ELi128EEEEEEEEEvNT_6ParamsE,@"STO_CUDA_ENTRY STV_DEFAULT"
_ZN7cutlass13device_kernelIN5flash19enable_sm80_to_sm89INS1_16FlashAttnFwdSm80INS1_25CollectiveMainloopFwdSm80ILi8ELi1ELb0EN4cute5tupleIJNS5_1CILi128EEENS7_ILi64EEENS7_ILi192EEEEEELi192ENS_6half_tEfNS_4arch4Sm80ELb0ELb1ELb1ELb0ELb1ELb0ELb1ELb1EEENS1_21CollectiveEpilogueFwdINS6_IJS8_SA_S9_EEENS6_IJNS7_ILi1EEESI_SI_EEESC_SE_Li256ELb0ELb1ELb1ELb0EEENS1_19SingleTileSchedulerILb0ELb1ELb1ELi128EEEEEEEEEvNT_6ParamsE:
[----:B------:R-:W-:Y:S01]  /*0000*/  LDC R1, c[0x0][0x28] ;  /* 0x00000a00ff017b82 */ /* 0x000fe20000000800 */
[----:B------:R-:W-:Y:S05]  /*0010*/  EXIT ;  /* 0x000000000000794d */ /* 0x000fea0003800000 */
.L_x_3:
        /* <DEDUP_REMOVED lines=14> */
.L_x_39:


//--------------------- .text._ZN7cutlass13device_kernelIN5flash19enable_sm80_to_sm89INS1_16FlashAttnFwdSm80INS1_25CollectiveMainloopFwdSm80ILi8ELi1ELb0EN4cute5tupleIJNS5_1CILi128EEENS7_ILi64EEENS7_ILi192EEEEEELi192ENS_6half_tEfNS_4arch4Sm80ELb0ELb1ELb1ELb1ELb1ELb0ELb1ELb1EEENS1_21CollectiveEpilogueFwdINS6_IJS8_SA_S9_EEENS6_IJNS7_ILi1EEESI_SI_EEESC_SE_Li256ELb1ELb1ELb1ELb0EEENS1_36VarlenDynamicPersistentTileSchedulerILi128ELi64ELi256ELi256ELb1ELb1ELb0ELb1ELb0ELb1EEEEEEEEEvNT_6ParamsE --------------------------
	.section	.text._ZN7cutlass13device_kernelIN5flash19enable_sm80_to_sm89INS1_16FlashAttnFwdSm80INS1_25CollectiveMainloopFwdSm80ILi8ELi1ELb0EN4cute5tupleIJNS5_1CILi128EEENS7_ILi64EEENS7_ILi192EEEEEELi192ENS_6half_tEfNS_4arch4Sm80ELb0ELb1ELb1ELb1ELb1ELb0ELb1ELb1EEENS1_21CollectiveEpilogueFwdINS6_IJS8_SA_S9_EEENS6_IJNS7_ILi1EEESI_SI_EEESC_SE_Li256ELb1ELb1ELb1ELb0EEENS1_36VarlenDynamicPersistentTileSchedulerILi128ELi64ELi256ELi256ELb1ELb1ELb0ELb1ELb0ELb1EEEEEEEEEvNT_6ParamsE,"ax",@progbits
	.align	128
.text._ZN7cutlass13device_kernelIN5flash19enable_sm80_to_sm89INS1_16FlashAttnFwdSm80INS1_25CollectiveMainloopFwdSm80ILi8ELi1ELb0EN4cute5tupleIJNS5_1CILi128EEENS7_ILi64EEENS7_ILi192EEEEEELi192ENS_6half_tEfNS_4arch4Sm80ELb0ELb1ELb1ELb1ELb1ELb0ELb1ELb1EEENS1_21CollectiveEpilogueFwdINS6_IJS8_SA_S9_EEENS6_IJNS7_ILi1EEESI_SI_EEESC_SE_Li256ELb1ELb1ELb1ELb0EEENS1_36VarlenDynamicPersistentTileSchedulerILi128ELi64ELi256ELi256ELb1ELb1ELb0ELb1ELb0ELb1EEEEEEEEEvNT_6ParamsE:
        .type           _ZN7cutlass13device_kernelIN5flash19enable_sm80_to_sm89INS1_16FlashAttnFwdSm80INS1_25CollectiveMainloopFwdSm80ILi8ELi1ELb0EN4cute5tupleIJNS5_1CILi128EEENS7_ILi64EEENS7_ILi192EEEEEELi192ENS_6half_tEfNS_4arch4Sm80ELb0ELb1ELb1ELb1ELb1ELb0ELb1ELb1EEENS1_21CollectiveEpilogueFwdINS6_IJS8_SA_S9_EEENS6_IJNS7_ILi1EEESI_SI_EEESC_SE_Li256ELb1ELb1ELb1ELb0EEENS1_36VarlenDynamicPersistentTileSchedulerILi128ELi64ELi256ELi256ELb1ELb1ELb0ELb1ELb0ELb1EEEEEEEEEvNT_6ParamsE,@function
        .size           _ZN7cutlass13device_kernelIN5flash19enable_sm80_to_sm89INS1_16FlashAttnFwdSm80INS1_25CollectiveMainloopFwdSm80ILi8ELi1ELb0EN4cute5tupleIJNS5_1CILi128EEENS7_ILi64EEENS7_ILi192EEEEEELi192ENS_6half_tEfNS_4arch4Sm80ELb0ELb1ELb1ELb1ELb1ELb0ELb1ELb1EEENS1_21CollectiveEpilogueFwdINS6_IJS8_SA_S9_EEENS6_IJNS7_ILi1EEESI_SI_EEESC_SE_Li256ELb1ELb1ELb1ELb0EEENS1_36VarlenDynamicPersistentTileSchedulerILi128ELi64ELi256ELi256ELb1ELb1ELb0ELb1ELb0ELb1EEEEEEEEEvNT_6ParamsE,(.L_x_40 - _ZN7cutlass13device_kernelIN5flash19enable_sm80_to_sm89INS1_16FlashAttnFwdSm80INS1_25CollectiveMainloopFwdSm80ILi8ELi1ELb0EN4cute5tupleIJNS5_1CILi128EEENS7_ILi64EEENS7_ILi192EEEEEELi192ENS_6half_tEfNS_4arch4Sm80ELb0ELb1ELb1ELb1ELb1ELb0ELb1ELb1EEENS1_21CollectiveEpilogueFwdINS6_IJS8_SA_S9_EEENS6_IJNS7_ILi1EEESI_SI_EEESC_SE_Li256ELb1ELb1ELb1ELb0EEENS1_36VarlenDynamicPersistentTileSchedulerILi128ELi64ELi256ELi256ELb1ELb1ELb0ELb1ELb0ELb1EEEEEEEEEvNT_6ParamsE)
        .other          _ZN7cutlass13device_kernelIN5flash19enable_sm80_to_sm89INS1_16FlashAttnFwdSm80INS1_25CollectiveMainloopFwdSm80ILi8ELi1ELb0EN4cute5tupleIJNS5_1CILi128EEENS7_ILi64EEENS7_ILi192EEEEEELi192ENS_6half_tEfNS_4arch4Sm80ELb0ELb1ELb1ELb1ELb1ELb0ELb1ELb1EEENS1_21CollectiveEpilogueFwdINS6_IJS8_SA_S9_EEENS6_IJNS7_ILi1EEESI_SI_EEESC_SE_Li256ELb1ELb1ELb1ELb0EEENS1_36VarlenDynamicPersistentTileSchedulerILi128ELi64ELi256ELi256ELb1ELb1ELb0ELb1ELb0ELb1EEEEEEEEEvNT_6ParamsE,@"STO_CUDA_ENTRY STV_DEFAULT"
_ZN7cutlass13device_kernelIN5flash19enable_sm80_to_sm89INS1_16FlashAttnFwdSm80INS1_25CollectiveMainloopFwdSm80ILi8ELi1ELb0EN4cute5tupleIJNS5_1CILi128EEENS7_ILi64EEENS7_ILi192EEEEEELi192ENS_6half_tEfNS_4arch4Sm80ELb0ELb1ELb1ELb1ELb1ELb0ELb1ELb1EEENS1_21CollectiveEpilogueFwdINS6_IJS8_SA_S9_EEENS6_IJNS7_ILi1EEESI_SI_EEESC_SE_Li256ELb1ELb1ELb1ELb0EEENS1_36VarlenDynamicPersistentTileSchedulerILi128ELi64ELi256ELi256ELb1ELb1ELb0ELb1ELb0ELb1EEEEEEEEEvNT_6ParamsE:
[----:B------:R-:W-:Y:S01]  /*0000*/  LDC R1, c[0x0][0x28] ;  /* 0x00000a00ff017b82 */ /* 0x000fe20000000800 */
[----:B------:R-:W-:Y:S05]  /*0010*/  EXIT ;  /* 0x000000000000794d */ /* 0x000fea0003800000 */
.L_x_4:
        /* <DEDUP_REMOVED lines=14> */
.L_x_40:


//--------------------- .text._ZN7cutlass13device_kernelIN5flash19enable_sm80_to_sm89INS1_16FlashAttnFwdSm80INS1_25CollectiveMainloopFwdSm80ILi8ELi1ELb0EN4cute5tupleIJNS5_1CILi128EEENS7_ILi64EEENS7_ILi192EEEEEELi192ENS_6half_tEfNS_4arch4Sm80ELb0ELb1ELb1ELb1ELb1ELb1ELb1ELb1EEENS1_21CollectiveEpilogueFwdINS6_IJS8_SA_S9_EEENS6_IJNS7_ILi1EEESI_SI_EEESC_SE_Li256ELb1ELb1ELb1ELb0EEENS1_36VarlenDynamicPersistentTileSchedulerILi128ELi64ELi256ELi256ELb1ELb1ELb0ELb1ELb0ELb1EEEEEEEEEvNT_6ParamsE --------------------------
	.section	.text._ZN7cutlass13device_kernelIN5flash19enable_sm80_to_sm89INS1_16FlashAttnFwdSm80INS1_25CollectiveMainloopFwdSm80ILi8ELi1ELb0EN4cute5tupleIJNS5_1CILi128EEENS7_ILi64EEENS7_ILi192EEEEEELi192ENS_6half_tEfNS_4arch4Sm80ELb0ELb1ELb1ELb1ELb1ELb1ELb1ELb1EEENS1_21CollectiveEpilogueFwdINS6_IJS8_SA_S9_EEENS6_IJNS7_ILi1EEESI_SI_EEESC_SE_Li256ELb1ELb1ELb1ELb0EEENS1_36VarlenDynamicPersistentTileSchedulerILi128ELi64ELi256ELi256ELb1ELb1ELb0ELb1ELb0ELb1EEEEEEEEEvNT_6ParamsE,"ax",@progbits
	.align	128
.text._ZN7cutlass13device_kernelIN5flash19enable_sm80_to_sm89INS1_16FlashAttnFwdSm80INS1_25CollectiveMainloopFwdSm80ILi8ELi1ELb0EN4cute5tupleIJNS5_1CILi128EEENS7_ILi64EEENS7_ILi192EEEEEELi192ENS_6half_tEfNS_4arch4Sm80ELb0ELb1ELb1ELb1ELb1ELb1ELb1ELb1EEENS1_21CollectiveEpilogueFwdINS6_IJS8_SA_S9_EEENS6_IJNS7_ILi1EEESI_SI_EEESC_SE_Li256ELb1ELb1ELb1ELb0EEENS1_36VarlenDynamicPersistentTileSchedulerILi128ELi64ELi256ELi256ELb1ELb1ELb0ELb1ELb0ELb1EEEEEEEEEvNT_6ParamsE:
        .type           _ZN7cutlass13device_kernelIN5flash19enable_sm80_to_sm89INS1_16FlashAttnFwdSm80INS1_25CollectiveMainloopFwdSm80ILi8ELi1ELb0EN4cute5tupleIJNS5_1CILi128EEENS7_ILi64EEENS7_ILi192EEEEEELi192ENS_6half_tEfNS_4arch4Sm80ELb0ELb1ELb1ELb1ELb1ELb1ELb1ELb1EEENS1_21CollectiveEpilogueFwdINS6_IJS8_SA_S9_EEENS6_IJNS7_ILi1EEESI_SI_EEESC_SE_Li256ELb1ELb1ELb1ELb0EEENS1_36VarlenDynamicPersistentTileSchedulerILi128ELi64ELi256ELi256ELb1ELb1ELb0ELb1ELb0ELb1EEEEEEEEEvNT_6ParamsE,@function
        .size           _ZN7cutlass13device_kernelIN5flash19enable_sm80_to_sm89INS1_16FlashAttnFwdSm80INS1_25CollectiveMainloopFwdSm80ILi8ELi1ELb0EN4cute5tupleIJNS5_1CILi128EEENS7_ILi64EEENS7_ILi192EEEEEELi192ENS_6half_tEfNS_4arch4Sm80ELb0ELb1ELb1ELb1ELb1ELb1ELb1ELb1EEENS1_21CollectiveEpilogueFwdINS6_IJS8_SA_S9_EEENS6_IJNS7_ILi1EEESI_SI_EEESC_SE_Li256ELb1ELb1ELb1ELb0EEENS1_36VarlenDynamicPersistentTileSchedulerILi128ELi64ELi256ELi256ELb1ELb1ELb0ELb1ELb0ELb1EEEEEEEEEvNT_6ParamsE,(.L_x_41 - _ZN7cutlass13device_kernelIN5flash19enable_sm80_to_sm89INS1_16FlashAttnFwdSm80INS1_25CollectiveMainloopFwdSm80ILi8ELi1ELb0EN4cute5tupleIJNS5_1CILi128EEENS7_ILi64EEENS7_ILi192EEEEEELi192ENS_6half_tEfNS_4arch4Sm80ELb0ELb1ELb1ELb1ELb1ELb1ELb1ELb1EEENS1_21CollectiveEpilogueFwdINS6_IJS8_SA_S9_EEENS6_IJNS7_ILi1EEESI_SI_EEESC_SE_Li256ELb1ELb1ELb1ELb0EEENS1_36VarlenDynamicPersistentTileSchedulerILi128ELi64ELi256ELi256ELb1ELb1ELb0ELb1ELb0ELb1EEEEEEEEEvNT_6ParamsE)
        .other          _ZN7cutlass13device_kernelIN5flash19enable_sm80_to_sm89INS1_16FlashAttnFwdSm80INS1_25CollectiveMainloopFwdSm80ILi8ELi1ELb0EN4cute5tupleIJNS5_1CILi128EEENS7_ILi64EEENS7_ILi192EEEEEELi192ENS_6half_tEfNS_4arch4Sm80ELb0ELb1ELb1ELb1ELb1ELb1ELb1ELb1EEENS1_21CollectiveEpilogueFwdINS6_IJS8_SA_S9_EEENS6_IJNS7_ILi1EEESI_SI_EEESC_SE_Li256ELb1ELb1ELb1ELb0EEENS1_36VarlenDynamicPersistentTileSchedulerILi128ELi64ELi256ELi256ELb1ELb1ELb0ELb1ELb0ELb1EEEEEEEEEvNT_6ParamsE,@"STO_CUDA_ENTRY STV_DEFAULT"
_ZN7cutlass13device_kernelIN5flash19enable_sm80_to_sm89INS1_16FlashAttnFwdSm80INS1_25CollectiveMainloopFwdSm80ILi8ELi1ELb0EN4cute5tupleIJNS5_1CILi128EEENS7_ILi64EEENS7_ILi192EEEEEELi192ENS_6half_tEfNS_4arch4Sm80ELb0ELb1ELb1ELb1ELb1ELb1ELb1ELb1EEENS1_21CollectiveEpilogueFwdINS6_IJS8_SA_S9_EEENS6_IJNS7_ILi1EEESI_SI_EEESC_SE_Li256ELb1ELb1ELb1ELb0EEENS1_36VarlenDynamicPersistentTileSchedulerILi128ELi64ELi256ELi256ELb1ELb1ELb0ELb1ELb0ELb1EEEEEEEEEvNT_6ParamsE:
[----:B------:R-:W-:Y:S01]  /*0000*/  LDC R1, c[0x0][0x28] ;  /* 0x00000a00ff017b82 */ /* 0x000fe20000000800 */
[----:B------:R-:W-:Y:S05]  /*0010*/  EXIT ;  /* 0x000000000000794d */ /* 0x000fea0003800000 */
.L_x_5:
        /* <DEDUP_REMOVED lines=14> */
.L_x_41:


//--------------------- .text._ZN7cutlass13device_kernelIN5flash19enable_sm80_to_sm89INS1_16FlashAttnFwdSm80INS1_25CollectiveMainloopFwdSm80ILi8ELi1ELb0EN4cute5tupleIJNS5_1CILi128EEENS7_ILi64EEENS7_ILi192EEEEEELi192ENS_6half_tEfNS_4arch4Sm80ELb1ELb0ELb1ELb0ELb1ELb0ELb1ELb1EEENS1_21CollectiveEpilogueFwdINS6_IJS8_SA_S9_EEENS6_IJNS7_ILi1EEESI_SI_EEESC_SE_Li256ELb0ELb1ELb1ELb0EEENS1_30DynamicPersistentTileSchedulerILi256ELi256ELb1ELb1ELb0EEEEEEEEEvNT_6ParamsE --------------------------
	.section	.text._ZN7cutlass13device_kernelIN5flash19enable_sm80_to_sm89INS1_16FlashAttnFwdSm80INS1_25CollectiveMainloopFwdSm80ILi8ELi1ELb0EN4cute5tupleIJNS5_1CILi128EEENS7_ILi64EEENS7_ILi192EEEEEELi192ENS_6half_tEfNS_4arch4Sm80ELb1ELb0ELb1ELb0ELb1ELb0ELb1ELb1EEENS1_21CollectiveEpilogueFwdINS6_IJS8_SA_S9_EEENS6_IJNS7_ILi1EEESI_SI_EEESC_SE_Li256ELb0ELb1ELb1ELb0EEENS1_30DynamicPersistentTileSchedulerILi256ELi256ELb1ELb1ELb0EEEEEEEEEvNT_6ParamsE,"ax",@progbits
	.align	128
.text._ZN7cutlass13device_kernelIN5flash19enable_sm80_to_sm89INS1_16FlashAttnFwdSm80INS1_25CollectiveMainloopFwdSm80ILi8ELi1ELb0EN4cute5tupleIJNS5_1CILi128EEENS7_ILi64EEENS7_ILi192EEEEEELi192ENS_6half_tEfNS_4arch4Sm80ELb1ELb0ELb1ELb0ELb1ELb0ELb1ELb1EEENS1_21CollectiveEpilogueFwdINS6_IJS8_SA_S9_EEENS6_IJNS7_ILi1EEESI_SI_EEESC_SE_Li256ELb0ELb1ELb1ELb0EEENS1_30DynamicPersistentTileSchedulerILi256ELi256ELb1ELb1ELb0EEEEEEEEEvNT_6ParamsE:
        .type           _ZN7cutlass13device_kernelIN5flash19enable_sm80_to_sm89INS1_16FlashAttnFwdSm80INS1_25CollectiveMainloopFwdSm80ILi8ELi1ELb0EN4cute5tupleIJNS5_1CILi128EEENS7_ILi64EEENS7_ILi192EEEEEELi192ENS_6half_tEfNS_4arch4Sm80ELb1ELb0ELb1ELb0ELb1ELb0ELb1ELb1EEENS1_21CollectiveEpilogueFwdINS6_IJS8_SA_S9_EEENS6_IJNS7_ILi1EEESI_SI_EEESC_SE_Li256ELb0ELb1ELb1ELb0EEENS1_30DynamicPersistentTileSchedulerILi256ELi256ELb1ELb1ELb0EEEEEEEEEvNT_6ParamsE,@function
        .size           _ZN7cutlass13device_kernelIN5flash19enable_sm80_to_sm89INS1_16FlashAttnFwdSm80INS1_25CollectiveMainloopFwdSm80ILi8ELi1ELb0EN4cute5tupleIJNS5_1CILi128EEENS7_ILi64EEENS7_ILi192EEEEEELi192ENS_6half_tEfNS_4arch4Sm80ELb1ELb0ELb1ELb0ELb1ELb0ELb1ELb1EEENS1_21CollectiveEpilogueFwdINS6_IJS8_SA_S9_EEENS6_IJNS7_ILi1EEESI_SI_EEESC_SE_Li256ELb0ELb1ELb1ELb0EEENS1_30DynamicPersistentTileSchedulerILi256ELi256ELb1ELb1ELb0EEEEEEEEEvNT_6ParamsE,(.L_x_42 - _ZN7cutlass13device_kernelIN5flash19enable_sm80_to_sm89INS1_16FlashAttnFwdSm80INS1_25CollectiveMainloopFwdSm80ILi8ELi1ELb0EN4cute5tupleIJNS5_1CILi128EEENS7_ILi64EEENS7_ILi192EEEEEELi192ENS_6half_tEfNS_4arch4Sm80ELb1ELb0ELb1ELb0ELb1ELb0ELb1ELb1EEENS1_21CollectiveEpilogueFwdINS6_IJS8_SA_S9_EEENS6_IJNS7_ILi1EEESI_SI_EEESC_SE_Li256ELb0ELb1ELb1ELb0EEENS1_30DynamicPersistentTileSchedulerILi256ELi256ELb1ELb1ELb0EEEEEEEEEvNT_6ParamsE)
        .other          _ZN7cutlass13device_kernelIN5flash19enable_sm80_to_sm89INS1_16FlashAttnFwdSm80INS1_25CollectiveMainloopFwdSm80ILi8ELi1ELb0EN4cute5tupleIJNS5_1CILi128EEENS7_ILi64EEENS7_ILi192EEEEEELi192ENS_6half_tEfNS_4arch4Sm80ELb1ELb0ELb1ELb0ELb1ELb0ELb1ELb1EEENS1_21CollectiveEpilogueFwdINS6_IJS8_SA_S9_EEENS6_IJNS7_ILi1EEESI_SI_EEESC_SE_Li256ELb0ELb1ELb1ELb0EEENS1_30DynamicPersistentTileSchedulerILi256ELi256ELb1ELb1ELb0EEEEEEEEEvNT_6ParamsE,@"STO_CUDA_ENTRY STV_DEFAULT"
_ZN7cutlass13device_kernelIN5flash19enable_sm80_to_sm89INS1_16FlashAttnFwdSm80INS1_25CollectiveMainloopFwdSm80ILi8ELi1ELb0EN4cute5tupleIJNS5_1CILi128EEENS7_ILi64EEENS7_ILi192EEEEEELi192ENS_6half_tEfNS_4arch4Sm80ELb1ELb0ELb1ELb0ELb1ELb0ELb1ELb1EEENS1_21CollectiveEpilogueFwdINS6_IJS8_SA_S9_EEENS6_IJNS7_ILi1EEESI_SI_EEESC_SE_Li256ELb0ELb1ELb1ELb0EEENS1_30DynamicPersistentTileSchedulerILi256ELi256ELb1ELb1ELb0EEEEEEEEEvNT_6ParamsE:
[----:B------:R-:W-:Y:S01]  /*0000*/  LDC R1, c[0x0][0x28] ;  /* 0x00000a00ff017b82 */ /* 0x000fe20000000800 */
[----:B------:R-:W-:Y:S05]  /*0010*/  EXIT ;  /* 0x000000000000794d */ /* 0x000fea0003800000 */
.L_x_6:
        /* <DEDUP_REMOVED lines=14> */
.L_x_42:


//--------------------- .text._ZN7cutlass13device_kernelIN5flash19enable_sm80_to_sm89INS1_16FlashAttnFwdSm80INS1_25CollectiveMainloopFwdSm80ILi8ELi1ELb0EN4cute5tupleIJNS5_1CILi128EEENS7_ILi64EEENS7_ILi192EEEEEELi192ENS_6half_tEfNS_4arch4Sm80ELb1ELb0ELb1ELb1ELb1ELb0ELb1ELb1EEENS1_21CollectiveEpilogueFwdINS6_IJS8_SA_S9_EEENS6_IJNS7_ILi1EEESI_SI_EEESC_SE_Li256ELb1ELb1ELb1ELb0EEENS1_36VarlenDynamicPersistentTileSchedulerILi128ELi64ELi256ELi256ELb1ELb1ELb0ELb1ELb1ELb1EEEEEEEEEvNT_6ParamsE --------------------------
	.section	.text._ZN7cutlass13device_kernelIN5flash19enable_sm80_to_sm89INS1_16FlashAttnFwdSm80INS1_25CollectiveMainloopFwdSm80ILi8ELi1ELb0EN4cute5tupleIJNS5_1CILi128EEENS7_ILi64EEENS7_ILi192EEEEEELi192ENS_6half_tEfNS_4arch4Sm80ELb1ELb0ELb1ELb1ELb1ELb0ELb1ELb1EEENS1_21CollectiveEpilogueFwdINS6_IJS8_SA_S9_EEENS6_IJNS7_ILi1EEESI_SI_EEESC_SE_Li256ELb1ELb1ELb1ELb0EEENS1_36VarlenDynamicPersistentTileSchedulerILi128ELi64ELi256ELi256ELb1ELb1ELb0ELb1ELb1ELb1EEEEEEEEEvNT_6ParamsE,"ax",@progbits
	.align	128
.text._ZN7cutlass13device_kernelIN5flash19enable_sm80_to_sm89INS1_16FlashAttnFwdSm80INS1_25CollectiveMainloopFwdSm80ILi8ELi1ELb0EN4cute5tupleIJNS5_1CILi128EEENS7_ILi64EEENS7_ILi192EEEEEELi192ENS_6half_tEfNS_4arch4Sm80ELb1ELb0ELb1ELb1ELb1ELb0ELb1ELb1EEENS1_21CollectiveEpilogueFwdINS6_IJS8_SA_S9_EEENS6_IJNS7_ILi1EEESI_SI_EEESC_SE_Li256ELb1ELb1ELb1ELb0EEENS1_36VarlenDynamicPersistentTileSchedulerILi128ELi64ELi256ELi256ELb1ELb1ELb0ELb1ELb1ELb1EEEEEEEEEvNT_6ParamsE:
        .type           _ZN7cutlass13device_kernelIN5flash19enable_sm80_to_sm89INS1_16FlashAttnFwdSm80INS1_25CollectiveMainloopFwdSm80ILi8ELi1ELb0EN4cute5tupleIJNS5_1CILi128EEENS7_ILi64EEENS7_ILi192EEEEEELi192ENS_6half_tEfNS_4arch4Sm80ELb1ELb0ELb1ELb1ELb1ELb0ELb1ELb1EEENS1_21CollectiveEpilogueFwdINS6_IJS8_SA_S9_EEENS6_IJNS7_ILi1EEESI_SI_EEESC_SE_Li256ELb1ELb1ELb1ELb0EEENS1_36VarlenDynamicPersistentTileSchedulerILi128ELi64ELi256ELi256ELb1ELb1ELb0ELb1ELb1ELb1EEEEEEEEEvNT_6ParamsE,@function
        .size           _ZN7cutlass13device_kernelIN5flash19enable_sm80_to_sm89INS1_16FlashAttnFwdSm80INS1_25CollectiveMainloopFwdSm80ILi8ELi1ELb0EN4cute5tupleIJNS5_1CILi128EEENS7_ILi64EEENS7_ILi192EEEEEELi192ENS_6half_tEfNS_4arch4Sm80ELb1ELb0ELb1ELb1ELb1ELb0ELb1ELb1EEENS1_21CollectiveEpilogueFwdINS6_IJS8_SA_S9_EEENS6_IJNS7_ILi1EEESI_SI_EEESC_SE_Li256ELb1ELb1ELb1ELb0EEENS1_36VarlenDynamicPersistentTileSchedulerILi128ELi64ELi256ELi256ELb1ELb1ELb0ELb1ELb1ELb1EEEEEEEEEvNT_6ParamsE,(.L_x_43 - _ZN7cutlass13device_kernelIN5flash19enable_sm80_to_sm89INS1_16FlashAttnFwdSm80INS1_25CollectiveMainloopFwdSm80ILi8ELi1ELb0EN4cute5tupleIJNS5_1CILi128EEENS7_ILi64EEENS7_ILi192EEEEEELi192ENS_6half_tEfNS_4arch4Sm80ELb1ELb0ELb1ELb1ELb1ELb0ELb1ELb1EEENS1_21CollectiveEpilogueFwdINS6_IJS8_SA_S9_EEENS6_IJNS7_ILi1EEESI_SI_EEESC_SE_Li256ELb1ELb1ELb1ELb0EEENS1_36VarlenDynamicPersistentTileSchedulerILi128ELi64ELi256ELi256ELb1ELb1ELb0ELb1ELb1ELb1EEEEEEEEEvNT_6ParamsE)
        .other          _ZN7cutlass13device_kernelIN5flash19enable_sm80_to_sm89INS1_16FlashAttnFwdSm80INS1_25CollectiveMainloopFwdSm80ILi8ELi1ELb0EN4cute5tupleIJNS5_1CILi128EEENS7_ILi64EEENS7_ILi192EEEEEELi192ENS_6half_tEfNS_4arch4Sm80ELb1ELb0ELb1ELb1ELb1ELb0ELb1ELb1EEENS1_21CollectiveEpilogueFwdINS6_IJS8_SA_S9_EEENS6_IJNS7_ILi1EEESI_SI_EEESC_SE_Li256ELb1ELb1ELb1ELb0EEENS1_36VarlenDynamicPersistentTileSchedulerILi128ELi64ELi256ELi256ELb1ELb1ELb0ELb1ELb1ELb1EEEEEEEEEvNT_6ParamsE,@"STO_CUDA_ENTRY STV_DEFAULT"
_ZN7cutlass13device_kernelIN5flash19enable_sm80_to_sm89INS1_16FlashAttnFwdSm80INS1_25CollectiveMainloopFwdSm80ILi8ELi1ELb0EN4cute5tupleIJNS5_1CILi128EEENS7_ILi64EEENS7_ILi192EEEEEELi192ENS_6half_tEfNS_4arch4Sm80ELb1ELb0ELb1ELb1ELb1ELb0ELb1ELb1EEENS1_21CollectiveEpilogueFwdINS6_IJS8_SA_S9_EEENS6_IJNS7_ILi1EEESI_SI_EEESC_SE_Li256ELb1ELb1ELb1ELb0EEENS1_36VarlenDynamicPersistentTileSchedulerILi128ELi64ELi256ELi256ELb1ELb1ELb0ELb1ELb1ELb1EEEEEEEEEvNT_6ParamsE:
[----:B------:R-:W-:Y:S01]  /*0000*/  LDC R1, c[0x0][0x28] ;  /* 0x00000a00ff017b82 */ /* 0x000fe20000000800 */
[----:B------:R-:W-:Y:S05]  /*0010*/  EXIT ;  /* 0x000000000000794d */ /* 0x000fea0003800000 */
.L_x_7:
        /* <DEDUP_REMOVED lines=14> */
.L_x_43:


//--------------------- .text._ZN7cutlass13device_kernelIN5flash19enable_sm80_to_sm89INS1_16FlashAttnFwdSm80INS1_25CollectiveMainloopFwdSm80ILi8ELi1ELb0EN4cute5tupleIJNS5_1CILi128EEENS7_ILi64EEENS7_ILi192EEEEEELi192ENS_6half_tEfNS_4arch4Sm80ELb1ELb0ELb1ELb1ELb1ELb1ELb1ELb1EEENS1_21CollectiveEpilogueFwdINS6_IJS8_SA_S9_EEENS6_IJNS7_ILi1EEESI_SI_EEESC_SE_Li256ELb1ELb1ELb1ELb0EEENS1_36VarlenDynamicPersistentTileSchedulerILi128ELi64ELi256ELi256ELb1ELb1ELb0ELb1ELb1ELb1EEEEEEEEEvNT_6ParamsE --------------------------
	.section	.text._ZN7cutlass13device_kernelIN5flash19enable_sm80_to_sm89INS1_16FlashAttnFwdSm80INS1_25CollectiveMainloopFwdSm80ILi8ELi1ELb0EN4cute5tupleIJNS5_1CILi128EEENS7_ILi64EEENS7_ILi192EEEEEELi192ENS_6half_tEfNS_4arch4Sm80ELb1ELb0ELb1ELb1ELb1ELb1ELb1ELb1EEENS1_21CollectiveEpilogueFwdINS6_IJS8_SA_S9_EEENS6_IJNS7_ILi1EEESI_SI_EEESC_SE_Li256ELb1ELb1ELb1ELb0EEENS1_36VarlenDynamicPersistentTileSchedulerILi128ELi64ELi256ELi256ELb1ELb1ELb0ELb1ELb1ELb1EEEEEEEEEvNT_6ParamsE,"ax",@progbits
	.align	128
.text._ZN7cutlass13device_kernelIN5flash19enable_sm80_to_sm89INS1_16FlashAttnFwdSm80INS1_25CollectiveMainloopFwdSm80ILi8ELi1ELb0EN4cute5tupleIJNS5_1CILi128EEENS7_ILi64EEENS7_ILi192EEEEEELi192ENS_6half_tEfNS_4arch4Sm80ELb1ELb0ELb1ELb1ELb1ELb1ELb1ELb1EEENS1_21CollectiveEpilogueFwdINS6_IJS8_SA_S9_EEENS6_IJNS7_ILi1EEESI_SI_EEESC_SE_Li256ELb1ELb1ELb1ELb0EEENS1_36VarlenDynamicPersistentTileSchedulerILi128ELi64ELi256ELi256ELb1ELb1ELb0ELb1ELb1ELb1EEEEEEEEEvNT_6ParamsE:
        .type           _ZN7cutlass13device_kernelIN5flash19enable_sm80_to_sm89INS1_16FlashAttnFwdSm80INS1_25CollectiveMainloopFwdSm80ILi8ELi1ELb0EN4cute5tupleIJNS5_1CILi128EEENS7_ILi64EEENS7_ILi192EEEEEELi192ENS_6half_tEfNS_4arch4Sm80ELb1ELb0ELb1ELb1ELb1ELb1ELb1ELb1EEENS1_21CollectiveEpilogueFwdINS6_IJS8_SA_S9_EEENS6_IJNS7_ILi1EEESI_SI_EEESC_SE_Li256ELb1ELb1ELb1ELb0EEENS1_36VarlenDynamicPersistentTileSchedulerILi128ELi64ELi256ELi256ELb1ELb1ELb0ELb1ELb1ELb1EEEEEEEEEvNT_6ParamsE,@function
        .size           _ZN7cutlass13device_kernelIN5flash19enable_sm80_to_sm89INS1_16FlashAttnFwdSm80INS1_25CollectiveMainloopFwdSm80ILi8ELi1ELb0EN4cute5tupleIJNS5_1CILi128EEENS7_ILi64EEENS7_ILi192EEEEEELi192ENS_6half_tEfNS_4arch4Sm80ELb1ELb0ELb1ELb1ELb1ELb1ELb1ELb1EEENS1_21CollectiveEpilogueFwdINS6_IJS8_SA_S9_EEENS6_IJNS7_ILi1EEESI_SI_EEESC_SE_Li256ELb1ELb1ELb1ELb0EEENS1_36VarlenDynamicPersistentTileSchedulerILi128ELi64ELi256ELi256ELb1ELb1ELb0ELb1ELb1ELb1EEEEEEEEEvNT_6ParamsE,(.L_x_44 - _ZN7cutlass13device_kernelIN5flash19enable_sm80_to_sm89INS1_16FlashAttnFwdSm80INS1_25CollectiveMainloopFwdSm80ILi8ELi1ELb0EN4cute5tupleIJNS5_1CILi128EEENS7_ILi64EEENS7_ILi192EEEEEELi192ENS_6half_tEfNS_4arch4Sm80ELb1ELb0ELb1ELb1ELb1ELb1ELb1ELb1EEENS1_21CollectiveEpilogueFwdINS6_IJS8_SA_S9_EEENS6_IJNS7_ILi1EEESI_SI_EEESC_SE_Li256ELb1ELb1ELb1ELb0EEENS1_36VarlenDynamicPersistentTileSchedulerILi128ELi64ELi256ELi256ELb1ELb1ELb0ELb1ELb1ELb1EEEEEEEEEvNT_6ParamsE)
        .other          _ZN7cutlass13device_kernelIN5flash19enable_sm80_to_sm89INS1_16FlashAttnFwdSm80INS1_25CollectiveMainloopFwdSm80ILi8ELi1ELb0EN4cute5tupleIJNS5_1CILi128EEENS7_ILi64EEENS7_ILi192EEEEEELi192ENS_6half_tEfNS_4arch4Sm80ELb1ELb0ELb1ELb1ELb1ELb1ELb1ELb1EEENS1_21CollectiveEpilogueFwdINS6_IJS8_SA_S9_EEENS6_IJNS7_ILi1EEESI_SI_EEESC_SE_Li256ELb1ELb1ELb1ELb0EEENS1_36VarlenDynamicPersistentTileSchedulerILi128ELi64ELi256ELi256ELb1ELb1ELb0ELb1ELb1ELb1EEEEEEEEEvNT_6ParamsE,@"STO_CUDA_ENTRY STV_DEFAULT"
_ZN7cutlass13device_kernelIN5flash19enable_sm80_to_sm89INS1_16FlashAttnFwdSm80INS1_25CollectiveMainloopFwdSm80ILi8ELi1ELb0EN4cute5tupleIJNS5_1CILi128EEENS7_ILi64EEENS7_ILi192EEEEEELi192ENS_6half_tEfNS_4arch4Sm80ELb1ELb0ELb1ELb1ELb1ELb1ELb1ELb1EEENS1_21CollectiveEpilogueFwdINS6_IJS8_SA_S9_EEENS6_IJNS7_ILi1EEESI_SI_EEESC_SE_Li256ELb1ELb1ELb1ELb0EEENS1_36VarlenDynamicPersistentTileSchedulerILi128ELi64ELi256ELi256ELb1ELb1ELb0ELb1ELb1ELb1EEEEEEEEEvNT_6ParamsE:
[----:B------:R-:W-:Y:S01]  /*0000*/  LDC R1, c[0x0][0x28] ;  /* 0x00000a00ff017b82 */ /* 0x000fe20000000800 */
[----:B------:R-:W-:Y:S05]  /*0010*/  EXIT ;  /* 0x000000000000794d */ /* 0x000fea0003800000 */
.L_x_8:
        /* <DEDUP_REMOVED lines=14> */
.L_x_44:


//--------------------- .text._ZN7cutlass13device_kernelIN5flash19enable_sm80_to_sm89INS1_16FlashAttnFwdSm80INS1_25CollectiveMainloopFwdSm80ILi8ELi2ELb0EN4cute5tupleIJNS5_1CILi128EEENS7_ILi64EEENS7_ILi192EEEEEELi192ENS_6half_tEfNS_4arch4Sm80ELb0ELb0ELb1ELb0ELb1ELb0ELb1ELb1EEENS1_21CollectiveEpilogueFwdINS6_IJS8_SA_S9_EEENS6_IJNS7_ILi1EEESI_SI_EEESC_SE_Li256ELb0ELb1ELb1ELb0EEENS1_19SingleTileSchedulerILb0ELb1ELb1ELi128EEEEEEEEEvNT_6ParamsE --------------------------
	.section	.text._ZN7cutlass13device_kernelIN5flash19enable_sm80_to_sm89INS1_16FlashAttnFwdSm80INS1_25CollectiveMainloopFwdSm80ILi8ELi2ELb0EN4cute5tupleIJNS5_1CILi128EEENS7_ILi64EEENS7_ILi192EEEEEELi192ENS_6half_tEfNS_4arch4Sm80ELb0ELb0ELb1ELb0ELb1ELb0ELb1ELb1EEENS1_21CollectiveEpilogueFwdINS6_IJS8_SA_S9_EEENS6_IJNS7_ILi1EEESI_SI_EEESC_SE_Li256ELb0ELb1ELb1ELb0EEENS1_19SingleTileSchedulerILb0ELb1ELb1ELi128EEEEEEEEEvNT_6ParamsE,"ax",@progbits
	.align	128
.text._ZN7cutlass13device_kernelIN5flash19enable_sm80_to_sm89INS1_16FlashAttnFwdSm80INS1_25CollectiveMainloopFwdSm80ILi8ELi2ELb0EN4cute5tupleIJNS5_1CILi128EEENS7_ILi64EEENS7_ILi192EEEEEELi192ENS_6half_tEfNS_4arch4Sm80ELb0ELb0ELb1ELb0ELb1ELb0ELb1ELb1EEENS1_21CollectiveEpilogueFwdINS6_IJS8_SA_S9_EEENS6_IJNS7_ILi1EEESI_SI_EEESC_SE_Li256ELb0ELb1ELb1ELb0EEENS1_19SingleTileSchedulerILb0ELb1ELb1ELi128EEEEEEEEEvNT_6ParamsE:
        .type           _ZN7cutlass13device_kernelIN5flash19enable_sm80_to_sm89INS1_16FlashAttnFwdSm80INS1_25CollectiveMainloopFwdSm80ILi8ELi2ELb0EN4cute5tupleIJNS5_1CILi128EEENS7_ILi64EEENS7_ILi192EEEEEELi192ENS_6half_tEfNS_4arch4Sm80ELb0ELb0ELb1ELb0ELb1ELb0ELb1ELb1EEENS1_21CollectiveEpilogueFwdINS6_IJS8_SA_S9_EEENS6_IJNS7_ILi1EEESI_SI_EEESC_SE_Li256ELb0ELb1ELb1ELb0EEENS1_19SingleTileSchedulerILb0ELb1ELb1ELi128EEEEEEEEEvNT_6ParamsE,@function
        .size           _ZN7cutlass13device_kernelIN5flash19enable_sm80_to_sm89INS1_16FlashAttnFwdSm80INS1_25CollectiveMainloopFwdSm80ILi8ELi2ELb0EN4cute5tupleIJNS5_1CILi128EEENS7_ILi64EEENS7_ILi192EEEEEELi192ENS_6half_tEfNS_4arch4Sm80ELb0ELb0ELb1ELb0ELb1ELb0ELb1ELb1EEENS1_21CollectiveEpilogueFwdINS6_IJS8_SA_S9_EEENS6_IJNS7_ILi1EEESI_SI_EEESC_SE_Li256ELb0ELb1ELb1ELb0EEENS1_19SingleTileSchedulerILb0ELb1ELb1ELi128EEEEEEEEEvNT_6ParamsE,(.L_x_45 - _ZN7cutlass13device_kernelIN5flash19enable_sm80_to_sm89INS1_16FlashAttnFwdSm80INS1_25CollectiveMainloopFwdSm80ILi8ELi2ELb0EN4cute5tupleIJNS5_1CILi128EEENS7_ILi64EEENS7_ILi192EEEEEELi192ENS_6half_tEfNS_4arch4Sm80ELb0ELb0ELb1ELb0ELb1ELb0ELb1ELb1EEENS1_21CollectiveEpilogueFwdINS6_IJS8_SA_S9_EEENS6_IJNS7_ILi1EEESI_SI_EEESC_SE_Li256ELb0ELb1ELb1ELb0EEENS1_19SingleTileSchedulerILb0ELb1ELb1ELi128EEEEEEEEEvNT_6ParamsE)
        .other          _ZN7cutlass13device_kernelIN5flash19enable_sm80_to_sm89INS1_16FlashAttnFwdSm80INS1_25CollectiveMainloopFwdSm80ILi8ELi2ELb0EN4cute5tupleIJNS5_1CILi128EEENS7_ILi64EEENS7_ILi192EEEEEELi192ENS_6half_tEfNS_4arch4Sm80ELb0ELb0ELb1ELb0ELb1ELb0ELb1ELb1EEENS1_21CollectiveEpilogueFwdINS6_IJS8_SA_S9_EEENS6_IJNS7_ILi1EEESI_SI_EEESC_SE_Li256ELb0ELb1ELb1ELb0EEENS1_19SingleTileSchedulerILb0ELb1ELb1ELi128EEEEEEEEEvNT_6ParamsE,@"STO_CUDA_ENTRY STV_DEFAULT"
_ZN7cutlass13device_kernelIN5flash19enable_sm80_to_sm89INS1_16FlashAttnFwdSm80INS1_25CollectiveMainloopFwdSm80ILi8ELi2ELb0EN4cute5tupleIJNS5_1CILi128EEENS7_ILi64EEENS7_ILi192EEEEEELi192ENS_6half_tEfNS_4arch4Sm80ELb0ELb0ELb1ELb0ELb1ELb0ELb1ELb1EEENS1_21CollectiveEpilogueFwdINS6_IJS8_SA_S9_EEENS6_IJNS7_ILi1EEESI_SI_EEESC_SE_Li256ELb0ELb1ELb1ELb0EEENS1_19SingleTileSchedulerILb0ELb1ELb1ELi128EEEEEEEEEvNT_6ParamsE:
[----:B------:R-:W-:Y:S01]  /*0000*/  LDC R1, c[0x0][0x28] ;  /* 0x00000a00ff017b82 */ /* 0x000fe20000000800 */
[----:B------:R-:W-:Y:S05]  /*0010*/  EXIT ;  /* 0x000000000000794d */ /* 0x000fea0003800000 */
.L_x_9:
        /* <DEDUP_REMOVED lines=14> */
.L_x_45:


//--------------------- .text._ZN7cutlass13device_kernelIN5flash19enable_sm80_to_sm89INS1_16FlashAttnFwdSm80INS1_25CollectiveMainloopFwdSm80ILi8ELi2ELb0EN4cute5tupleIJNS5_1CILi128EEENS7_ILi64EEENS7_ILi192EEEEEELi192ENS_6half_tEfNS_4arch4Sm80ELb0ELb0ELb1ELb1ELb1ELb0ELb1ELb1EEENS1_21CollectiveEpilogueFwdINS6_IJS8_SA_S9_EEENS6_IJNS7_ILi1EEESI_SI_EEESC_SE_Li256ELb1ELb1ELb1ELb0EEENS1_36VarlenDynamicPersistentTileSchedulerILi128ELi64ELi256ELi256ELb1ELb1ELb0ELb0ELb1ELb1EEEEEEEEEvNT_6ParamsE --------------------------
	.section	.text._ZN7cutlass13device_kernelIN5flash19enable_sm80_to_sm89INS1_16FlashAttnFwdSm80INS1_25CollectiveMainloopFwdSm80ILi8ELi2ELb0EN4cute5tupleIJNS5_1CILi128EEENS7_ILi64EEENS7_ILi192EEEEEELi192ENS_6half_tEfNS_4arch4Sm80ELb0ELb0ELb1ELb1ELb1ELb0ELb1ELb1EEENS1_21CollectiveEpilogueFwdINS6_IJS8_SA_S9_EEENS6_IJNS7_ILi1EEESI_SI_EEESC_SE_Li256ELb1ELb1ELb1ELb0EEENS1_36VarlenDynamicPersistentTileSchedulerILi128ELi64ELi256ELi256ELb1ELb1ELb0ELb0ELb1ELb1EEEEEEEEEvNT_6ParamsE,"ax",@progbits
	.align	128
.text._ZN7cutlass13device_kernelIN5flash19enable_sm80_to_sm89INS1_16FlashAttnFwdSm80INS1_25CollectiveMainloopFwdSm80ILi8ELi2ELb0EN4cute5tupleIJNS5_1CILi128EEENS7_ILi64EEENS7_ILi192EEEEEELi192ENS_6half_tEfNS_4arch4Sm80ELb0ELb0ELb1ELb1ELb1ELb0ELb1ELb1EEENS1_21CollectiveEpilogueFwdINS6_IJS8_SA_S9_EEENS6_IJNS7_ILi1EEESI_SI_EEESC_SE_Li256ELb1ELb1ELb1ELb0EEENS1_36VarlenDynamicPersistentTileSchedulerILi128ELi64ELi256ELi256ELb1ELb1ELb0ELb0ELb1ELb1EEEEEEEEEvNT_6ParamsE:
        .type           _ZN7cutlass13device_kernelIN5flash19enable_sm80_to_sm89INS1_16FlashAttnFwdSm80INS1_25CollectiveMainloopFwdSm80ILi8ELi2ELb0EN4cute5tupleIJNS5_1CILi128EEENS7_ILi64EEENS7_ILi192EEEEEELi192ENS_6half_tEfNS_4arch4Sm80ELb0ELb0ELb1ELb1ELb1ELb0ELb1ELb1EEENS1_21CollectiveEpilogueFwdINS6_IJS8_SA_S9_EEENS6_IJNS7_ILi1EEESI_SI_EEESC_SE_Li256ELb1ELb1ELb1ELb0EEENS1_36VarlenDynamicPersistentTileSchedulerILi128ELi64ELi256ELi256ELb1ELb1ELb0ELb0ELb1ELb1EEEEEEEEEvNT_6ParamsE,@function
        .size           _ZN7cutlass13device_kernelIN5flash19enable_sm80_to_sm89INS1_16FlashAttnFwdSm80INS1_25CollectiveMainloopFwdSm80ILi8ELi2ELb0EN4cute5tupleIJNS5_1CILi128EEENS7_ILi64EEENS7_ILi192EEEEEELi192ENS_6half_tEfNS_4arch4Sm80ELb0ELb0ELb1ELb1ELb1ELb0ELb1ELb1EEENS1_21CollectiveEpilogueFwdINS6_IJS8_SA_S9_EEENS6_IJNS7_ILi1EEESI_SI_EEESC_SE_Li256ELb1ELb1ELb1ELb0EEENS1_36VarlenDynamicPersistentTileSchedulerILi128ELi64ELi256ELi256ELb1ELb1ELb0ELb0ELb1ELb1EEEEEEEEEvNT_6ParamsE,(.L_x_46 - _ZN7cutlass13device_kernelIN5flash19enable_sm80_to_sm89INS1_16FlashAttnFwdSm80INS1_25CollectiveMainloopFwdSm80ILi8ELi2ELb0EN4cute5tupleIJNS5_1CILi128EEENS7_ILi64EEENS7_ILi192EEEEEELi192ENS_6half_tEfNS_4arch4Sm80ELb0ELb0ELb1ELb1ELb1ELb0ELb1ELb1EEENS1_21CollectiveEpilogueFwdINS6_IJS8_SA_S9_EEENS6_IJNS7_ILi1EEESI_SI_EEESC_SE_Li256ELb1ELb1ELb1ELb0EEENS1_36VarlenDynamicPersistentTileSchedulerILi128ELi64ELi256ELi256ELb1ELb1ELb0ELb0ELb1ELb1EEEEEEEEEvNT_6ParamsE)
        .other          _ZN7cutlass13device_kernelIN5flash19enable_sm80_to_sm89INS1_16FlashAttnFwdSm80INS1_25CollectiveMainloopFwdSm80ILi8ELi2ELb0EN4cute5tupleIJNS5_1CILi128EEENS7_ILi64EEENS7_ILi192EEEEEELi192ENS_6half_tEfNS_4arch4Sm80ELb0ELb0ELb1ELb1ELb1ELb0ELb1ELb1EEENS1_21CollectiveEpilogueFwdINS6_IJS8_SA_S9_EEENS6_IJNS7_ILi1EEESI_SI_EEESC_SE_Li256ELb1ELb1ELb1ELb0EEENS1_36VarlenDynamicPersistentTileSchedulerILi128ELi64ELi256ELi256ELb1ELb1ELb0ELb0ELb1ELb1EEEEEEEEEvNT_6ParamsE,@"STO_CUDA_ENTRY STV_DEFAULT"
_ZN7cutlass13device_kernelIN5flash19enable_sm80_to_sm89INS1_16FlashAttnFwdSm80INS1_25CollectiveMainloopFwdSm80ILi8ELi2ELb0EN4cute5tupleIJNS5_1CILi128EEENS7_ILi64EEENS7_ILi192EEEEEELi192ENS_6half_tEfNS_4arch4Sm80ELb0ELb0ELb1ELb1ELb1ELb0ELb1ELb1EEENS1_21CollectiveEpilogueFwdINS6_IJS8_SA_S9_EEENS6_IJNS7_ILi1EEESI_SI_EEESC_SE_Li256ELb1ELb1ELb1ELb0EEENS1_36VarlenDynamicPersistentTileSchedulerILi128ELi64ELi256ELi256ELb1ELb1ELb0ELb0ELb1ELb1EEEEEEEEEvNT_6ParamsE:
[----:B------:R-:W-:Y:S01]  /*0000*/  LDC R1, c[0x0][0x28] ;  /* 0x00000a00ff017b82 */ /* 0x000fe20000000800 */
[----:B------:R-:W-:Y:S05]  /*0010*/  EXIT ;  /* 0x000000000000794d */ /* 0x000fea0003800000 */
.L_x_10:
        /* <DEDUP_REMOVED lines=14> */
.L_x_46:


//--------------------- .text._ZN7cutlass13device_kernelIN5flash19enable_sm80_to_sm89INS1_16FlashAttnFwdSm80INS1_25CollectiveMainloopFwdSm80ILi8ELi2ELb0EN4cute5tupleIJNS5_1CILi128EEENS7_ILi64EEENS7_ILi192EEEEEELi192ENS_6half_tEfNS_4arch4Sm80ELb0ELb0ELb1ELb1ELb1ELb1ELb1ELb1EEENS1_21CollectiveEpilogueFwdINS6_IJS8_SA_S9_EEENS6_IJNS7_ILi1EEESI_SI_EEESC_SE_Li256ELb1ELb1ELb1ELb0EEENS1_36VarlenDynamicPersistentTileSchedulerILi128ELi64ELi256ELi256ELb1ELb1ELb0ELb0ELb1ELb1EEEEEEEEEvNT_6ParamsE --------------------------
	.section	.text._ZN7cutlass13device_kernelIN5flash19enable_sm80_to_sm89INS1_16FlashAttnFwdSm80INS1_25CollectiveMainloopFwdSm80ILi8ELi2ELb0EN4cute5tupleIJNS5_1CILi128EEENS7_ILi64EEENS7_ILi192EEEEEELi192ENS_6half_tEfNS_4arch4Sm80ELb0ELb0ELb1ELb1ELb1ELb1ELb1ELb1EEENS1_21CollectiveEpilogueFwdINS6_IJS8_SA_S9_EEENS6_IJNS7_ILi1EEESI_SI_EEESC_SE_Li256ELb1ELb1ELb1ELb0EEENS1_36VarlenDynamicPersistentTileSchedulerILi128ELi64ELi256ELi256ELb1ELb1ELb0ELb0ELb1ELb1EEEEEEEEEvNT_6ParamsE,"ax",@progbits
	.align	128
.text._ZN7cutlass13device_kernelIN5flash19enable_sm80_to_sm89INS1_16FlashAttnFwdSm80INS1_25CollectiveMainloopFwdSm80ILi8ELi2ELb0EN4cute5tupleIJNS5_1CILi128EEENS7_ILi64EEENS7_ILi192EEEEEELi192ENS_6half_tEfNS_4arch4Sm80ELb0ELb0ELb1ELb1ELb1ELb1ELb1ELb1EEENS1_21CollectiveEpilogueFwdINS6_IJS8_SA_S9_EEENS6_IJNS7_ILi1EEESI_SI_EEESC_SE_Li256ELb1ELb1ELb1ELb0EEENS1_36VarlenDynamicPersistentTileSchedulerILi128ELi64ELi256ELi256ELb1ELb1ELb0ELb0ELb1ELb1EEEEEEEEEvNT_6ParamsE:
        .type           _ZN7cutlass13device_kernelIN5flash19enable_sm80_to_sm89INS1_16FlashAttnFwdSm80INS1_25CollectiveMainloopFwdSm80ILi8ELi2ELb0EN4cute5tupleIJNS5_1CILi128EEENS7_ILi64EEENS7_ILi192EEEEEELi192ENS_6half_tEfNS_4arch4Sm80ELb0ELb0ELb1ELb1ELb1ELb1ELb1ELb1EEENS1_21CollectiveEpilogueFwdINS6_IJS8_SA_S9_EEENS6_IJNS7_ILi1EEESI_SI_EEESC_SE_Li256ELb1ELb1ELb1ELb0EEENS1_36VarlenDynamicPersistentTileSchedulerILi128ELi64ELi256ELi256ELb1ELb1ELb0ELb0ELb1ELb1EEEEEEEEEvNT_6ParamsE,@function
        .size           _ZN7cutlass13device_kernelIN5flash19enable_sm80_to_sm89INS1_16FlashAttnFwdSm80INS1_25CollectiveMainloopFwdSm80ILi8ELi2ELb0EN4cute5tupleIJNS5_1CILi128EEENS7_ILi64EEENS7_ILi192EEEEEELi192ENS_6half_tEfNS_4arch4Sm80ELb0ELb0ELb1ELb1ELb1ELb1ELb1ELb1EEENS1_21CollectiveEpilogueFwdINS6_IJS8_SA_S9_EEENS6_IJNS7_ILi1EEESI_SI_EEESC_SE_Li256ELb1ELb1ELb1ELb0EEENS1_36VarlenDynamicPersistentTileSchedulerILi128ELi64ELi256ELi256ELb1ELb1ELb0ELb0ELb1ELb1EEEEEEEEEvNT_6ParamsE,(.L_x_47 - _ZN7cutlass13device_kernelIN5flash19enable_sm80_to_sm89INS1_16FlashAttnFwdSm80INS1_25CollectiveMainloopFwdSm80ILi8ELi2ELb0EN4cute5tupleIJNS5_1CILi128EEENS7_ILi64EEENS7_ILi192EEEEEELi192ENS_6half_tEfNS_4arch4Sm80ELb0ELb0ELb1ELb1ELb1ELb1ELb1ELb1EEENS1_21CollectiveEpilogueFwdINS6_IJS8_SA_S9_EEENS6_IJNS7_ILi1EEESI_SI_EEESC_SE_Li256ELb1ELb1ELb1ELb0EEENS1_36VarlenDynamicPersistentTileSchedulerILi128ELi64ELi256ELi256ELb1ELb1ELb0ELb0ELb1ELb1EEEEEEEEEvNT_6ParamsE)
        .other          _ZN7cutlass13device_kernelIN5flash19enable_sm80_to_sm89INS1_16FlashAttnFwdSm80INS1_25CollectiveMainloopFwdSm80ILi8ELi2ELb0EN4cute5tupleIJNS5_1CILi128EEENS7_ILi64EEENS7_ILi192EEEEEELi192ENS_6half_tEfNS_4arch4Sm80ELb0ELb0ELb1ELb1ELb1ELb1ELb1ELb1EEENS1_21CollectiveEpilogueFwdINS6_IJS8_SA_S9_EEENS6_IJNS7_ILi1EEESI_SI_EEESC_SE_Li256ELb1ELb1ELb1ELb0EEENS1_36VarlenDynamicPersistentTileSchedulerILi128ELi64ELi256ELi256ELb1ELb1ELb0ELb0ELb1ELb1EEEEEEEEEvNT_6ParamsE,@"STO_CUDA_ENTRY STV_DEFAULT"
_ZN7cutlass13device_kernelIN5flash19enable_sm80_to_sm89INS1_16FlashAttnFwdSm80INS1_25CollectiveMainloopFwdSm80ILi8ELi2ELb0EN4cute5tupleIJNS5_1CILi128EEENS7_ILi64EEENS7_ILi192EEEEEELi192ENS_6half_tEfNS_4arch4Sm80ELb0ELb0ELb1ELb1ELb1ELb1ELb1ELb1EEENS1_21CollectiveEpilogueFwdINS6_IJS8_SA_S9_EEENS6_IJNS7_ILi1EEESI_SI_EEESC_SE_Li256ELb1ELb1ELb1ELb0EEENS1_36VarlenDynamicPersistentTileSchedulerILi128ELi64ELi256ELi256ELb1ELb1ELb0ELb0ELb1ELb1EEEEEEEEEvNT_6ParamsE:
[----:B------:R-:W-:Y:S01]  /*0000*/  LDC R1, c[0x0][0x28] ;  /* 0x00000a00ff017b82 */ /* 0x000fe20000000800 */
[----:B------:R-:W-:Y:S05]  /*0010*/  EXIT ;  /* 0x000000000000794d */ /* 0x000fea0003800000 */
.L_x_11:
        /* <DEDUP_REMOVED lines=14> */
.L_x_47:


//--------------------- .text._ZN7cutlass13device_kernelIN5flash19enable_sm80_to_sm89INS1_16FlashAttnFwdSm80INS1_25CollectiveMainloopFwdSm80ILi8ELi2ELb0EN4cute5tupleIJNS5_1CILi128EEENS7_ILi64EEENS7_ILi192EEEEEELi192ENS_6half_tEfNS_4arch4Sm80ELb0ELb1ELb1ELb0ELb1ELb0ELb1ELb1EEENS1_21CollectiveEpilogueFwdINS6_IJS8_SA_S9_EEENS6_IJNS7_ILi1EEESI_SI_EEESC_SE_Li256ELb0ELb1ELb1ELb0EEENS1_19SingleTileSchedulerILb0ELb1ELb1ELi128EEEEEEEEEvNT_6ParamsE --------------------------
	.section	.text._ZN7cutlass13device_kernelIN5flash19enable_sm80_to_sm89INS1_16FlashAttnFwdSm80INS1_25CollectiveMainloopFwdSm80ILi8ELi2ELb0EN4cute5tupleIJNS5_1CILi128EEENS7_ILi64EEENS7_ILi192EEEEEELi192ENS_6half_tEfNS_4arch4Sm80ELb0ELb1ELb1ELb0ELb1ELb0ELb1ELb1EEENS1_21CollectiveEpilogueFwdINS6_IJS8_SA_S9_EEENS6_IJNS7_ILi1EEESI_SI_EEESC_SE_Li256ELb0ELb1ELb1ELb0EEENS1_19SingleTileSchedulerILb0ELb1ELb1ELi128EEEEEEEEEvNT_6ParamsE,"ax",@progbits
	.align	128
.text._ZN7cutlass13device_kernelIN5flash19enable_sm80_to_sm89INS1_16FlashAttnFwdSm80INS1_25CollectiveMainloopFwdSm80ILi8ELi2ELb0EN4cute5tupleIJNS5_1CILi128EEENS7_ILi64EEENS7_ILi192EEEEEELi192ENS_6half_tEfNS_4arch4Sm80ELb0ELb1ELb1ELb0ELb1ELb0ELb1ELb1EEENS1_21CollectiveEpilogueFwdINS6_IJS8_SA_S9_EEENS6_IJNS7_ILi1EEESI_SI_EEESC_SE_Li256ELb0ELb1ELb1ELb0EEENS1_19SingleTileSchedulerILb0ELb1ELb1ELi128EEEEEEEEEvNT_6ParamsE:
        .type           _ZN7cutlass13device_kernelIN5flash19enable_sm80_to_sm89INS1_16FlashAttnFwdSm80INS1_25CollectiveMainloopFwdSm80ILi8ELi2ELb0EN4cute5tupleIJNS5_1CILi128EEENS7_ILi64EEENS7_ILi192EEEEEELi192ENS_6half_tEfNS_4arch4Sm80ELb0ELb1ELb1ELb0ELb1ELb0ELb1ELb1EEENS1_21CollectiveEpilogueFwdINS6_IJS8_SA_S9_EEENS6_IJNS7_ILi1EEESI_SI_EEESC_SE_Li256ELb0ELb1ELb1ELb0EEENS1_19SingleTileSchedulerILb0ELb1ELb1ELi128EEEEEEEEEvNT_6ParamsE,@function
        .size           _ZN7cutlass13device_kernelIN5flash19enable_sm80_to_sm89INS1_16FlashAttnFwdSm80INS1_25CollectiveMainloopFwdSm80ILi8ELi2ELb0EN4cute5tupleIJNS5_1CILi128EEENS7_ILi64EEENS7_ILi192EEEEEELi192ENS_6half_tEfNS_4arch4Sm80ELb0ELb1ELb1ELb0ELb1ELb0ELb1ELb1EEENS1_21CollectiveEpilogueFwdINS6_IJS8_SA_S9_EEENS6_IJNS7_ILi1EEESI_SI_EEESC_SE_Li256ELb0ELb1ELb1ELb0EEENS1_19SingleTileSchedulerILb0ELb1ELb1ELi128EEEEEEEEEvNT_6ParamsE,(.L_x_48 - _ZN7cutlass13device_kernelIN5flash19enable_sm80_to_sm89INS1_16FlashAttnFwdSm80INS1_25CollectiveMainloopFwdSm80ILi8ELi2ELb0EN4cute5tupleIJNS5_1CILi128EEENS7_ILi64EEENS7_ILi192EEEEEELi192ENS_6half_tEfNS_4arch4Sm80ELb0ELb1ELb1ELb0ELb1ELb0ELb1ELb1EEENS1_21CollectiveEpilogueFwdINS6_IJS8_SA_S9_EEENS6_IJNS7_ILi1EEESI_SI_EEESC_SE_Li256ELb0ELb1ELb1ELb0EEENS1_19SingleTileSchedulerILb0ELb1ELb1ELi128EEEEEEEEEvNT_6ParamsE)
        .other          _ZN7cutlass13device_kernelIN5flash19enable_sm80_to_sm89INS1_16FlashAttnFwdSm80INS1_25CollectiveMainloopFwdSm80ILi8ELi2ELb0EN4cute5tupleIJNS5_1CILi128EEENS7_ILi64EEENS7_ILi192EEEEEELi192ENS_6half_tEfNS_4arch4Sm80ELb0ELb1ELb1ELb0ELb1ELb0ELb1ELb1EEENS1_21CollectiveEpilogueFwdINS6_IJS8_SA_S9_EEENS6_IJNS7_ILi1EEESI_SI_EEESC_SE_Li256ELb0ELb1ELb1ELb0EEENS1_19SingleTileSchedulerILb0ELb1ELb1ELi128EEEEEEEEEvNT_6ParamsE,@"STO_CUDA_ENTRY STV_DEFAULT"
_ZN7cutlass13device_kernelIN5flash19enable_sm80_to_sm89INS1_16FlashAttnFwdSm80INS1_25CollectiveMainloopFwdSm80ILi8ELi2ELb0EN4cute5tupleIJNS5_1CILi128EEENS7_ILi64EEENS7_ILi192EEEEEELi192ENS_6half_tEfNS_4arch4Sm80ELb0ELb1ELb1ELb0ELb1ELb0ELb1ELb1EEENS1_21CollectiveEpilogueFwdINS6_IJS8_SA_S9_EEENS6_IJNS7_ILi1EEESI_SI_EEESC_SE_Li256ELb0ELb1ELb1ELb0EEENS1_19SingleTileSchedulerILb0ELb1ELb1ELi128EEEEEEEEEvNT_6ParamsE:
[----:B------:R-:W-:Y:S01]  /*0000*/  LDC R1, c[0x0][0x28] ;  /* 0x00000a00ff017b82 */ /* 0x000fe20000000800 */
[----:B------:R-:W-:Y:S05]  /*0010*/  EXIT ;  /* 0x000000000000794d */ /* 0x000fea0003800000 */
.L_x_12:
        /* <DEDUP_REMOVED lines=14> */
.L_x_48:


//--------------------- .text._ZN7cutlass13device_kernelIN5flash19enable_sm80_to_sm89INS1_16FlashAttnFwdSm80INS1_25CollectiveMainloopFwdSm80ILi8ELi2ELb0EN4cute5tupleIJNS5_1CILi128EEENS7_ILi64EEENS7_ILi192EEEEEELi192ENS_6half_tEfNS_4arch4Sm80ELb0ELb1ELb1ELb1ELb1ELb0ELb1ELb1EEENS1_21CollectiveEpilogueFwdINS6_IJS8_SA_S9_EEENS6_IJNS7_ILi1EEESI_SI_EEESC_SE_Li256ELb1ELb1ELb1ELb0EEENS1_36VarlenDynamicPersistentTileSchedulerILi128ELi64ELi256ELi256ELb1ELb1ELb0ELb1ELb0ELb1EEEEEEEEEvNT_6ParamsE --------------------------
	.section	.text._ZN7cutlass13device_kernelIN5flash19enable_sm80_to_sm89INS1_16FlashAttnFwdSm80INS1_25CollectiveMainloopFwdSm80ILi8ELi2ELb0EN4cute5tupleIJNS5_1CILi128EEENS7_ILi64EEENS7_ILi192EEEEEELi192ENS_6half_tEfNS_4arch4Sm80ELb0ELb1ELb1ELb1ELb1ELb0ELb1ELb1EEENS1_21CollectiveEpilogueFwdINS6_IJS8_SA_S9_EEENS6_IJNS7_ILi1EEESI_SI_EEESC_SE_Li256ELb1ELb1ELb1ELb0EEENS1_36VarlenDynamicPersistentTileSchedulerILi128ELi64ELi256ELi256ELb1ELb1ELb0ELb1ELb0ELb1EEEEEEEEEvNT_6ParamsE,"ax",@progbits
	.align	128
.text._ZN7cutlass13device_kernelIN5flash19enable_sm80_to_sm89INS1_16FlashAttnFwdSm80INS1_25CollectiveMainloopFwdSm80ILi8ELi2ELb0EN4cute5tupleIJNS5_1CILi128EEENS7_ILi64EEENS7_ILi192EEEEEELi192ENS_6half_tEfNS_4arch4Sm80ELb0ELb1ELb1ELb1ELb1ELb0ELb1ELb1EEENS1_21CollectiveEpilogueFwdINS6_IJS8_SA_S9_EEENS6_IJNS7_ILi1EEESI_SI_EEESC_SE_Li256ELb1ELb1ELb1ELb0EEENS1_36VarlenDynamicPersistentTileSchedulerILi128ELi64ELi256ELi256ELb1ELb1ELb0ELb1ELb0ELb1EEEEEEEEEvNT_6ParamsE:
        .type           _ZN7cutlass13device_kernelIN5flash19enable_sm80_to_sm89INS1_16FlashAttnFwdSm80INS1_25CollectiveMainloopFwdSm80ILi8ELi2ELb0EN4cute5tupleIJNS5_1CILi128EEENS7_ILi64EEENS7_ILi192EEEEEELi192ENS_6half_tEfNS_4arch4Sm80ELb0ELb1ELb1ELb1ELb1ELb0ELb1ELb1EEENS1_21CollectiveEpilogueFwdINS6_IJS8_SA_S9_EEENS6_IJNS7_ILi1EEESI_SI_EEESC_SE_Li256ELb1ELb1ELb1ELb0EEENS1_36VarlenDynamicPersistentTileSchedulerILi128ELi64ELi256ELi256ELb1ELb1ELb0ELb1ELb0ELb1EEEEEEEEEvNT_6ParamsE,@function
        .size           _ZN7cutlass13device_kernelIN5flash19enable_sm80_to_sm89INS1_16FlashAttnFwdSm80INS1_25CollectiveMainloopFwdSm80ILi8ELi2ELb0EN4cute5tupleIJNS5_1CILi128EEENS7_ILi64EEENS7_ILi192EEEEEELi192ENS_6half_tEfNS_4arch4Sm80ELb0ELb1ELb1ELb1ELb1ELb0ELb1ELb1EEENS1_21CollectiveEpilogueFwdINS6_IJS8_SA_S9_EEENS6_IJNS7_ILi1EEESI_SI_EEESC_SE_Li256ELb1ELb1ELb1ELb0EEENS1_36VarlenDynamicPersistentTileSchedulerILi128ELi64ELi256ELi256ELb1ELb1ELb0ELb1ELb0ELb1EEEEEEEEEvNT_6ParamsE,(.L_x_49 - _ZN7cutlass13device_kernelIN5flash19enable_sm80_to_sm89INS1_16FlashAttnFwdSm80INS1_25CollectiveMainloopFwdSm80ILi8ELi2ELb0EN4cute5tupleIJNS5_1CILi128EEENS7_ILi64EEENS7_ILi192EEEEEELi192ENS_6half_tEfNS_4arch4Sm80ELb0ELb1ELb1ELb1ELb1ELb0ELb1ELb1EEENS1_21CollectiveEpilogueFwdINS6_IJS8_SA_S9_EEENS6_IJNS7_ILi1EEESI_SI_EEESC_SE_Li256ELb1ELb1ELb1ELb0EEENS1_36VarlenDynamicPersistentTileSchedulerILi128ELi64ELi256ELi256ELb1ELb1ELb0ELb1ELb0ELb1EEEEEEEEEvNT_6ParamsE)
        .other          _ZN7cutlass13device_kernelIN5flash19enable_sm80_to_sm89INS1_16FlashAttnFwdSm80INS1_25CollectiveMainloopFwdSm80ILi8ELi2ELb0EN4cute5tupleIJNS5_1CILi128EEENS7_ILi64EEENS7_ILi192EEEEEELi192ENS_6half_tEfNS_4arch4Sm80ELb0ELb1ELb1ELb1ELb1ELb0ELb1ELb1EEENS1_21CollectiveEpilogueFwdINS6_IJS8_SA_S9_EEENS6_IJNS7_ILi1EEESI_SI_EEESC_SE_Li256ELb1ELb1ELb1ELb0EEENS1_36VarlenDynamicPersistentTileSchedulerILi128ELi64ELi256ELi256ELb1ELb1ELb0ELb1ELb0ELb1EEEEEEEEEvNT_6ParamsE,@"STO_CUDA_ENTRY STV_DEFAULT"
_ZN7cutlass13device_kernelIN5flash19enable_sm80_to_sm89INS1_16FlashAttnFwdSm80INS1_25CollectiveMainloopFwdSm80ILi8ELi2ELb0EN4cute5tupleIJNS5_1CILi128EEENS7_ILi64EEENS7_ILi192EEEEEELi192ENS_6half_tEfNS_4arch4Sm80ELb0ELb1ELb1ELb1ELb1ELb0ELb1ELb1EEENS1_21CollectiveEpilogueFwdINS6_IJS8_SA_S9_EEENS6_IJNS7_ILi1EEESI_SI_EEESC_SE_Li256ELb1ELb1ELb1ELb0EEENS1_36VarlenDynamicPersistentTileSchedulerILi128ELi64ELi256ELi256ELb1ELb1ELb0ELb1ELb0ELb1EEEEEEEEEvNT_6ParamsE:
[----:B------:R-:W-:Y:S01]  /*0000*/  LDC R1, c[0x0][0x28] ;  /* 0x00000a00ff017b82 */ /* 0x000fe20000000800 */
[----:B------:R-:W-:Y:S05]  /*0010*/  EXIT ;  /* 0x000000000000794d */ /* 0x000fea0003800000 */
.L_x_13:
        /* <DEDUP_REMOVED lines=14> */
.L_x_49:


//--------------------- .text._ZN7cutlass13device_kernelIN5flash19enable_sm80_to_sm89INS1_16FlashAttnFwdSm80INS1_25CollectiveMainloopFwdSm80ILi8ELi2ELb0EN4cute5tupleIJNS5_1CILi128EEENS7_ILi64EEENS7_ILi192EEEEEELi192ENS_6half_tEfNS_4arch4Sm80ELb0ELb1ELb1ELb1ELb1ELb1ELb1ELb1EEENS1_21CollectiveEpilogueFwdINS6_IJS8_SA_S9_EEENS6_IJNS7_ILi1EEESI_SI_EEESC_SE_Li256ELb1ELb1ELb1ELb0EEENS1_36VarlenDynamicPersistentTileSchedulerILi128ELi64ELi256ELi256ELb1ELb1ELb0ELb1ELb0ELb1EEEEEEEEEvNT_6ParamsE --------------------------
	.section	.text._ZN7cutlass13device_kernelIN5flash19enable_sm80_to_sm89INS1_16FlashAttnFwdSm80INS1_25CollectiveMainloopFwdSm80ILi8ELi2ELb0EN4cute5tupleIJNS5_1CILi128EEENS7_ILi64EEENS7_ILi192EEEEEELi192ENS_6half_tEfNS_4arch4Sm80ELb0ELb1ELb1ELb1ELb1ELb1ELb1ELb1EEENS1_21CollectiveEpilogueFwdINS6_IJS8_SA_S9_EEENS6_IJNS7_ILi1EEESI_SI_EEESC_SE_Li256ELb1ELb1ELb1ELb0EEENS1_36VarlenDynamicPersistentTileSchedulerILi128ELi64ELi256ELi256ELb1ELb1ELb0ELb1ELb0ELb1EEEEEEEEEvNT_6ParamsE,"ax",@progbits
	.align	128
.text._ZN7cutlass13device_kernelIN5flash19enable_sm80_to_sm89INS1_16FlashAttnFwdSm80INS1_25CollectiveMainloopFwdSm80ILi8ELi2ELb0EN4cute5tupleIJNS5_1CILi128EEENS7_ILi64EEENS7_ILi192EEEEEELi192ENS_6half_tEfNS_4arch4Sm80ELb0ELb1ELb1ELb1ELb1ELb1ELb1ELb1EEENS1_21CollectiveEpilogueFwdINS6_IJS8_SA_S9_EEENS6_IJNS7_ILi1EEESI_SI_EEESC_SE_Li256ELb1ELb1ELb1ELb0EEENS1_36VarlenDynamicPersistentTileSchedulerILi128ELi64ELi256ELi256ELb1ELb1ELb0ELb1ELb0ELb1EEEEEEEEEvNT_6ParamsE:
        .type           _ZN7cutlass13device_kernelIN5flash19enable_sm80_to_sm89INS1_16FlashAttnFwdSm80INS1_25CollectiveMainloopFwdSm80ILi8ELi2ELb0EN4cute5tupleIJNS5_1CILi128EEENS7_ILi64EEENS7_ILi192EEEEEELi192ENS_6half_tEfNS_4arch4Sm80ELb0ELb1ELb1ELb1ELb1ELb1ELb1ELb1EEENS1_21CollectiveEpilogueFwdINS6_IJS8_SA_S9_EEENS6_IJNS7_ILi1EEESI_SI_EEESC_SE_Li256ELb1ELb1ELb1ELb0EEENS1_36VarlenDynamicPersistentTileSchedulerILi128ELi64ELi256ELi256ELb1ELb1ELb0ELb1ELb0ELb1EEEEEEEEEvNT_6ParamsE,@function
        .size           _ZN7cutlass13device_kernelIN5flash19enable_sm80_to_sm89INS1_16FlashAttnFwdSm80INS1_25CollectiveMainloopFwdSm80ILi8ELi2ELb0EN4cute5tupleIJNS5_1CILi128EEENS7_ILi64EEENS7_ILi192EEEEEELi192ENS_6half_tEfNS_4arch4Sm80ELb0ELb1ELb1ELb1ELb1ELb1ELb1ELb1EEENS1_21CollectiveEpilogueFwdINS6_IJS8_SA_S9_EEENS6_IJNS7_ILi1EEESI_SI_EEESC_SE_Li256ELb1ELb1ELb1ELb0EEENS1_36VarlenDynamicPersistentTileSchedulerILi128ELi64ELi256ELi256ELb1ELb1ELb0ELb1ELb0ELb1EEEEEEEEEvNT_6ParamsE,(.L_x_50 - _ZN7cutlass13device_kernelIN5flash19enable_sm80_to_sm89INS1_16FlashAttnFwdSm80INS1_25CollectiveMainloopFwdSm80ILi8ELi2ELb0EN4cute5tupleIJNS5_1CILi128EEENS7_ILi64EEENS7_ILi192EEEEEELi192ENS_6half_tEfNS_4arch4Sm80ELb0ELb1ELb1ELb1ELb1ELb1ELb1ELb1EEENS1_21CollectiveEpilogueFwdINS6_IJS8_SA_S9_EEENS6_IJNS7_ILi1EEESI_SI_EEESC_SE_Li256ELb1ELb1ELb1ELb0EEENS1_36VarlenDynamicPersistentTileSchedulerILi128ELi64ELi256ELi256ELb1ELb1ELb0ELb1ELb0ELb1EEEEEEEEEvNT_6ParamsE)
        .other          _ZN7cutlass13device_kernelIN5flash19enable_sm80_to_sm89INS1_16FlashAttnFwdSm80INS1_25CollectiveMainloopFwdSm80ILi8ELi2ELb0EN4cute5tupleIJNS5_1CILi128EEENS7_ILi64EEENS7_ILi192EEEEEELi192ENS_6half_tEfNS_4arch4Sm80ELb0ELb1ELb1ELb1ELb1ELb1ELb1ELb1EEENS1_21CollectiveEpilogueFwdINS6_IJS8_SA_S9_EEENS6_IJNS7_ILi1EEESI_SI_EEESC_SE_Li256ELb1ELb1ELb1ELb0EEENS1_36VarlenDynamicPersistentTileSchedulerILi128ELi64ELi256ELi256ELb1ELb1ELb0ELb1ELb0ELb1EEEEEEEEEvNT_6ParamsE,@"STO_CUDA_ENTRY STV_DEFAULT"
_ZN7cutlass13device_kernelIN5flash19enable_sm80_to_sm89INS1_16FlashAttnFwdSm80INS1_25CollectiveMainloopFwdSm80ILi8ELi2ELb0EN4cute5tupleIJNS5_1CILi128EEENS7_ILi64EEENS7_ILi192EEEEEELi192ENS_6half_tEfNS_4arch4Sm80ELb0ELb1ELb1ELb1ELb1ELb1ELb1ELb1EEENS1_21CollectiveEpilogueFwdINS6_IJS8_SA_S9_EEENS6_IJNS7_ILi1EEESI_SI_EEESC_SE_Li256ELb1ELb1ELb1ELb0EEENS1_36VarlenDynamicPersistentTileSchedulerILi128ELi64ELi256ELi256ELb1ELb1ELb0ELb1ELb0ELb1EEEEEEEEEvNT_6ParamsE:
[----:B------:R-:W-:Y:S01]  /*0000*/  LDC R1, c[0x0][0x28] ;  /* 0x00000a00ff017b82 */ /* 0x000fe20000000800 */
[----:B------:R-:W-:Y:S05]  /*0010*/  EXIT ;  /* 0x000000000000794d */ /* 0x000fea0003800000 */
.L_x_14:
        /* <DEDUP_REMOVED lines=14> */
.L_x_50:


//--------------------- .text._ZN7cutlass13device_kernelIN5flash19enable_sm80_to_sm89INS1_16FlashAttnFwdSm80INS1_25CollectiveMainloopFwdSm80ILi8ELi2ELb0EN4cute5tupleIJNS5_1CILi128EEENS7_ILi64EEENS7_ILi192EEEEEELi192ENS_6half_tEfNS_4arch4Sm80ELb1ELb0ELb1ELb0ELb1ELb0ELb1ELb1EEENS1_21CollectiveEpilogueFwdINS6_IJS8_SA_S9_EEENS6_IJNS7_ILi1EEESI_SI_EEESC_SE_Li256ELb0ELb1ELb1ELb0EEENS1_30DynamicPersistentTileSchedulerILi256ELi256ELb1ELb1ELb0EEEEEEEEEvNT_6ParamsE --------------------------
	.section	.text._ZN7cutlass13device_kernelIN5flash19enable_sm80_to_sm89INS1_16FlashAttnFwdSm80INS1_25CollectiveMainloopFwdSm80ILi8ELi2ELb0EN4cute5tupleIJNS5_1CILi128EEENS7_ILi64EEENS7_ILi192EEEEEELi192ENS_6half_tEfNS_4arch4Sm80ELb1ELb0ELb1ELb0ELb1ELb0ELb1ELb1EEENS1_21CollectiveEpilogueFwdINS6_IJS8_SA_S9_EEENS6_IJNS7_ILi1EEESI_SI_EEESC_SE_Li256ELb0ELb1ELb1ELb0EEENS1_30DynamicPersistentTileSchedulerILi256ELi256ELb1ELb1ELb0EEEEEEEEEvNT_6ParamsE,"ax",@progbits
	.align	128
.text._ZN7cutlass13device_kernelIN5flash19enable_sm80_to_sm89INS1_16FlashAttnFwdSm80INS1_25CollectiveMainloopFwdSm80ILi8ELi2ELb0EN4cute5tupleIJNS5_1CILi128EEENS7_ILi64EEENS7_ILi192EEEEEELi192ENS_6half_tEfNS_4arch4Sm80ELb1ELb0ELb1ELb0ELb1ELb0ELb1ELb1EEENS1_21CollectiveEpilogueFwdINS6_IJS8_SA_S9_EEENS6_IJNS7_ILi1EEESI_SI_EEESC_SE_Li256ELb0ELb1ELb1ELb0EEENS1_30DynamicPersistentTileSchedulerILi256ELi256ELb1ELb1ELb0EEEEEEEEEvNT_6ParamsE:
        .type           _ZN7cutlass13device_kernelIN5flash19enable_sm80_to_sm89INS1_16FlashAttnFwdSm80INS1_25CollectiveMainloopFwdSm80ILi8ELi2ELb0EN4cute5tupleIJNS5_1CILi128EEENS7_ILi64EEENS7_ILi192EEEEEELi192ENS_6half_tEfNS_4arch4Sm80ELb1ELb0ELb1ELb0ELb1ELb0ELb1ELb1EEENS1_21CollectiveEpilogueFwdINS6_IJS8_SA_S9_EEENS6_IJNS7_ILi1EEESI_SI_EEESC_SE_Li256ELb0ELb1ELb1ELb0EEENS1_30DynamicPersistentTileSchedulerILi256ELi256ELb1ELb1ELb0EEEEEEEEEvNT_6ParamsE,@function
        .size           _ZN7cutlass13device_kernelIN5flash19enable_sm80_to_sm89INS1_16FlashAttnFwdSm80INS1_25CollectiveMainloopFwdSm80ILi8ELi2ELb0EN4cute5tupleIJNS5_1CILi128EEENS7_ILi64EEENS7_ILi192EEEEEELi192ENS_6half_tEfNS_4arch4Sm80ELb1ELb0ELb1ELb0ELb1ELb0ELb1ELb1EEENS1_21CollectiveEpilogueFwdINS6_IJS8_SA_S9_EEENS6_IJNS7_ILi1EEESI_SI_EEESC_SE_Li256ELb0ELb1ELb1ELb0EEENS1_30DynamicPersistentTileSchedulerILi256ELi256ELb1ELb1ELb0EEEEEEEEEvNT_6ParamsE,(.L_x_51 - _ZN7cutlass13device_kernelIN5flash19enable_sm80_to_sm89INS1_16FlashAttnFwdSm80INS1_25CollectiveMainloopFwdSm80ILi8ELi2ELb0EN4cute5tupleIJNS5_1CILi128EEENS7_ILi64EEENS7_ILi192EEEEEELi192ENS_6half_tEfNS_4arch4Sm80ELb1ELb0ELb1ELb0ELb1ELb0ELb1ELb1EEENS1_21CollectiveEpilogueFwdINS6_IJS8_SA_S9_EEENS6_IJNS7_ILi1EEESI_SI_EEESC_SE_Li256ELb0ELb1ELb1ELb0EEENS1_30DynamicPersistentTileSchedulerILi256ELi256ELb1ELb1ELb0EEEEEEEEEvNT_6ParamsE)
        .other          _ZN7cutlass13device_kernelIN5flash19enable_sm80_to_sm89INS1_16FlashAttnFwdSm80INS1_25CollectiveMainloopFwdSm80ILi8ELi2ELb0EN4cute5tupleIJNS5_1CILi128EEENS7_ILi64EEENS7_ILi192EEEEEELi192ENS_6half_tEfNS_4arch4Sm80ELb1ELb0ELb1ELb0ELb1ELb0ELb1ELb1EEENS1_21CollectiveEpilogueFwdINS6_IJS8_SA_S9_EEENS6_IJNS7_ILi1EEESI_SI_EEESC_SE_Li256ELb0ELb1ELb1ELb0EEENS1_30DynamicPersistentTileSchedulerILi256ELi256ELb1ELb1ELb0EEEEEEEEEvNT_6ParamsE,@"STO_CUDA_ENTRY STV_DEFAULT"
_ZN7cutlass13device_kernelIN5flash19enable_sm80_to_sm89INS1_16FlashAttnFwdSm80INS1_25CollectiveMainloopFwdSm80ILi8ELi2ELb0EN4cute5tupleIJNS5_1CILi128EEENS7_ILi64EEENS7_ILi192EEEEEELi192ENS_6half_tEfNS_4arch4Sm80ELb1ELb0ELb1ELb0ELb1ELb0ELb1ELb1EEENS1_21CollectiveEpilogueFwdINS6_IJS8_SA_S9_EEENS6_IJNS7_ILi1EEESI_SI_EEESC_SE_Li256ELb0ELb1ELb1ELb0EEENS1_30DynamicPersistentTileSchedulerILi256ELi256ELb1ELb1ELb0EEEEEEEEEvNT_6ParamsE:
[----:B------:R-:W-:Y:S01]  /*0000*/  LDC R1, c[0x0][0x28] ;  /* 0x00000a00ff017b82 */ /* 0x000fe20000000800 */
[----:B------:R-:W-:Y:S05]  /*0010*/  EXIT ;  /* 0x000000000000794d */ /* 0x000fea0003800000 */
.L_x_15:
        /* <DEDUP_REMOVED lines=14> */
.L_x_51:


//--------------------- .text._ZN7cutlass13device_kernelIN5flash19enable_sm80_to_sm89INS1_16FlashAttnFwdSm80INS1_25CollectiveMainloopFwdSm80ILi8ELi2ELb0EN4cute5tupleIJNS5_1CILi128EEENS7_ILi64EEENS7_ILi192EEEEEELi192ENS_6half_tEfNS_4arch4Sm80ELb1ELb0ELb1ELb1ELb1ELb0ELb1ELb1EEENS1_21CollectiveEpilogueFwdINS6_IJS8_SA_S9_EEENS6_IJNS7_ILi1EEESI_SI_EEESC_SE_Li256ELb1ELb1ELb1ELb0EEENS1_36VarlenDynamicPersistentTileSchedulerILi128ELi64ELi256ELi256ELb1ELb1ELb0ELb1ELb1ELb1EEEEEEEEEvNT_6ParamsE --------------------------
	.section	.text._ZN7cutlass13device_kernelIN5flash19enable_sm80_to_sm89INS1_16FlashAttnFwdSm80INS1_25CollectiveMainloopFwdSm80ILi8ELi2ELb0EN4cute5tupleIJNS5_1CILi128EEENS7_ILi64EEENS7_ILi192EEEEEELi192ENS_6half_tEfNS_4arch4Sm80ELb1ELb0ELb1ELb1ELb1ELb0ELb1ELb1EEENS1_21CollectiveEpilogueFwdINS6_IJS8_SA_S9_EEENS6_IJNS7_ILi1EEESI_SI_EEESC_SE_Li256ELb1ELb1ELb1ELb0EEENS1_36VarlenDynamicPersistentTileSchedulerILi128ELi64ELi256ELi256ELb1ELb1ELb0ELb1ELb1ELb1EEEEEEEEEvNT_6ParamsE,"ax",@progbits
	.align	128
.text._ZN7cutlass13device_kernelIN5flash19enable_sm80_to_sm89INS1_16FlashAttnFwdSm80INS1_25CollectiveMainloopFwdSm80ILi8ELi2ELb0EN4cute5tupleIJNS5_1CILi128EEENS7_ILi64EEENS7_ILi192EEEEEELi192ENS_6half_tEfNS_4arch4Sm80ELb1ELb0ELb1ELb1ELb1ELb0ELb1ELb1EEENS1_21CollectiveEpilogueFwdINS6_IJS8_SA_S9_EEENS6_IJNS7_ILi1EEESI_SI_EEESC_SE_Li256ELb1ELb1ELb1ELb0EEENS1_36VarlenDynamicPersistentTileSchedulerILi128ELi64ELi256ELi256ELb1ELb1ELb0ELb1ELb1ELb1EEEEEEEEEvNT_6ParamsE:
        .type           _ZN7cutlass13device_kernelIN5flash19enable_sm80_to_sm89INS1_16FlashAttnFwdSm80INS1_25CollectiveMainloopFwdSm80ILi8ELi2ELb0EN4cute5tupleIJNS5_1CILi128EEENS7_ILi64EEENS7_ILi192EEEEEELi192ENS_6half_tEfNS_4arch4Sm80ELb1ELb0ELb1ELb1ELb1ELb0ELb1ELb1EEENS1_21CollectiveEpilogueFwdINS6_IJS8_SA_S9_EEENS6_IJNS7_ILi1EEESI_SI_EEESC_SE_Li256ELb1ELb1ELb1ELb0EEENS1_36VarlenDynamicPersistentTileSchedulerILi128ELi64ELi256ELi256ELb1ELb1ELb0ELb1ELb1ELb1EEEEEEEEEvNT_6ParamsE,@function
        .size           _ZN7cutlass13device_kernelIN5flash19enable_sm80_to_sm89INS1_16FlashAttnFwdSm80INS1_25CollectiveMainloopFwdSm80ILi8ELi2ELb0EN4cute5tupleIJNS5_1CILi128EEENS7_ILi64EEENS7_ILi192EEEEEELi192ENS_6half_tEfNS_4arch4Sm80ELb1ELb0ELb1ELb1ELb1ELb0ELb1ELb1EEENS1_21CollectiveEpilogueFwdINS6_IJS8_SA_S9_EEENS6_IJNS7_ILi1EEESI_SI_EEESC_SE_Li256ELb1ELb1ELb1ELb0EEENS1_36VarlenDynamicPersistentTileSchedulerILi128ELi64ELi256ELi256ELb1ELb1ELb0ELb1ELb1ELb1EEEEEEEEEvNT_6ParamsE,(.L_x_52 - _ZN7cutlass13device_kernelIN5flash19enable_sm80_to_sm89INS1_16FlashAttnFwdSm80INS1_25CollectiveMainloopFwdSm80ILi8ELi2ELb0EN4cute5tupleIJNS5_1CILi128EEENS7_ILi64EEENS7_ILi192EEEEEELi192ENS_6half_tEfNS_4arch4Sm80ELb1ELb0ELb1ELb1ELb1ELb0ELb1ELb1EEENS1_21CollectiveEpilogueFwdINS6_IJS8_SA_S9_EEENS6_IJNS7_ILi1EEESI_SI_EEESC_SE_Li256ELb1ELb1ELb1ELb0EEENS1_36VarlenDynamicPersistentTileSchedulerILi128ELi64ELi256ELi256ELb1ELb1ELb0ELb1ELb1ELb1EEEEEEEEEvNT_6ParamsE)
        .other          _ZN7cutlass13device_kernelIN5flash19enable_sm80_to_sm89INS1_16FlashAttnFwdSm80INS1_25CollectiveMainloopFwdSm80ILi8ELi2ELb0EN4cute5tupleIJNS5_1CILi128EEENS7_ILi64EEENS7_ILi192EEEEEELi192ENS_6half_tEfNS_4arch4Sm80ELb1ELb0ELb1ELb1ELb1ELb0ELb1ELb1EEENS1_21CollectiveEpilogueFwdINS6_IJS8_SA_S9_EEENS6_IJNS7_ILi1EEESI_SI_EEESC_SE_Li256ELb1ELb1ELb1ELb0EEENS1_36VarlenDynamicPersistentTileSchedulerILi128ELi64ELi256ELi256ELb1ELb1ELb0ELb1ELb1ELb1EEEEEEEEEvNT_6ParamsE,@"STO_CUDA_ENTRY STV_DEFAULT"
_ZN7cutlass13device_kernelIN5flash19enable_sm80_to_sm89INS1_16FlashAttnFwdSm80INS1_25CollectiveMainloopFwdSm80ILi8ELi2ELb0EN4cute5tupleIJNS5_1CILi128EEENS7_ILi64EEENS7_ILi192EEEEEELi192ENS_6half_tEfNS_4arch4Sm80ELb1ELb0ELb1ELb1ELb1ELb0ELb1ELb1EEENS1_21CollectiveEpilogueFwdINS6_IJS8_SA_S9_EEENS6_IJNS7_ILi1EEESI_SI_EEESC_SE_Li256ELb1ELb1ELb1ELb0EEENS1_36VarlenDynamicPersistentTileSchedulerILi128ELi64ELi256ELi256ELb1ELb1ELb0ELb1ELb1ELb1EEEEEEEEEvNT_6ParamsE:
[----:B------:R-:W-:Y:S01]  /*0000*/  LDC R1, c[0x0][0x28] ;  /* 0x00000a00ff017b82 */ /* 0x000fe20000000800 */
[----:B------:R-:W-:Y:S05]  /*0010*/  EXIT ;  /* 0x000000000000794d */ /* 0x000fea0003800000 */
.L_x_16:
        /* <DEDUP_REMOVED lines=14> */
.L_x_52:


//--------------------- .text._ZN7cutlass13device_kernelIN5flash19enable_sm80_to_sm89INS1_16FlashAttnFwdSm80INS1_25CollectiveMainloopFwdSm80ILi8ELi2ELb0EN4cute5tupleIJNS5_1CILi128EEENS7_ILi64EEENS7_ILi192EEEEEELi192ENS_6half_tEfNS_4arch4Sm80ELb1ELb0ELb1ELb1ELb1ELb1ELb1ELb1EEENS1_21CollectiveEpilogueFwdINS6_IJS8_SA_S9_EEENS6_IJNS7_ILi1EEESI_SI_EEESC_SE_Li256ELb1ELb1ELb1ELb0EEENS1_36VarlenDynamicPersistentTileSchedulerILi128ELi64ELi256ELi256ELb1ELb1ELb0ELb1ELb1ELb1EEEEEEEEEvNT_6ParamsE --------------------------
	.section	.text._ZN7cutlass13device_kernelIN5flash19enable_sm80_to_sm89INS1_16FlashAttnFwdSm80INS1_25CollectiveMainloopFwdSm80ILi8ELi2ELb0EN4cute5tupleIJNS5_1CILi128EEENS7_ILi64EEENS7_ILi192EEEEEELi192ENS_6half_tEfNS_4arch4Sm80ELb1ELb0ELb1ELb1ELb1ELb1ELb1ELb1EEENS1_21CollectiveEpilogueFwdINS6_IJS8_SA_S9_EEENS6_IJNS7_ILi1EEESI_SI_EEESC_SE_Li256ELb1ELb1ELb1ELb0EEENS1_36VarlenDynamicPersistentTileSchedulerILi128ELi64ELi256ELi256ELb1ELb1ELb0ELb1ELb1ELb1EEEEEEEEEvNT_6ParamsE,"ax",@progbits
	.align	128
.text._ZN7cutlass13device_kernelIN5flash19enable_sm80_to_sm89INS1_16FlashAttnFwdSm80INS1_25CollectiveMainloopFwdSm80ILi8ELi2ELb0EN4cute5tupleIJNS5_1CILi128EEENS7_ILi64EEENS7_ILi192EEEEEELi192ENS_6half_tEfNS_4arch4Sm80ELb1ELb0ELb1ELb1ELb1ELb1ELb1ELb1EEENS1_21CollectiveEpilogueFwdINS6_IJS8_SA_S9_EEENS6_IJNS7_ILi1EEESI_SI_EEESC_SE_Li256ELb1ELb1ELb1ELb0EEENS1_36VarlenDynamicPersistentTileSchedulerILi128ELi64ELi256ELi256ELb1ELb1ELb0ELb1ELb1ELb1EEEEEEEEEvNT_6ParamsE:
        .type           _ZN7cutlass13device_kernelIN5flash19enable_sm80_to_sm89INS1_16FlashAttnFwdSm80INS1_25CollectiveMainloopFwdSm80ILi8ELi2ELb0EN4cute5tupleIJNS5_1CILi128EEENS7_ILi64EEENS7_ILi192EEEEEELi192ENS_6half_tEfNS_4arch4Sm80ELb1ELb0ELb1ELb1ELb1ELb1ELb1ELb1EEENS1_21CollectiveEpilogueFwdINS6_IJS8_SA_S9_EEENS6_IJNS7_ILi1EEESI_SI_EEESC_SE_Li256ELb1ELb1ELb1ELb0EEENS1_36VarlenDynamicPersistentTileSchedulerILi128ELi64ELi256ELi256ELb1ELb1ELb0ELb1ELb1ELb1EEEEEEEEEvNT_6ParamsE,@function
        .size           _ZN7cutlass13device_kernelIN5flash19enable_sm80_to_sm89INS1_16FlashAttnFwdSm80INS1_25CollectiveMainloopFwdSm80ILi8ELi2ELb0EN4cute5tupleIJNS5_1CILi128EEENS7_ILi64EEENS7_ILi192EEEEEELi192ENS_6half_tEfNS_4arch4Sm80ELb1ELb0ELb1ELb1ELb1ELb1ELb1ELb1EEENS1_21CollectiveEpilogueFwdINS6_IJS8_SA_S9_EEENS6_IJNS7_ILi1EEESI_SI_EEESC_SE_Li256ELb1ELb1ELb1ELb0EEENS1_36VarlenDynamicPersistentTileSchedulerILi128ELi64ELi256ELi256ELb1ELb1ELb0ELb1ELb1ELb1EEEEEEEEEvNT_6ParamsE,(.L_x_53 - _ZN7cutlass13device_kernelIN5flash19enable_sm80_to_sm89INS1_16FlashAttnFwdSm80INS1_25CollectiveMainloopFwdSm80ILi8ELi2ELb0EN4cute5tupleIJNS5_1CILi128EEENS7_ILi64EEENS7_ILi192EEEEEELi192ENS_6half_tEfNS_4arch4Sm80ELb1ELb0ELb1ELb1ELb1ELb1ELb1ELb1EEENS1_21CollectiveEpilogueFwdINS6_IJS8_SA_S9_EEENS6_IJNS7_ILi1EEESI_SI_EEESC_SE_Li256ELb1ELb1ELb1ELb0EEENS1_36VarlenDynamicPersistentTileSchedulerILi128ELi64ELi256ELi256ELb1ELb1ELb0ELb1ELb1ELb1EEEEEEEEEvNT_6ParamsE)
        .other          _ZN7cutlass13device_kernelIN5flash19enable_sm80_to_sm89INS1_16FlashAttnFwdSm80INS1_25CollectiveMainloopFwdSm80ILi8ELi2ELb0EN4cute5tupleIJNS5_1CILi128EEENS7_ILi64EEENS7_ILi192EEEEEELi192ENS_6half_tEfNS_4arch4Sm80ELb1ELb0ELb1ELb1ELb1ELb1ELb1ELb1EEENS1_21CollectiveEpilogueFwdINS6_IJS8_SA_S9_EEENS6_IJNS7_ILi1EEESI_SI_EEESC_SE_Li256ELb1ELb1ELb1ELb0EEENS1_36VarlenDynamicPersistentTileSchedulerILi128ELi64ELi256ELi256ELb1ELb1ELb0ELb1ELb1ELb1EEEEEEEEEvNT_6ParamsE,@"STO_CUDA_ENTRY STV_DEFAULT"
_ZN7cutlass13device_kernelIN5flash19enable_sm80_to_sm89INS1_16FlashAttnFwdSm80INS1_25CollectiveMainloopFwdSm80ILi8ELi2ELb0EN4cute5tupleIJNS5_1CILi128EEENS7_ILi64EEENS7_ILi192EEEEEELi192ENS_6half_tEfNS_4arch4Sm80ELb1ELb0ELb1ELb1ELb1ELb1ELb1ELb1EEENS1_21CollectiveEpilogueFwdINS6_IJS8_SA_S9_EEENS6_IJNS7_ILi1EEESI_SI_EEESC_SE_Li256ELb1ELb1ELb1ELb0EEENS1_36VarlenDynamicPersistentTileSchedulerILi128ELi64ELi256ELi256ELb1ELb1ELb0ELb1ELb1ELb1EEEEEEEEEvNT_6ParamsE:
[----:B------:R-:W-:Y:S01]  /*0000*/  LDC R1, c[0x0][0x28] ;  /* 0x00000a00ff017b82 */ /* 0x000fe20000000800 */
[----:B------:R-:W-:Y:S05]  /*0010*/  EXIT ;  /* 0x000000000000794d */ /* 0x000fea0003800000 */
.L_x_17:
        /* <DEDUP_REMOVED lines=14> */
.L_x_53:


//--------------------- .text._ZN7cutlass13device_kernelIN5flash19enable_sm80_to_sm89INS1_16FlashAttnFwdSm80INS1_25CollectiveMainloopFwdSm80ILi8ELi1ELb0EN4cute5tupleIJNS5_1CILi128EEENS7_ILi64EEENS7_ILi192EEEEEELi192ENS_6half_tEfNS_4arch4Sm80ELb0ELb0ELb0ELb0ELb1ELb0ELb1ELb1EEENS1_21CollectiveEpilogueFwdINS6_IJS8_SA_S9_EEENS6_IJNS7_ILi1EEESI_SI_EEESC_SE_Li256ELb0ELb1ELb1ELb0EEENS1_19SingleTileSchedulerILb0ELb1ELb1ELi128EEEEEEEEEvNT_6ParamsE --------------------------
	.section	.text._ZN7cutlass13device_kernelIN5flash19enable_sm80_to_sm89INS1_16FlashAttnFwdSm80INS1_25CollectiveMainloopFwdSm80ILi8ELi1ELb0EN4cute5tupleIJNS5_1CILi128EEENS7_ILi64EEENS7_ILi192EEEEEELi192ENS_6half_tEfNS_4arch4Sm80ELb0ELb0ELb0ELb0ELb1ELb0ELb1ELb1EEENS1_21CollectiveEpilogueFwdINS6_IJS8_SA_S9_EEENS6_IJNS7_ILi1EEESI_SI_EEESC_SE_Li256ELb0ELb1ELb1ELb0EEENS1_19SingleTileSchedulerILb0ELb1ELb1ELi128EEEEEEEEEvNT_6ParamsE,"ax",@progbits
	.align	128
.text._ZN7cutlass13device_kernelIN5flash19enable_sm80_to_sm89INS1_16FlashAttnFwdSm80INS1_25CollectiveMainloopFwdSm80ILi8ELi1ELb0EN4cute5tupleIJNS5_1CILi128EEENS7_ILi64EEENS7_ILi192EEEEEELi192ENS_6half_tEfNS_4arch4Sm80ELb0ELb0ELb0ELb0ELb1ELb0ELb1ELb1EEENS1_21CollectiveEpilogueFwdINS6_IJS8_SA_S9_EEENS6_IJNS7_ILi1EEESI_SI_EEESC_SE_Li256ELb0ELb1ELb1ELb0EEENS1_19SingleTileSchedulerILb0ELb1ELb1ELi128EEEEEEEEEvNT_6ParamsE:
        .type           _ZN7cutlass13device_kernelIN5flash19enable_sm80_to_sm89INS1_16FlashAttnFwdSm80INS1_25CollectiveMainloopFwdSm80ILi8ELi1ELb0EN4cute5tupleIJNS5_1CILi128EEENS7_ILi64EEENS7_ILi192EEEEEELi192ENS_6half_tEfNS_4arch4Sm80ELb0ELb0ELb0ELb0ELb1ELb0ELb1ELb1EEENS1_21CollectiveEpilogueFwdINS6_IJS8_SA_S9_EEENS6_IJNS7_ILi1EEESI_SI_EEESC_SE_Li256ELb0ELb1ELb1ELb0EEENS1_19SingleTileSchedulerILb0ELb1ELb1ELi128EEEEEEEEEvNT_6ParamsE,@function
        .size           _ZN7cutlass13device_kernelIN5flash19enable_sm80_to_sm89INS1_16FlashAttnFwdSm80INS1_25CollectiveMainloopFwdSm80ILi8ELi1ELb0EN4cute5tupleIJNS5_1CILi128EEENS7_ILi64EEENS7_ILi192EEEEEELi192ENS_6half_tEfNS_4arch4Sm80ELb0ELb0ELb0ELb0ELb1ELb0ELb1ELb1EEENS1_21CollectiveEpilogueFwdINS6_IJS8_SA_S9_EEENS6_IJNS7_ILi1EEESI_SI_EEESC_SE_Li256ELb0ELb1ELb1ELb0EEENS1_19SingleTileSchedulerILb0ELb1ELb1ELi128EEEEEEEEEvNT_6ParamsE,(.L_x_54 - _ZN7cutlass13device_kernelIN5flash19enable_sm80_to_sm89INS1_16FlashAttnFwdSm80INS1_25CollectiveMainloopFwdSm80ILi8ELi1ELb0EN4cute5tupleIJNS5_1CILi128EEENS7_ILi64EEENS7_ILi192EEEEEELi192ENS_6half_tEfNS_4arch4Sm80ELb0ELb0ELb0ELb0ELb1ELb0ELb1ELb1EEENS1_21CollectiveEpilogueFwdINS6_IJS8_SA_S9_EEENS6_IJNS7_ILi1EEESI_SI_EEESC_SE_Li256ELb0ELb1ELb1ELb0EEENS1_19SingleTileSchedulerILb0ELb1ELb1ELi128EEEEEEEEEvNT_6ParamsE)
        .other          _ZN7cutlass13device_kernelIN5flash19enable_sm80_to_sm89INS1_16FlashAttnFwdSm80INS1_25CollectiveMainloopFwdSm80ILi8ELi1ELb0EN4cute5tupleIJNS5_1CILi128EEENS7_ILi64EEENS7_ILi192EEEEEELi192ENS_6half_tEfNS_4arch4Sm80ELb0ELb0ELb0ELb0ELb1ELb0ELb1ELb1EEENS1_21CollectiveEpilogueFwdINS6_IJS8_SA_S9_EEENS6_IJNS7_ILi1EEESI_SI_EEESC_SE_Li256ELb0ELb1ELb1ELb0EEENS1_19SingleTileSchedulerILb0ELb1ELb1ELi128EEEEEEEEEvNT_6ParamsE,@"STO_CUDA_ENTRY STV_DEFAULT"
_ZN7cutlass13device_kernelIN5flash19enable_sm80_to_sm89INS1_16FlashAttnFwdSm80INS1_25CollectiveMainloopFwdSm80ILi8ELi1ELb0EN4cute5tupleIJNS5_1CILi128EEENS7_ILi64EEENS7_ILi192EEEEEELi192ENS_6half_tEfNS_4arch4Sm80ELb0ELb0ELb0ELb0ELb1ELb0ELb1ELb1EEENS1_21CollectiveEpilogueFwdINS6_IJS8_SA_S9_EEENS6_IJNS7_ILi1EEESI_SI_EEESC_SE_Li256ELb0ELb1ELb1ELb0EEENS1_19SingleTileSchedulerILb0ELb1ELb1ELi128EEEEEEEEEvNT_6ParamsE:
[----:B------:R-:W-:Y:S01]  /*0000*/  LDC R1, c[0x0][0x28] ;  /* 0x00000a00ff017b82 */ /* 0x000fe20000000800 */
[----:B------:R-:W-:Y:S05]  /*0010*/  EXIT ;  /* 0x000000000000794d */ /* 0x000fea0003800000 */
.L_x_18:
        /* <DEDUP_REMOVED lines=14> */
.L_x_54:


//--------------------- .text._ZN7cutlass13device_kernelIN5flash19enable_sm80_to_sm89INS1_16FlashAttnFwdSm80INS1_25CollectiveMainloopFwdSm80ILi8ELi1ELb0EN4cute5tupleIJNS5_1CILi128EEENS7_ILi64EEENS7_ILi192EEEEEELi192ENS_6half_tEfNS_4arch4Sm80ELb0ELb0ELb0ELb1ELb1ELb0ELb1ELb1EEENS1_21CollectiveEpilogueFwdINS6_IJS8_SA_S9_EEENS6_IJNS7_ILi1EEESI_SI_EEESC_SE_Li256ELb1ELb1ELb1ELb0EEENS1_36VarlenDynamicPersistentTileSchedulerILi128ELi64ELi256ELi256ELb1ELb1ELb0ELb0ELb1ELb1EEEEEEEEEvNT_6ParamsE --------------------------
	.section	.text._ZN7cutlass13device_kernelIN5flash19enable_sm80_to_sm89INS1_16FlashAttnFwdSm80INS1_25CollectiveMainloopFwdSm80ILi8ELi1ELb0EN4cute5tupleIJNS5_1CILi128EEENS7_ILi64EEENS7_ILi192EEEEEELi192ENS_6half_tEfNS_4arch4Sm80ELb0ELb0ELb0ELb1ELb1ELb0ELb1ELb1EEENS1_21CollectiveEpilogueFwdINS6_IJS8_SA_S9_EEENS6_IJNS7_ILi1EEESI_SI_EEESC_SE_Li256ELb1ELb1ELb1ELb0EEENS1_36VarlenDynamicPersistentTileSchedulerILi128ELi64ELi256ELi256ELb1ELb1ELb0ELb0ELb1ELb1EEEEEEEEEvNT_6ParamsE,"ax",@progbits
	.align	128
.text._ZN7cutlass13device_kernelIN5flash19enable_sm80_to_sm89INS1_16FlashAttnFwdSm80INS1_25CollectiveMainloopFwdSm80ILi8ELi1ELb0EN4cute5tupleIJNS5_1CILi128EEENS7_ILi64EEENS7_ILi192EEEEEELi192ENS_6half_tEfNS_4arch4Sm80ELb0ELb0ELb0ELb1ELb1ELb0ELb1ELb1EEENS1_21CollectiveEpilogueFwdINS6_IJS8_SA_S9_EEENS6_IJNS7_ILi1EEESI_SI_EEESC_SE_Li256ELb1ELb1ELb1ELb0EEENS1_36VarlenDynamicPersistentTileSchedulerILi128ELi64ELi256ELi256ELb1ELb1ELb0ELb0ELb1ELb1EEEEEEEEEvNT_6ParamsE:
        .type           _ZN7cutlass13device_kernelIN5flash19enable_sm80_to_sm89INS1_16FlashAttnFwdSm80INS1_25CollectiveMainloopFwdSm80ILi8ELi1ELb0EN4cute5tupleIJNS5_1CILi128EEENS7_ILi64EEENS7_ILi192EEEEEELi192ENS_6half_tEfNS_4arch4Sm80ELb0ELb0ELb0ELb1ELb1ELb0ELb1ELb1EEENS1_21CollectiveEpilogueFwdINS6_IJS8_SA_S9_EEENS6_IJNS7_ILi1EEESI_SI_EEESC_SE_Li256ELb1ELb1ELb1ELb0EEENS1_36VarlenDynamicPersistentTileSchedulerILi128ELi64ELi256ELi256ELb1ELb1ELb0ELb0ELb1ELb1EEEEEEEEEvNT_6ParamsE,@function
        .size           _ZN7cutlass13device_kernelIN5flash19enable_sm80_to_sm89INS1_16FlashAttnFwdSm80INS1_25CollectiveMainloopFwdSm80ILi8ELi1ELb0EN4cute5tupleIJNS5_1CILi128EEENS7_ILi64EEENS7_ILi192EEEEEELi192ENS_6half_tEfNS_4arch4Sm80ELb0ELb0ELb0ELb1ELb1ELb0ELb1ELb1EEENS1_21CollectiveEpilogueFwdINS6_IJS8_SA_S9_EEENS6_IJNS7_ILi1EEESI_SI_EEESC_SE_Li256ELb1ELb1ELb1ELb0EEENS1_36VarlenDynamicPersistentTileSchedulerILi128ELi64ELi256ELi256ELb1ELb1ELb0ELb0ELb1ELb1EEEEEEEEEvNT_6ParamsE,(.L_x_55 - _ZN7cutlass13device_kernelIN5flash19enable_sm80_to_sm89INS1_16FlashAttnFwdSm80INS1_25CollectiveMainloopFwdSm80ILi8ELi1ELb0EN4cute5tupleIJNS5_1CILi128EEENS7_ILi64EEENS7_ILi192EEEEEELi192ENS_6half_tEfNS_4arch4Sm80ELb0ELb0ELb0ELb1ELb1ELb0ELb1ELb1EEENS1_21CollectiveEpilogueFwdINS6_IJS8_SA_S9_EEENS6_IJNS7_ILi1EEESI_SI_EEESC_SE_Li256ELb1ELb1ELb1ELb0EEENS1_36VarlenDynamicPersistentTileSchedulerILi128ELi64ELi256ELi256ELb1ELb1ELb0ELb0ELb1ELb1EEEEEEEEEvNT_6ParamsE)
        .other          _ZN7cutlass13device_kernelIN5flash19enable_sm80_to_sm89INS1_16FlashAttnFwdSm80INS1_25CollectiveMainloopFwdSm80ILi8ELi1ELb0EN4cute5tupleIJNS5_1CILi128EEENS7_ILi64EEENS7_ILi192EEEEEELi192ENS_6half_tEfNS_4arch4Sm80ELb0ELb0ELb0ELb1ELb1ELb0ELb1ELb1EEENS1_21CollectiveEpilogueFwdINS6_IJS8_SA_S9_EEENS6_IJNS7_ILi1EEESI_SI_EEESC_SE_Li256ELb1ELb1ELb1ELb0EEENS1_36VarlenDynamicPersistentTileSchedulerILi128ELi64ELi256ELi256ELb1ELb1ELb0ELb0ELb1ELb1EEEEEEEEEvNT_6ParamsE,@"STO_CUDA_ENTRY STV_DEFAULT"
_ZN7cutlass13device_kernelIN5flash19enable_sm80_to_sm89INS1_16FlashAttnFwdSm80INS1_25CollectiveMainloopFwdSm80ILi8ELi1ELb0EN4cute5tupleIJNS5_1CILi128EEENS7_ILi64EEENS7_ILi192EEEEEELi192ENS_6half_tEfNS_4arch4Sm80ELb0ELb0ELb0ELb1ELb1ELb0ELb1ELb1EEENS1_21CollectiveEpilogueFwdINS6_IJS8_SA_S9_EEENS6_IJNS7_ILi1EEESI_SI_EEESC_SE_Li256ELb1ELb1ELb1ELb0EEENS1_36VarlenDynamicPersistentTileSchedulerILi128ELi64ELi256ELi256ELb1ELb1ELb0ELb0ELb1ELb1EEEEEEEEEvNT_6ParamsE:
[----:B------:R-:W-:Y:S01]  /*0000*/  LDC R1, c[0x0][0x28] ;  /* 0x00000a00ff017b82 */ /* 0x000fe20000000800 */
[----:B------:R-:W-:Y:S05]  /*0010*/  EXIT ;  /* 0x000000000000794d */ /* 0x000fea0003800000 */
.L_x_19:
        /* <DEDUP_REMOVED lines=14> */
.L_x_55:


//--------------------- .text._ZN7cutlass13device_kernelIN5flash19enable_sm80_to_sm89INS1_16FlashAttnFwdSm80INS1_25CollectiveMainloopFwdSm80ILi8ELi1ELb0EN4cute5tupleIJNS5_1CILi128EEENS7_ILi64EEENS7_ILi192EEEEEELi192ENS_6half_tEfNS_4arch4Sm80ELb0ELb0ELb0ELb1ELb1ELb1ELb1ELb1EEENS1_21CollectiveEpilogueFwdINS6_IJS8_SA_S9_EEENS6_IJNS7_ILi1EEESI_SI_EEESC_SE_Li256ELb1ELb1ELb1ELb0EEENS1_36VarlenDynamicPersistentTileSchedulerILi128ELi64ELi256ELi256ELb1ELb1ELb0ELb0ELb1ELb1EEEEEEEEEvNT_6ParamsE --------------------------
	.section	.text._ZN7cutlass13device_kernelIN5flash19enable_sm80_to_sm89INS1_16FlashAttnFwdSm80INS1_25CollectiveMainloopFwdSm80ILi8ELi1ELb0EN4cute5tupleIJNS5_1CILi128EEENS7_ILi64EEENS7_ILi192EEEEEELi192ENS_6half_tEfNS_4arch4Sm80ELb0ELb0ELb0ELb1ELb1ELb1ELb1ELb1EEENS1_21CollectiveEpilogueFwdINS6_IJS8_SA_S9_EEENS6_IJNS7_ILi1EEESI_SI_EEESC_SE_Li256ELb1ELb1ELb1ELb0EEENS1_36VarlenDynamicPersistentTileSchedulerILi128ELi64ELi256ELi256ELb1ELb1ELb0ELb0ELb1ELb1EEEEEEEEEvNT_6ParamsE,"ax",@progbits
	.align	128
.text._ZN7cutlass13device_kernelIN5flash19enable_sm80_to_sm89INS1_16FlashAttnFwdSm80INS1_25CollectiveMainloopFwdSm80ILi8ELi1ELb0EN4cute5tupleIJNS5_1CILi128EEENS7_ILi64EEENS7_ILi192EEEEEELi192ENS_6half_tEfNS_4arch4Sm80ELb0ELb0ELb0ELb1ELb1ELb1ELb1ELb1EEENS1_21CollectiveEpilogueFwdINS6_IJS8_SA_S9_EEENS6_IJNS7_ILi1EEESI_SI_EEESC_SE_Li256ELb1ELb1ELb1ELb0EEENS1_36VarlenDynamicPersistentTileSchedulerILi128ELi64ELi256ELi256ELb1ELb1ELb0ELb0ELb1ELb1EEEEEEEEEvNT_6ParamsE:
        .type           _ZN7cutlass13device_kernelIN5flash19enable_sm80_to_sm89INS1_16FlashAttnFwdSm80INS1_25CollectiveMainloopFwdSm80ILi8ELi1ELb0EN4cute5tupleIJNS5_1CILi128EEENS7_ILi64EEENS7_ILi192EEEEEELi192ENS_6half_tEfNS_4arch4Sm80ELb0ELb0ELb0ELb1ELb1ELb1ELb1ELb1EEENS1_21CollectiveEpilogueFwdINS6_IJS8_SA_S9_EEENS6_IJNS7_ILi1EEESI_SI_EEESC_SE_Li256ELb1ELb1ELb1ELb0EEENS1_36VarlenDynamicPersistentTileSchedulerILi128ELi64ELi256ELi256ELb1ELb1ELb0ELb0ELb1ELb1EEEEEEEEEvNT_6ParamsE,@function
        .size           _ZN7cutlass13device_kernelIN5flash19enable_sm80_to_sm89INS1_16FlashAttnFwdSm80INS1_25CollectiveMainloopFwdSm80ILi8ELi1ELb0EN4cute5tupleIJNS5_1CILi128EEENS7_ILi64EEENS7_ILi192EEEEEELi192ENS_6half_tEfNS_4arch4Sm80ELb0ELb0ELb0ELb1ELb1ELb1ELb1ELb1EEENS1_21CollectiveEpilogueFwdINS6_IJS8_SA_S9_EEENS6_IJNS7_ILi1EEESI_SI_EEESC_SE_Li256ELb1ELb1ELb1ELb0EEENS1_36VarlenDynamicPersistentTileSchedulerILi128ELi64ELi256ELi256ELb1ELb1ELb0ELb0ELb1ELb1EEEEEEEEEvNT_6ParamsE,(.L_x_56 - _ZN7cutlass13device_kernelIN5flash19enable_sm80_to_sm89INS1_16FlashAttnFwdSm80INS1_25CollectiveMainloopFwdSm80ILi8ELi1ELb0EN4cute5tupleIJNS5_1CILi128EEENS7_ILi64EEENS7_ILi192EEEEEELi192ENS_6half_tEfNS_4arch4Sm80ELb0ELb0ELb0ELb1ELb1ELb1ELb1ELb1EEENS1_21CollectiveEpilogueFwdINS6_IJS8_SA_S9_EEENS6_IJNS7_ILi1EEESI_SI_EEESC_SE_Li256ELb1ELb1ELb1ELb0EEENS1_36VarlenDynamicPersistentTileSchedulerILi128ELi64ELi256ELi256ELb1ELb1ELb0ELb0ELb1ELb1EEEEEEEEEvNT_6ParamsE)
        .other          _ZN7cutlass13device_kernelIN5flash19enable_sm80_to_sm89INS1_16FlashAttnFwdSm80INS1_25CollectiveMainloopFwdSm80ILi8ELi1ELb0EN4cute5tupleIJNS5_1CILi128EEENS7_ILi64EEENS7_ILi192EEEEEELi192ENS_6half_tEfNS_4arch4Sm80ELb0ELb0ELb0ELb1ELb1ELb1ELb1ELb1EEENS1_21CollectiveEpilogueFwdINS6_IJS8_SA_S9_EEENS6_IJNS7_ILi1EEESI_SI_EEESC_SE_Li256ELb1ELb1ELb1ELb0EEENS1_36VarlenDynamicPersistentTileSchedulerILi128ELi64ELi256ELi256ELb1ELb1ELb0ELb0ELb1ELb1EEEEEEEEEvNT_6ParamsE,@"STO_CUDA_ENTRY STV_DEFAULT"
_ZN7cutlass13device_kernelIN5flash19enable_sm80_to_sm89INS1_16FlashAttnFwdSm80INS1_25CollectiveMainloopFwdSm80ILi8ELi1ELb0EN4cute5tupleIJNS5_1CILi128EEENS7_ILi64EEENS7_ILi192EEEEEELi192ENS_6half_tEfNS_4arch4Sm80ELb0ELb0ELb0ELb1ELb1ELb1ELb1ELb1EEENS1_21CollectiveEpilogueFwdINS6_IJS8_SA_S9_EEENS6_IJNS7_ILi1EEESI_SI_EEESC_SE_Li256ELb1ELb1ELb1ELb0EEENS1_36VarlenDynamicPersistentTileSchedulerILi128ELi64ELi256ELi256ELb1ELb1ELb0ELb0ELb1ELb1EEEEEEEEEvNT_6ParamsE:
[----:B------:R-:W-:Y:S01]  /*0000*/  LDC R1, c[0x0][0x28] ;  /* 0x00000a00ff017b82 */ /* 0x000fe20000000800 */
[----:B------:R-:W-:Y:S05]  /*0010*/  EXIT ;  /* 0x000000000000794d */ /* 0x000fea0003800000 */
.L_x_20:
        /* <DEDUP_REMOVED lines=14> */
.L_x_56:


//--------------------- .text._ZN7cutlass13device_kernelIN5flash19enable_sm80_to_sm89INS1_16FlashAttnFwdSm80INS1_25CollectiveMainloopFwdSm80ILi8ELi1ELb0EN4cute5tupleIJNS5_1CILi128EEENS7_ILi64EEENS7_ILi192EEEEEELi192ENS_6half_tEfNS_4arch4Sm80ELb0ELb1ELb0ELb0ELb1ELb0ELb1ELb1EEENS1_21CollectiveEpilogueFwdINS6_IJS8_SA_S9_EEENS6_IJNS7_ILi1EEESI_SI_EEESC_SE_Li256ELb0ELb1ELb1ELb0EEENS1_19SingleTileSchedulerILb0ELb1ELb1ELi128EEEEEEEEEvNT_6ParamsE --------------------------
	.section	.text._ZN7cutlass13device_kernelIN5flash19enable_sm80_to_sm89INS1_16FlashAttnFwdSm80INS1_25CollectiveMainloopFwdSm80ILi8ELi1ELb0EN4cute5tupleIJNS5_1CILi128EEENS7_ILi64EEENS7_ILi192EEEEEELi192ENS_6half_tEfNS_4arch4Sm80ELb0ELb1ELb0ELb0ELb1ELb0ELb1ELb1EEENS1_21CollectiveEpilogueFwdINS6_IJS8_SA_S9_EEENS6_IJNS7_ILi1EEESI_SI_EEESC_SE_Li256ELb0ELb1ELb1ELb0EEENS1_19SingleTileSchedulerILb0ELb1ELb1ELi128EEEEEEEEEvNT_6ParamsE,"ax",@progbits
	.align	128
.text._ZN7cutlass13device_kernelIN5flash19enable_sm80_to_sm89INS1_16FlashAttnFwdSm80INS1_25CollectiveMainloopFwdSm80ILi8ELi1ELb0EN4cute5tupleIJNS5_1CILi128EEENS7_ILi64EEENS7_ILi192EEEEEELi192ENS_6half_tEfNS_4arch4Sm80ELb0ELb1ELb0ELb0ELb1ELb0ELb1ELb1EEENS1_21CollectiveEpilogueFwdINS6_IJS8_SA_S9_EEENS6_IJNS7_ILi1EEESI_SI_EEESC_SE_Li256ELb0ELb1ELb1ELb0EEENS1_19SingleTileSchedulerILb0ELb1ELb1ELi128EEEEEEEEEvNT_6ParamsE:
        .type           _ZN7cutlass13device_kernelIN5flash19enable_sm80_to_sm89INS1_16FlashAttnFwdSm80INS1_25CollectiveMainloopFwdSm80ILi8ELi1ELb0EN4cute5tupleIJNS5_1CILi128EEENS7_ILi64EEENS7_ILi192EEEEEELi192ENS_6half_tEfNS_4arch4Sm80ELb0ELb1ELb0ELb0ELb1ELb0ELb1ELb1EEENS1_21CollectiveEpilogueFwdINS6_IJS8_SA_S9_EEENS6_IJNS7_ILi1EEESI_SI_EEESC_SE_Li256ELb0ELb1ELb1ELb0EEENS1_19SingleTileSchedulerILb0ELb1ELb1ELi128EEEEEEEEEvNT_6ParamsE,@function
        .size           _ZN7cutlass13device_kernelIN5flash19enable_sm80_to_sm89INS1_16FlashAttnFwdSm80INS1_25CollectiveMainloopFwdSm80ILi8ELi1ELb0EN4cute5tupleIJNS5_1CILi128EEENS7_ILi64EEENS7_ILi192EEEEEELi192ENS_6half_tEfNS_4arch4Sm80ELb0ELb1ELb0ELb0ELb1ELb0ELb1ELb1EEENS1_21CollectiveEpilogueFwdINS6_IJS8_SA_S9_EEENS6_IJNS7_ILi1EEESI_SI_EEESC_SE_Li256ELb0ELb1ELb1ELb0EEENS1_19SingleTileSchedulerILb0ELb1ELb1ELi128EEEEEEEEEvNT_6ParamsE,(.L_x_57 - _ZN7cutlass13device_kernelIN5flash19enable_sm80_to_sm89INS1_16FlashAttnFwdSm80INS1_25CollectiveMainloopFwdSm80ILi8ELi1ELb0EN4cute5tupleIJNS5_1CILi128EEENS7_ILi64EEENS7_ILi192EEEEEELi192ENS_6half_tEfNS_4arch4Sm80ELb0ELb1ELb0ELb0ELb1ELb0ELb1ELb1EEENS1_21CollectiveEpilogueFwdINS6_IJS8_SA_S9_EEENS6_IJNS7_ILi1EEESI_SI_EEESC_SE_Li256ELb0ELb1ELb1ELb0EEENS1_19SingleTileSchedulerILb0ELb1ELb1ELi128EEEEEEEEEvNT_6ParamsE)
        .other          _ZN7cutlass13device_kernelIN5flash19enable_sm80_to_sm89INS1_16FlashAttnFwdSm80INS1_25CollectiveMainloopFwdSm80ILi8ELi1ELb0EN4cute5tupleIJNS5_1CILi128EEENS7_ILi64EEENS7_ILi192EEEEEELi192ENS_6half_tEfNS_4arch4Sm80ELb0ELb1ELb0ELb0ELb1ELb0ELb1ELb1EEENS1_21CollectiveEpilogueFwdINS6_IJS8_SA_S9_EEENS6_IJNS7_ILi1EEESI_SI_EEESC_SE_Li256ELb0ELb1ELb1ELb0EEENS1_19SingleTileSchedulerILb0ELb1ELb1ELi128EEEEEEEEEvNT_6ParamsE,@"STO_CUDA_ENTRY STV_DEFAULT"
_ZN7cutlass13device_kernelIN5flash19enable_sm80_to_sm89INS1_16FlashAttnFwdSm80INS1_25CollectiveMainloopFwdSm80ILi8ELi1ELb0EN4cute5tupleIJNS5_1CILi128EEENS7_ILi64EEENS7_ILi192EEEEEELi192ENS_6half_tEfNS_4arch4Sm80ELb0ELb1ELb0ELb0ELb1ELb0ELb1ELb1EEENS1_21CollectiveEpilogueFwdINS6_IJS8_SA_S9_EEENS6_IJNS7_ILi1EEESI_SI_EEESC_SE_Li256ELb0ELb1ELb1ELb0EEENS1_19SingleTileSchedulerILb0ELb1ELb1ELi128EEEEEEEEEvNT_6ParamsE:
[----:B------:R-:W-:Y:S01]  /*0000*/  LDC R1, c[0x0][0x28] ;  /* 0x00000a00ff017b82 */ /* 0x000fe20000000800 */
[----:B------:R-:W-:Y:S05]  /*0010*/  EXIT ;  /* 0x000000000000794d */ /* 0x000fea0003800000 */
.L_x_21:
        /* <DEDUP_REMOVED lines=14> */
.L_x_57:


//--------------------- .text._ZN7cutlass13device_kernelIN5flash19enable_sm80_to_sm89INS1_16FlashAttnFwdSm80INS1_25CollectiveMainloopFwdSm80ILi8ELi1ELb0EN4cute5tupleIJNS5_1CILi128EEENS7_ILi64EEENS7_ILi192EEEEEELi192ENS_6half_tEfNS_4arch4Sm80ELb0ELb1ELb0ELb1ELb1ELb0ELb1ELb1EEENS1_21CollectiveEpilogueFwdINS6_IJS8_SA_S9_EEENS6_IJNS7_ILi1EEESI_SI_EEESC_SE_Li256ELb1ELb1ELb1ELb0EEENS1_36VarlenDynamicPersistentTileSchedulerILi128ELi64ELi256ELi256ELb1ELb1ELb0ELb1ELb0ELb1EEEEEEEEEvNT_6ParamsE --------------------------
	.section	.text._ZN7cutlass13device_kernelIN5flash19enable_sm80_to_sm89INS1_16FlashAttnFwdSm80INS1_25CollectiveMainloopFwdSm80ILi8ELi1ELb0EN4cute5tupleIJNS5_1CILi128EEENS7_ILi64EEENS7_ILi192EEEEEELi192ENS_6half_tEfNS_4arch4Sm80ELb0ELb1ELb0ELb1ELb1ELb0ELb1ELb1EEENS1_21CollectiveEpilogueFwdINS6_IJS8_SA_S9_EEENS6_IJNS7_ILi1EEESI_SI_EEESC_SE_Li256ELb1ELb1ELb1ELb0EEENS1_36VarlenDynamicPersistentTileSchedulerILi128ELi64ELi256ELi256ELb1ELb1ELb0ELb1ELb0ELb1EEEEEEEEEvNT_6ParamsE,"ax",@progbits
	.align	128
.text._ZN7cutlass13device_kernelIN5flash19enable_sm80_to_sm89INS1_16FlashAttnFwdSm80INS1_25CollectiveMainloopFwdSm80ILi8ELi1ELb0EN4cute5tupleIJNS5_1CILi128EEENS7_ILi64EEENS7_ILi192EEEEEELi192ENS_6half_tEfNS_4arch4Sm80ELb0ELb1ELb0ELb1ELb1ELb0ELb1ELb1EEENS1_21CollectiveEpilogueFwdINS6_IJS8_SA_S9_EEENS6_IJNS7_ILi1EEESI_SI_EEESC_SE_Li256ELb1ELb1ELb1ELb0EEENS1_36VarlenDynamicPersistentTileSchedulerILi128ELi64ELi256ELi256ELb1ELb1ELb0ELb1ELb0ELb1EEEEEEEEEvNT_6ParamsE:
        .type           _ZN7cutlass13device_kernelIN5flash19enable_sm80_to_sm89INS1_16FlashAttnFwdSm80INS1_25CollectiveMainloopFwdSm80ILi8ELi1ELb0EN4cute5tupleIJNS5_1CILi128EEENS7_ILi64EEENS7_ILi192EEEEEELi192ENS_6half_tEfNS_4arch4Sm80ELb0ELb1ELb0ELb1ELb1ELb0ELb1ELb1EEENS1_21CollectiveEpilogueFwdINS6_IJS8_SA_S9_EEENS6_IJNS7_ILi1EEESI_SI_EEESC_SE_Li256ELb1ELb1ELb1ELb0EEENS1_36VarlenDynamicPersistentTileSchedulerILi128ELi64ELi256ELi256ELb1ELb1ELb0ELb1ELb0ELb1EEEEEEEEEvNT_6ParamsE,@function
        .size           _ZN7cutlass13device_kernelIN5flash19enable_sm80_to_sm89INS1_16FlashAttnFwdSm80INS1_25CollectiveMainloopFwdSm80ILi8ELi1ELb0EN4cute5tupleIJNS5_1CILi128EEENS7_ILi64EEENS7_ILi192EEEEEELi192ENS_6half_tEfNS_4arch4Sm80ELb0ELb1ELb0ELb1ELb1ELb0ELb1ELb1EEENS1_21CollectiveEpilogueFwdINS6_IJS8_SA_S9_EEENS6_IJNS7_ILi1EEESI_SI_EEESC_SE_Li256ELb1ELb1ELb1ELb0EEENS1_36VarlenDynamicPersistentTileSchedulerILi128ELi64ELi256ELi256ELb1ELb1ELb0ELb1ELb0ELb1EEEEEEEEEvNT_6ParamsE,(.L_x_58 - _ZN7cutlass13device_kernelIN5flash19enable_sm80_to_sm89INS1_16FlashAttnFwdSm80INS1_25CollectiveMainloopFwdSm80ILi8ELi1ELb0EN4cute5tupleIJNS5_1CILi128EEENS7_ILi64EEENS7_ILi192EEEEEELi192ENS_6half_tEfNS_4arch4Sm80ELb0ELb1ELb0ELb1ELb1ELb0ELb1ELb1EEENS1_21CollectiveEpilogueFwdINS6_IJS8_SA_S9_EEENS6_IJNS7_ILi1EEESI_SI_EEESC_SE_Li256ELb1ELb1ELb1ELb0EEENS1_36VarlenDynamicPersistentTileSchedulerILi128ELi64ELi256ELi256ELb1ELb1ELb0ELb1ELb0ELb1EEEEEEEEEvNT_6ParamsE)
        .other          _ZN7cutlass13device_kernelIN5flash19enable_sm80_to_sm89INS1_16FlashAttnFwdSm80INS1_25CollectiveMainloopFwdSm80ILi8ELi1ELb0EN4cute5tupleIJNS5_1CILi128EEENS7_ILi64EEENS7_ILi192EEEEEELi192ENS_6half_tEfNS_4arch4Sm80ELb0ELb1ELb0ELb1ELb1ELb0ELb1ELb1EEENS1_21CollectiveEpilogueFwdINS6_IJS8_SA_S9_EEENS6_IJNS7_ILi1EEESI_SI_EEESC_SE_Li256ELb1ELb1ELb1ELb0EEENS1_36VarlenDynamicPersistentTileSchedulerILi128ELi64ELi256ELi256ELb1ELb1ELb0ELb1ELb0ELb1EEEEEEEEEvNT_6ParamsE,@"STO_CUDA_ENTRY STV_DEFAULT"
_ZN7cutlass13device_kernelIN5flash19enable_sm80_to_sm89INS1_16FlashAttnFwdSm80INS1_25CollectiveMainloopFwdSm80ILi8ELi1ELb0EN4cute5tupleIJNS5_1CILi128EEENS7_ILi64EEENS7_ILi192EEEEEELi192ENS_6half_tEfNS_4arch4Sm80ELb0ELb1ELb0ELb1ELb1ELb0ELb1ELb1EEENS1_21CollectiveEpilogueFwdINS6_IJS8_SA_S9_EEENS6_IJNS7_ILi1EEESI_SI_EEESC_SE_Li256ELb1ELb1ELb1ELb0EEENS1_36VarlenDynamicPersistentTileSchedulerILi128ELi64ELi256ELi256ELb1ELb1ELb0ELb1ELb0ELb1EEEEEEEEEvNT_6ParamsE:
[----:B------:R-:W-:Y:S01]  /*0000*/  LDC R1, c[0x0][0x28] ;  /* 0x00000a00ff017b82 */ /* 0x000fe20000000800 */
[----:B------:R-:W-:Y:S05]  /*0010*/  EXIT ;  /* 0x000000000000794d */ /* 0x000fea0003800000 */
.L_x_22:
        /* <DEDUP_REMOVED lines=14> */
.L_x_58:


//--------------------- .text._ZN7cutlass13device_kernelIN5flash19enable_sm80_to_sm89INS1_16FlashAttnFwdSm80INS1_25CollectiveMainloopFwdSm80ILi8ELi1ELb0EN4cute5tupleIJNS5_1CILi128EEENS7_ILi64EEENS7_ILi192EEEEEELi192ENS_6half_tEfNS_4arch4Sm80ELb0ELb1ELb0ELb1ELb1ELb1ELb1ELb1EEENS1_21CollectiveEpilogueFwdINS6_IJS8_SA_S9_EEENS6_IJNS7_ILi1EEESI_SI_EEESC_SE_Li256ELb1ELb1ELb1ELb0EEENS1_36VarlenDynamicPersistentTileSchedulerILi128ELi64ELi256ELi256ELb1ELb1ELb0ELb1ELb0ELb1EEEEEEEEEvNT_6ParamsE --------------------------
	.section	.text._ZN7cutlass13device_kernelIN5flash19enable_sm80_to_sm89INS1_16FlashAttnFwdSm80INS1_25CollectiveMainloopFwdSm80ILi8ELi1ELb0EN4cute5tupleIJNS5_1CILi128EEENS7_ILi64EEENS7_ILi192EEEEEELi192ENS_6half_tEfNS_4arch4Sm80ELb0ELb1ELb0ELb1ELb1ELb1ELb1ELb1EEENS1_21CollectiveEpilogueFwdINS6_IJS8_SA_S9_EEENS6_IJNS7_ILi1EEESI_SI_EEESC_SE_Li256ELb1ELb1ELb1ELb0EEENS1_36VarlenDynamicPersistentTileSchedulerILi128ELi64ELi256ELi256ELb1ELb1ELb0ELb1ELb0ELb1EEEEEEEEEvNT_6ParamsE,"ax",@progbits
	.align	128
.text._ZN7cutlass13device_kernelIN5flash19enable_sm80_to_sm89INS1_16FlashAttnFwdSm80INS1_25CollectiveMainloopFwdSm80ILi8ELi1ELb0EN4cute5tupleIJNS5_1CILi128EEENS7_ILi64EEENS7_ILi192EEEEEELi192ENS_6half_tEfNS_4arch4Sm80ELb0ELb1ELb0ELb1ELb1ELb1ELb1ELb1EEENS1_21CollectiveEpilogueFwdINS6_IJS8_SA_S9_EEENS6_IJNS7_ILi1EEESI_SI_EEESC_SE_Li256ELb1ELb1ELb1ELb0EEENS1_36VarlenDynamicPersistentTileSchedulerILi128ELi64ELi256ELi256ELb1ELb1ELb0ELb1ELb0ELb1EEEEEEEEEvNT_6ParamsE:
        .type           _ZN7cutlass13device_kernelIN5flash19enable_sm80_to_sm89INS1_16FlashAttnFwdSm80INS1_25CollectiveMainloopFwdSm80ILi8ELi1ELb0EN4cute5tupleIJNS5_1CILi128EEENS7_ILi64EEENS7_ILi192EEEEEELi192ENS_6half_tEfNS_4arch4Sm80ELb0ELb1ELb0ELb1ELb1ELb1ELb1ELb1EEENS1_21CollectiveEpilogueFwdINS6_IJS8_SA_S9_EEENS6_IJNS7_ILi1EEESI_SI_EEESC_SE_Li256ELb1ELb1ELb1ELb0EEENS1_36VarlenDynamicPersistentTileSchedulerILi128ELi64ELi256ELi256ELb1ELb1ELb0ELb1ELb0ELb1EEEEEEEEEvNT_6ParamsE,@function
        .size           _ZN7cutlass13device_kernelIN5flash19enable_sm80_to_sm89INS1_16FlashAttnFwdSm80INS1_25CollectiveMainloopFwdSm80ILi8ELi1ELb0EN4cute5tupleIJNS5_1CILi128EEENS7_ILi64EEENS7_ILi192EEEEEELi192ENS_6half_tEfNS_4arch4Sm80ELb0ELb1ELb0ELb1ELb1ELb1ELb1ELb1EEENS1_21CollectiveEpilogueFwdINS6_IJS8_SA_S9_EEENS6_IJNS7_ILi1EEESI_SI_EEESC_SE_Li256ELb1ELb1ELb1ELb0EEENS1_36VarlenDynamicPersistentTileSchedulerILi128ELi64ELi256ELi256ELb1ELb1ELb0ELb1ELb0ELb1EEEEEEEEEvNT_6ParamsE,(.L_x_59 - _ZN7cutlass13device_kernelIN5flash19enable_sm80_to_sm89INS1_16FlashAttnFwdSm80INS1_25CollectiveMainloopFwdSm80ILi8ELi1ELb0EN4cute5tupleIJNS5_1CILi128EEENS7_ILi64EEENS7_ILi192EEEEEELi192ENS_6half_tEfNS_4arch4Sm80ELb0ELb1ELb0ELb1ELb1ELb1ELb1ELb1EEENS1_21CollectiveEpilogueFwdINS6_IJS8_SA_S9_EEENS6_IJNS7_ILi1EEESI_SI_EEESC_SE_Li256ELb1ELb1ELb1ELb0EEENS1_36VarlenDynamicPersistentTileSchedulerILi128ELi64ELi256ELi256ELb1ELb1ELb0ELb1ELb0ELb1EEEEEEEEEvNT_6ParamsE)
        .other          _ZN7cutlass13device_kernelIN5flash19enable_sm80_to_sm89INS1_16FlashAttnFwdSm80INS1_25CollectiveMainloopFwdSm80ILi8ELi1ELb0EN4cute5tupleIJNS5_1CILi128EEENS7_ILi64EEENS7_ILi192EEEEEELi192ENS_6half_tEfNS_4arch4Sm80ELb0ELb1ELb0ELb1ELb1ELb1ELb1ELb1EEENS1_21CollectiveEpilogueFwdINS6_IJS8_SA_S9_EEENS6_IJNS7_ILi1EEESI_SI_EEESC_SE_Li256ELb1ELb1ELb1ELb0EEENS1_36VarlenDynamicPersistentTileSchedulerILi128ELi64ELi256ELi256ELb1ELb1ELb0ELb1ELb0ELb1EEEEEEEEEvNT_6ParamsE,@"STO_CUDA_ENTRY STV_DEFAULT"
_ZN7cutlass13device_kernelIN5flash19enable_sm80_to_sm89INS1_16FlashAttnFwdSm80INS1_25CollectiveMainloopFwdSm80ILi8ELi1ELb0EN4cute5tupleIJNS5_1CILi128EEENS7_ILi64EEENS7_ILi192EEEEEELi192ENS_6half_tEfNS_4arch4Sm80ELb0ELb1ELb0ELb1ELb1ELb1ELb1ELb1EEENS1_21CollectiveEpilogueFwdINS6_IJS8_SA_S9_EEENS6_IJNS7_ILi1EEESI_SI_EEESC_SE_Li256ELb1ELb1ELb1ELb0EEENS1_36VarlenDynamicPersistentTileSchedulerILi128ELi64ELi256ELi256ELb1ELb1ELb0ELb1ELb0ELb1EEEEEEEEEvNT_6ParamsE:
[----:B------:R-:W-:Y:S01]  /*0000*/  LDC R1, c[0x0][0x28] ;  /* 0x00000a00ff017b82 */ /* 0x000fe20000000800 */
[----:B------:R-:W-:Y:S05]  /*0010*/  EXIT ;  /* 0x000000000000794d */ /* 0x000fea0003800000 */
.L_x_23:
        /* <DEDUP_REMOVED lines=14> */
.L_x_59:


//--------------------- .text._ZN7cutlass13device_kernelIN5flash19enable_sm80_to_sm89INS1_16FlashAttnFwdSm80INS1_25CollectiveMainloopFwdSm80ILi8ELi1ELb0EN4cute5tupleIJNS5_1CILi128EEENS7_ILi64EEENS7_ILi192EEEEEELi192ENS_6half_tEfNS_4arch4Sm80ELb1ELb0ELb0ELb0ELb1ELb0ELb1ELb1EEENS1_21CollectiveEpilogueFwdINS6_IJS8_SA_S9_EEENS6_IJNS7_ILi1EEESI_SI_EEESC_SE_Li256ELb0ELb1ELb1ELb0EEENS1_30DynamicPersistentTileSchedulerILi256ELi256ELb1ELb1ELb0EEEEEEEEEvNT_6ParamsE --------------------------
	.section	.text._ZN7cutlass13device_kernelIN5flash19enable_sm80_to_sm89INS1_16FlashAttnFwdSm80INS1_25CollectiveMainloopFwdSm80ILi8ELi1ELb0EN4cute5tupleIJNS5_1CILi128EEENS7_ILi64EEENS7_ILi192EEEEEELi192ENS_6half_tEfNS_4arch4Sm80ELb1ELb0ELb0ELb0ELb1ELb0ELb1ELb1EEENS1_21CollectiveEpilogueFwdINS6_IJS8_SA_S9_EEENS6_IJNS7_ILi1EEESI_SI_EEESC_SE_Li256ELb0ELb1ELb1ELb0EEENS1_30DynamicPersistentTileSchedulerILi256ELi256ELb1ELb1ELb0EEEEEEEEEvNT_6ParamsE,"ax",@progbits
	.align	128
.text._ZN7cutlass13device_kernelIN5flash19enable_sm80_to_sm89INS1_16FlashAttnFwdSm80INS1_25CollectiveMainloopFwdSm80ILi8ELi1ELb0EN4cute5tupleIJNS5_1CILi128EEENS7_ILi64EEENS7_ILi192EEEEEELi192ENS_6half_tEfNS_4arch4Sm80ELb1ELb0ELb0ELb0ELb1ELb0ELb1ELb1EEENS1_21CollectiveEpilogueFwdINS6_IJS8_SA_S9_EEENS6_IJNS7_ILi1EEESI_SI_EEESC_SE_Li256ELb0ELb1ELb1ELb0EEENS1_30DynamicPersistentTileSchedulerILi256ELi256ELb1ELb1ELb0EEEEEEEEEvNT_6ParamsE:
        .type           _ZN7cutlass13device_kernelIN5flash19enable_sm80_to_sm89INS1_16FlashAttnFwdSm80INS1_25CollectiveMainloopFwdSm80ILi8ELi1ELb0EN4cute5tupleIJNS5_1CILi128EEENS7_ILi64EEENS7_ILi192EEEEEELi192ENS_6half_tEfNS_4arch4Sm80ELb1ELb0ELb0ELb0ELb1ELb0ELb1ELb1EEENS1_21CollectiveEpilogueFwdINS6_IJS8_SA_S9_EEENS6_IJNS7_ILi1EEESI_SI_EEESC_SE_Li256ELb0ELb1ELb1ELb0EEENS1_30DynamicPersistentTileSchedulerILi256ELi256ELb1ELb1ELb0EEEEEEEEEvNT_6ParamsE,@function
        .size           _ZN7cutlass13device_kernelIN5flash19enable_sm80_to_sm89INS1_16FlashAttnFwdSm80INS1_25CollectiveMainloopFwdSm80ILi8ELi1ELb0EN4cute5tupleIJNS5_1CILi128EEENS7_ILi64EEENS7_ILi192EEEEEELi192ENS_6half_tEfNS_4arch4Sm80ELb1ELb0ELb0ELb0ELb1ELb0ELb1ELb1EEENS1_21CollectiveEpilogueFwdINS6_IJS8_SA_S9_EEENS6_IJNS7_ILi1EEESI_SI_EEESC_SE_Li256ELb0ELb1ELb1ELb0EEENS1_30DynamicPersistentTileSchedulerILi256ELi256ELb1ELb1ELb0EEEEEEEEEvNT_6ParamsE,(.L_x_60 - _ZN7cutlass13device_kernelIN5flash19enable_sm80_to_sm89INS1_16FlashAttnFwdSm80INS1_25CollectiveMainloopFwdSm80ILi8ELi1ELb0EN4cute5tupleIJNS5_1CILi128EEENS7_ILi64EEENS7_ILi192EEEEEELi192ENS_6half_tEfNS_4arch4Sm80ELb1ELb0ELb0ELb0ELb1ELb0ELb1ELb1EEENS1_21CollectiveEpilogueFwdINS6_IJS8_SA_S9_EEENS6_IJNS7_ILi1EEESI_SI_EEESC_SE_Li256ELb0ELb1ELb1ELb0EEENS1_30DynamicPersistentTileSchedulerILi256ELi256ELb1ELb1ELb0EEEEEEEEEvNT_6ParamsE)
        .other          _ZN7cutlass13device_kernelIN5flash19enable_sm80_to_sm89INS1_16FlashAttnFwdSm80INS1_25CollectiveMainloopFwdSm80ILi8ELi1ELb0EN4cute5tupleIJNS5_1CILi128EEENS7_ILi64EEENS7_ILi192EEEEEELi192ENS_6half_tEfNS_4arch4Sm80ELb1ELb0ELb0ELb0ELb1ELb0ELb1ELb1EEENS1_21CollectiveEpilogueFwdINS6_IJS8_SA_S9_EEENS6_IJNS7_ILi1EEESI_SI_EEESC_SE_Li256ELb0ELb1ELb1ELb0EEENS1_30DynamicPersistentTileSchedulerILi256ELi256ELb1ELb1ELb0EEEEEEEEEvNT_6ParamsE,@"STO_CUDA_ENTRY STV_DEFAULT"
_ZN7cutlass13device_kernelIN5flash19enable_sm80_to_sm89INS1_16FlashAttnFwdSm80INS1_25CollectiveMainloopFwdSm80ILi8ELi1ELb0EN4cute5tupleIJNS5_1CILi128EEENS7_ILi64EEENS7_ILi192EEEEEELi192ENS_6half_tEfNS_4arch4Sm80ELb1ELb0ELb0ELb0ELb1ELb0ELb1ELb1EEENS1_21CollectiveEpilogueFwdINS6_IJS8_SA_S9_EEENS6_IJNS7_ILi1EEESI_SI_EEESC_SE_Li256ELb0ELb1ELb1ELb0EEENS1_30DynamicPersistentTileSchedulerILi256ELi256ELb1ELb1ELb0EEEEEEEEEvNT_6ParamsE:
[----:B------:R-:W-:Y:S01]  /*0000*/  LDC R1, c[0x0][0x28] ;  /* 0x00000a00ff017b82 */ /* 0x000fe20000000800 */
[----:B------:R-:W-:Y:S05]  /*0010*/  EXIT ;  /* 0x000000000000794d */ /* 0x000fea0003800000 */
.L_x_24:
        /* <DEDUP_REMOVED lines=14> */
.L_x_60:


//--------------------- .text._ZN7cutlass13device_kernelIN5flash19enable_sm80_to_sm89INS1_16FlashAttnFwdSm80INS1_25CollectiveMainloopFwdSm80ILi8ELi1ELb0EN4cute5tupleIJNS5_1CILi128EEENS7_ILi64EEENS7_ILi192EEEEEELi192ENS_6half_tEfNS_4arch4Sm80ELb1ELb0ELb0ELb1ELb1ELb0ELb1ELb1EEENS1_21CollectiveEpilogueFwdINS6_IJS8_SA_S9_EEENS6_IJNS7_ILi1EEESI_SI_EEESC_SE_Li256ELb1ELb1ELb1ELb0EEENS1_36VarlenDynamicPersistentTileSchedulerILi128ELi64ELi256ELi256ELb1ELb1ELb0ELb1ELb1ELb1EEEEEEEEEvNT_6ParamsE --------------------------
	.section	.text._ZN7cutlass13device_kernelIN5flash19enable_sm80_to_sm89INS1_16FlashAttnFwdSm80INS1_25CollectiveMainloopFwdSm80ILi8ELi1ELb0EN4cute5tupleIJNS5_1CILi128EEENS7_ILi64EEENS7_ILi192EEEEEELi192ENS_6half_tEfNS_4arch4Sm80ELb1ELb0ELb0ELb1ELb1ELb0ELb1ELb1EEENS1_21CollectiveEpilogueFwdINS6_IJS8_SA_S9_EEENS6_IJNS7_ILi1EEESI_SI_EEESC_SE_Li256ELb1ELb1ELb1ELb0EEENS1_36VarlenDynamicPersistentTileSchedulerILi128ELi64ELi256ELi256ELb1ELb1ELb0ELb1ELb1ELb1EEEEEEEEEvNT_6ParamsE,"ax",@progbits
	.align	128
.text._ZN7cutlass13device_kernelIN5flash19enable_sm80_to_sm89INS1_16FlashAttnFwdSm80INS1_25CollectiveMainloopFwdSm80ILi8ELi1ELb0EN4cute5tupleIJNS5_1CILi128EEENS7_ILi64EEENS7_ILi192EEEEEELi192ENS_6half_tEfNS_4arch4Sm80ELb1ELb0ELb0ELb1ELb1ELb0ELb1ELb1EEENS1_21CollectiveEpilogueFwdINS6_IJS8_SA_S9_EEENS6_IJNS7_ILi1EEESI_SI_EEESC_SE_Li256ELb1ELb1ELb1ELb0EEENS1_36VarlenDynamicPersistentTileSchedulerILi128ELi64ELi256ELi256ELb1ELb1ELb0ELb1ELb1ELb1EEEEEEEEEvNT_6ParamsE:
        .type           _ZN7cutlass13device_kernelIN5flash19enable_sm80_to_sm89INS1_16FlashAttnFwdSm80INS1_25CollectiveMainloopFwdSm80ILi8ELi1ELb0EN4cute5tupleIJNS5_1CILi128EEENS7_ILi64EEENS7_ILi192EEEEEELi192ENS_6half_tEfNS_4arch4Sm80ELb1ELb0ELb0ELb1ELb1ELb0ELb1ELb1EEENS1_21CollectiveEpilogueFwdINS6_IJS8_SA_S9_EEENS6_IJNS7_ILi1EEESI_SI_EEESC_SE_Li256ELb1ELb1ELb1ELb0EEENS1_36VarlenDynamicPersistentTileSchedulerILi128ELi64ELi256ELi256ELb1ELb1ELb0ELb1ELb1ELb1EEEEEEEEEvNT_6ParamsE,@function
        .size           _ZN7cutlass13device_kernelIN5flash19enable_sm80_to_sm89INS1_16FlashAttnFwdSm80INS1_25CollectiveMainloopFwdSm80ILi8ELi1ELb0EN4cute5tupleIJNS5_1CILi128EEENS7_ILi64EEENS7_ILi192EEEEEELi192ENS_6half_tEfNS_4arch4Sm80ELb1ELb0ELb0ELb1ELb1ELb0ELb1ELb1EEENS1_21CollectiveEpilogueFwdINS6_IJS8_SA_S9_EEENS6_IJNS7_ILi1EEESI_SI_EEESC_SE_Li256ELb1ELb1ELb1ELb0EEENS1_36VarlenDynamicPersistentTileSchedulerILi128ELi64ELi256ELi256ELb1ELb1ELb0ELb1ELb1ELb1EEEEEEEEEvNT_6ParamsE,(.L_x_61 - _ZN7cutlass13device_kernelIN5flash19enable_sm80_to_sm89INS1_16FlashAttnFwdSm80INS1_25CollectiveMainloopFwdSm80ILi8ELi1ELb0EN4cute5tupleIJNS5_1CILi128EEENS7_ILi64EEENS7_ILi192EEEEEELi192ENS_6half_tEfNS_4arch4Sm80ELb1ELb0ELb0ELb1ELb1ELb0ELb1ELb1EEENS1_21CollectiveEpilogueFwdINS6_IJS8_SA_S9_EEENS6_IJNS7_ILi1EEESI_SI_EEESC_SE_Li256ELb1ELb1ELb1ELb0EEENS1_36VarlenDynamicPersistentTileSchedulerILi128ELi64ELi256ELi256ELb1ELb1ELb0ELb1ELb1ELb1EEEEEEEEEvNT_6ParamsE)
        .other          _ZN7cutlass13device_kernelIN5flash19enable_sm80_to_sm89INS1_16FlashAttnFwdSm80INS1_25CollectiveMainloopFwdSm80ILi8ELi1ELb0EN4cute5tupleIJNS5_1CILi128EEENS7_ILi64EEENS7_ILi192EEEEEELi192ENS_6half_tEfNS_4arch4Sm80ELb1ELb0ELb0ELb1ELb1ELb0ELb1ELb1EEENS1_21CollectiveEpilogueFwdINS6_IJS8_SA_S9_EEENS6_IJNS7_ILi1EEESI_SI_EEESC_SE_Li256ELb1ELb1ELb1ELb0EEENS1_36VarlenDynamicPersistentTileSchedulerILi128ELi64ELi256ELi256ELb1ELb1ELb0ELb1ELb1ELb1EEEEEEEEEvNT_6ParamsE,@"STO_CUDA_ENTRY STV_DEFAULT"
_ZN7cutlass13device_kernelIN5flash19enable_sm80_to_sm89INS1_16FlashAttnFwdSm80INS1_25CollectiveMainloopFwdSm80ILi8ELi1ELb0EN4cute5tupleIJNS5_1CILi128EEENS7_ILi64EEENS7_ILi192EEEEEELi192ENS_6half_tEfNS_4arch4Sm80ELb1ELb0ELb0ELb1ELb1ELb0ELb1ELb1EEENS1_21CollectiveEpilogueFwdINS6_IJS8_SA_S9_EEENS6_IJNS7_ILi1EEESI_SI_EEESC_SE_Li256ELb1ELb1ELb1ELb0EEENS1_36VarlenDynamicPersistentTileSchedulerILi128ELi64ELi256ELi256ELb1ELb1ELb0ELb1ELb1ELb1EEEEEEEEEvNT_6ParamsE:
[----:B------:R-:W-:Y:S01]  /*0000*/  LDC R1, c[0x0][0x28] ;  /* 0x00000a00ff017b82 */ /* 0x000fe20000000800 */
[----:B------:R-:W-:Y:S05]  /*0010*/  EXIT ;  /* 0x000000000000794d */ /* 0x000fea0003800000 */
.L_x_25:
        /* <DEDUP_REMOVED lines=14> */
.L_x_61:


//--------------------- .text._ZN7cutlass13device_kernelIN5flash19enable_sm80_to_sm89INS1_16FlashAttnFwdSm80INS1_25CollectiveMainloopFwdSm80ILi8ELi1ELb0EN4cute5tupleIJNS5_1CILi128EEENS7_ILi64EEENS7_ILi192EEEEEELi192ENS_6half_tEfNS_4arch4Sm80ELb1ELb0ELb0ELb1ELb1ELb1ELb1ELb1EEENS1_21CollectiveEpilogueFwdINS6_IJS8_SA_S9_EEENS6_IJNS7_ILi1EEESI_SI_EEESC_SE_Li256ELb1ELb1ELb1ELb0EEENS1_36VarlenDynamicPersistentTileSchedulerILi128ELi64ELi256ELi256ELb1ELb1ELb0ELb1ELb1ELb1EEEEEEEEEvNT_6ParamsE --------------------------
	.section	.text._ZN7cutlass13device_kernelIN5flash19enable_sm80_to_sm89INS1_16FlashAttnFwdSm80INS1_25CollectiveMainloopFwdSm80ILi8ELi1ELb0EN4cute5tupleIJNS5_1CILi128EEENS7_ILi64EEENS7_ILi192EEEEEELi192ENS_6half_tEfNS_4arch4Sm80ELb1ELb0ELb0ELb1ELb1ELb1ELb1ELb1EEENS1_21CollectiveEpilogueFwdINS6_IJS8_SA_S9_EEENS6_IJNS7_ILi1EEESI_SI_EEESC_SE_Li256ELb1ELb1ELb1ELb0EEENS1_36VarlenDynamicPersistentTileSchedulerILi128ELi64ELi256ELi256ELb1ELb1ELb0ELb1ELb1ELb1EEEEEEEEEvNT_6ParamsE,"ax",@progbits
	.align	128
.text._ZN7cutlass13device_kernelIN5flash19enable_sm80_to_sm89INS1_16FlashAttnFwdSm80INS1_25CollectiveMainloopFwdSm80ILi8ELi1ELb0EN4cute5tupleIJNS5_1CILi128EEENS7_ILi64EEENS7_ILi192EEEEEELi192ENS_6half_tEfNS_4arch4Sm80ELb1ELb0ELb0ELb1ELb1ELb1ELb1ELb1EEENS1_21CollectiveEpilogueFwdINS6_IJS8_SA_S9_EEENS6_IJNS7_ILi1EEESI_SI_EEESC_SE_Li256ELb1ELb1ELb1ELb0EEENS1_36VarlenDynamicPersistentTileSchedulerILi128ELi64ELi256ELi256ELb1ELb1ELb0ELb1ELb1ELb1EEEEEEEEEvNT_6ParamsE:
        .type           _ZN7cutlass13device_kernelIN5flash19enable_sm80_to_sm89INS1_16FlashAttnFwdSm80INS1_25CollectiveMainloopFwdSm80ILi8ELi1ELb0EN4cute5tupleIJNS5_1CILi128EEENS7_ILi64EEENS7_ILi192EEEEEELi192ENS_6half_tEfNS_4arch4Sm80ELb1ELb0ELb0ELb1ELb1ELb1ELb1ELb1EEENS1_21CollectiveEpilogueFwdINS6_IJS8_SA_S9_EEENS6_IJNS7_ILi1EEESI_SI_EEESC_SE_Li256ELb1ELb1ELb1ELb0EEENS1_36VarlenDynamicPersistentTileSchedulerILi128ELi64ELi256ELi256ELb1ELb1ELb0ELb1ELb1ELb1EEEEEEEEEvNT_6ParamsE,@function
        .size           _ZN7cutlass13device_kernelIN5flash19enable_sm80_to_sm89INS1_16FlashAttnFwdSm80INS1_25CollectiveMainloopFwdSm80ILi8ELi1ELb0EN4cute5tupleIJNS5_1CILi128EEENS7_ILi64EEENS7_ILi192EEEEEELi192ENS_6half_tEfNS_4arch4Sm80ELb1ELb0ELb0ELb1ELb1ELb1ELb1ELb1EEENS1_21CollectiveEpilogueFwdINS6_IJS8_SA_S9_EEENS6_IJNS7_ILi1EEESI_SI_EEESC_SE_Li256ELb1ELb1ELb1ELb0EEENS1_36VarlenDynamicPersistentTileSchedulerILi128ELi64ELi256ELi256ELb1ELb1ELb0ELb1ELb1ELb1EEEEEEEEEvNT_6ParamsE,(.L_x_62 - _ZN7cutlass13device_kernelIN5flash19enable_sm80_to_sm89INS1_16FlashAttnFwdSm80INS1_25CollectiveMainloopFwdSm80ILi8ELi1ELb0EN4cute5tupleIJNS5_1CILi128EEENS7_ILi64EEENS7_ILi192EEEEEELi192ENS_6half_tEfNS_4arch4Sm80ELb1ELb0ELb0ELb1ELb1ELb1ELb1ELb1EEENS1_21CollectiveEpilogueFwdINS6_IJS8_SA_S9_EEENS6_IJNS7_ILi1EEESI_SI_EEESC_SE_Li256ELb1ELb1ELb1ELb0EEENS1_36VarlenDynamicPersistentTileSchedulerILi128ELi64ELi256ELi256ELb1ELb1ELb0ELb1ELb1ELb1EEEEEEEEEvNT_6ParamsE)
        .other          _ZN7cutlass13device_kernelIN5flash19enable_sm80_to_sm89INS1_16FlashAttnFwdSm80INS1_25CollectiveMainloopFwdSm80ILi8ELi1ELb0EN4cute5tupleIJNS5_1CILi128EEENS7_ILi64EEENS7_ILi192EEEEEELi192ENS_6half_tEfNS_4arch4Sm80ELb1ELb0ELb0ELb1ELb1ELb1ELb1ELb1EEENS1_21CollectiveEpilogueFwdINS6_IJS8_SA_S9_EEENS6_IJNS7_ILi1EEESI_SI_EEESC_SE_Li256ELb1ELb1ELb1ELb0EEENS1_36VarlenDynamicPersistentTileSchedulerILi128ELi64ELi256ELi256ELb1ELb1ELb0ELb1ELb1ELb1EEEEEEEEEvNT_6ParamsE,@"STO_CUDA_ENTRY STV_DEFAULT"
_ZN7cutlass13device_kernelIN5flash19enable_sm80_to_sm89INS1_16FlashAttnFwdSm80INS1_25CollectiveMainloopFwdSm80ILi8ELi1ELb0EN4cute5tupleIJNS5_1CILi128EEENS7_ILi64EEENS7_ILi192EEEEEELi192ENS_6half_tEfNS_4arch4Sm80ELb1ELb0ELb0ELb1ELb1ELb1ELb1ELb1EEENS1_21CollectiveEpilogueFwdINS6_IJS8_SA_S9_EEENS6_IJNS7_ILi1EEESI_SI_EEESC_SE_Li256ELb1ELb1ELb1ELb0EEENS1_36VarlenDynamicPersistentTileSchedulerILi128ELi64ELi256ELi256ELb1ELb1ELb0ELb1ELb1ELb1EEEEEEEEEvNT_6ParamsE:
[----:B------:R-:W-:Y:S01]  /*0000*/  LDC R1, c[0x0][0x28] ;  /* 0x00000a00ff017b82 */ /* 0x000fe20000000800 */
[----:B------:R-:W-:Y:S05]  /*0010*/  EXIT ;  /* 0x000000000000794d */ /* 0x000fea0003800000 */
.L_x_26:
        /* <DEDUP_REMOVED lines=14> */
.L_x_62:


//--------------------- .text._ZN7cutlass13device_kernelIN5flash19enable_sm80_to_sm89INS1_16FlashAttnFwdSm80INS1_25CollectiveMainloopFwdSm80ILi8ELi2ELb0EN4cute5tupleIJNS5_1CILi128EEENS7_ILi64EEENS7_ILi192EEEEEELi192ENS_6half_tEfNS_4arch4Sm80ELb0ELb0ELb0ELb0ELb1ELb0ELb1ELb1EEENS1_21CollectiveEpilogueFwdINS6_IJS8_SA_S9_EEENS6_IJNS7_ILi1EEESI_SI_EEESC_SE_Li256ELb0ELb1ELb1ELb0EEENS1_19SingleTileSchedulerILb0ELb1ELb1ELi128EEEEEEEEEvNT_6ParamsE --------------------------
	.section	.text._ZN7cutlass13device_kernelIN5flash19enable_sm80_to_sm89INS1_16FlashAttnFwdSm80INS1_25CollectiveMainloopFwdSm80ILi8ELi2ELb0EN4cute5tupleIJNS5_1CILi128EEENS7_ILi64EEENS7_ILi192EEEEEELi192ENS_6half_tEfNS_4arch4Sm80ELb0ELb0ELb0ELb0ELb1ELb0ELb1ELb1EEENS1_21CollectiveEpilogueFwdINS6_IJS8_SA_S9_EEENS6_IJNS7_ILi1EEESI_SI_EEESC_SE_Li256ELb0ELb1ELb1ELb0EEENS1_19SingleTileSchedulerILb0ELb1ELb1ELi128EEEEEEEEEvNT_6ParamsE,"ax",@progbits
	.align	128
.text._ZN7cutlass13device_kernelIN5flash19enable_sm80_to_sm89INS1_16FlashAttnFwdSm80INS1_25CollectiveMainloopFwdSm80ILi8ELi2ELb0EN4cute5tupleIJNS5_1CILi128EEENS7_ILi64EEENS7_ILi192EEEEEELi192ENS_6half_tEfNS_4arch4Sm80ELb0ELb0ELb0ELb0ELb1ELb0ELb1ELb1EEENS1_21CollectiveEpilogueFwdINS6_IJS8_SA_S9_EEENS6_IJNS7_ILi1EEESI_SI_EEESC_SE_Li256ELb0ELb1ELb1ELb0EEENS1_19SingleTileSchedulerILb0ELb1ELb1ELi128EEEEEEEEEvNT_6ParamsE:
        .type           _ZN7cutlass13device_kernelIN5flash19enable_sm80_to_sm89INS1_16FlashAttnFwdSm80INS1_25CollectiveMainloopFwdSm80ILi8ELi2ELb0EN4cute5tupleIJNS5_1CILi128EEENS7_ILi64EEENS7_ILi192EEEEEELi192ENS_6half_tEfNS_4arch4Sm80ELb0ELb0ELb0ELb0ELb1ELb0ELb1ELb1EEENS1_21CollectiveEpilogueFwdINS6_IJS8_SA_S9_EEENS6_IJNS7_ILi1EEESI_SI_EEESC_SE_Li256ELb0ELb1ELb1ELb0EEENS1_19SingleTileSchedulerILb0ELb1ELb1ELi128EEEEEEEEEvNT_6ParamsE,@function
        .size           _ZN7cutlass13device_kernelIN5flash19enable_sm80_to_sm89INS1_16FlashAttnFwdSm80INS1_25CollectiveMainloopFwdSm80ILi8ELi2ELb0EN4cute5tupleIJNS5_1CILi128EEENS7_ILi64EEENS7_ILi192EEEEEELi192ENS_6half_tEfNS_4arch4Sm80ELb0ELb0ELb0ELb0ELb1ELb0ELb1ELb1EEENS1_21CollectiveEpilogueFwdINS6_IJS8_SA_S9_EEENS6_IJNS7_ILi1EEESI_SI_EEESC_SE_Li256ELb0ELb1ELb1ELb0EEENS1_19SingleTileSchedulerILb0ELb1ELb1ELi128EEEEEEEEEvNT_6ParamsE,(.L_x_63 - _ZN7cutlass13device_kernelIN5flash19enable_sm80_to_sm89INS1_16FlashAttnFwdSm80INS1_25CollectiveMainloopFwdSm80ILi8ELi2ELb0EN4cute5tupleIJNS5_1CILi128EEENS7_ILi64EEENS7_ILi192EEEEEELi192ENS_6half_tEfNS_4arch4Sm80ELb0ELb0ELb0ELb0ELb1ELb0ELb1ELb1EEENS1_21CollectiveEpilogueFwdINS6_IJS8_SA_S9_EEENS6_IJNS7_ILi1EEESI_SI_EEESC_SE_Li256ELb0ELb1ELb1ELb0EEENS1_19SingleTileSchedulerILb0ELb1ELb1ELi128EEEEEEEEEvNT_6ParamsE)
        .other          _ZN7cutlass13device_kernelIN5flash19enable_sm80_to_sm89INS1_16FlashAttnFwdSm80INS1_25CollectiveMainloopFwdSm80ILi8ELi2ELb0EN4cute5tupleIJNS5_1CILi128EEENS7_ILi64EEENS7_ILi192EEEEEELi192ENS_6half_tEfNS_4arch4Sm80ELb0ELb0ELb0ELb0ELb1ELb0ELb1ELb1EEENS1_21CollectiveEpilogueFwdINS6_IJS8_SA_S9_EEENS6_IJNS7_ILi1EEESI_SI_EEESC_SE_Li256ELb0ELb1ELb1ELb0EEENS1_19SingleTileSchedulerILb0ELb1ELb1ELi128EEEEEEEEEvNT_6ParamsE,@"STO_CUDA_ENTRY STV_DEFAULT"
_ZN7cutlass13device_kernelIN5flash19enable_sm80_to_sm89INS1_16FlashAttnFwdSm80INS1_25CollectiveMainloopFwdSm80ILi8ELi2ELb0EN4cute5tupleIJNS5_1CILi128EEENS7_ILi64EEENS7_ILi192EEEEEELi192ENS_6half_tEfNS_4arch4Sm80ELb0ELb0ELb0ELb0ELb1ELb0ELb1ELb1EEENS1_21CollectiveEpilogueFwdINS6_IJS8_SA_S9_EEENS6_IJNS7_ILi1EEESI_SI_EEESC_SE_Li256ELb0ELb1ELb1ELb0EEENS1_19SingleTileSchedulerILb0ELb1ELb1ELi128EEEEEEEEEvNT_6ParamsE:
[----:B------:R-:W-:Y:S01]  /*0000*/  LDC R1, c[0x0][0x28] ;  /* 0x00000a00ff017b82 */ /* 0x000fe20000000800 */
[----:B------:R-:W-:Y:S05]  /*0010*/  EXIT ;  /* 0x000000000000794d */ /* 0x000fea0003800000 */
.L_x_27:
        /* <DEDUP_REMOVED lines=14> */
.L_x_63:


//--------------------- .text._ZN7cutlass13device_kernelIN5flash19enable_sm80_to_sm89INS1_16FlashAttnFwdSm80INS1_25CollectiveMainloopFwdSm80ILi8ELi2ELb0EN4cute5tupleIJNS5_1CILi128EEENS7_ILi64EEENS7_ILi192EEEEEELi192ENS_6half_tEfNS_4arch4Sm80ELb0ELb0ELb0ELb1ELb1ELb0ELb1ELb1EEENS1_21CollectiveEpilogueFwdINS6_IJS8_SA_S9_EEENS6_IJNS7_ILi1EEESI_SI_EEESC_SE_Li256ELb1ELb1ELb1ELb0EEENS1_36VarlenDynamicPersistentTileSchedulerILi128ELi64ELi256ELi256ELb1ELb1ELb0ELb0ELb1ELb1EEEEEEEEEvNT_6ParamsE --------------------------
	.section	.text._ZN7cutlass13device_kernelIN5flash19enable_sm80_to_sm89INS1_16FlashAttnFwdSm80INS1_25CollectiveMainloopFwdSm80ILi8ELi2ELb0EN4cute5tupleIJNS5_1CILi128EEENS7_ILi64EEENS7_ILi192EEEEEELi192ENS_6half_tEfNS_4arch4Sm80ELb0ELb0ELb0ELb1ELb1ELb0ELb1ELb1EEENS1_21CollectiveEpilogueFwdINS6_IJS8_SA_S9_EEENS6_IJNS7_ILi1EEESI_SI_EEESC_SE_Li256ELb1ELb1ELb1ELb0EEENS1_36VarlenDynamicPersistentTileSchedulerILi128ELi64ELi256ELi256ELb1ELb1ELb0ELb0ELb1ELb1EEEEEEEEEvNT_6ParamsE,"ax",@progbits
	.align	128
.text._ZN7cutlass13device_kernelIN5flash19enable_sm80_to_sm89INS1_16FlashAttnFwdSm80INS1_25CollectiveMainloopFwdSm80ILi8ELi2ELb0EN4cute5tupleIJNS5_1CILi128EEENS7_ILi64EEENS7_ILi192EEEEEELi192ENS_6half_tEfNS_4arch4Sm80ELb0ELb0ELb0ELb1ELb1ELb0ELb1ELb1EEENS1_21CollectiveEpilogueFwdINS6_IJS8_SA_S9_EEENS6_IJNS7_ILi1EEESI_SI_EEESC_SE_Li256ELb1ELb1ELb1ELb0EEENS1_36VarlenDynamicPersistentTileSchedulerILi128ELi64ELi256ELi256ELb1ELb1ELb0ELb0ELb1ELb1EEEEEEEEEvNT_6ParamsE:
        .type           _ZN7cutlass13device_kernelIN5flash19enable_sm80_to_sm89INS1_16FlashAttnFwdSm80INS1_25CollectiveMainloopFwdSm80ILi8ELi2ELb0EN4cute5tupleIJNS5_1CILi128EEENS7_ILi64EEENS7_ILi192EEEEEELi192ENS_6half_tEfNS_4arch4Sm80ELb0ELb0ELb0ELb1ELb1ELb0ELb1ELb1EEENS1_21CollectiveEpilogueFwdINS6_IJS8_SA_S9_EEENS6_IJNS7_ILi1EEESI_SI_EEESC_SE_Li256ELb1ELb1ELb1ELb0EEENS1_36VarlenDynamicPersistentTileSchedulerILi128ELi64ELi256ELi256ELb1ELb1ELb0ELb0ELb1ELb1EEEEEEEEEvNT_6ParamsE,@function
        .size           _ZN7cutlass13device_kernelIN5flash19enable_sm80_to_sm89INS1_16FlashAttnFwdSm80INS1_25CollectiveMainloopFwdSm80ILi8ELi2ELb0EN4cute5tupleIJNS5_1CILi128EEENS7_ILi64EEENS7_ILi192EEEEEELi192ENS_6half_tEfNS_4arch4Sm80ELb0ELb0ELb0ELb1ELb1ELb0ELb1ELb1EEENS1_21CollectiveEpilogueFwdINS6_IJS8_SA_S9_EEENS6_IJNS7_ILi1EEESI_SI_EEESC_SE_Li256ELb1ELb1ELb1ELb0EEENS1_36VarlenDynamicPersistentTileSchedulerILi128ELi64ELi256ELi256ELb1ELb1ELb0ELb0ELb1ELb1EEEEEEEEEvNT_6ParamsE,(.L_x_64 - _ZN7cutlass13device_kernelIN5flash19enable_sm80_to_sm89INS1_16FlashAttnFwdSm80INS1_25CollectiveMainloopFwdSm80ILi8ELi2ELb0EN4cute5tupleIJNS5_1CILi128EEENS7_ILi64EEENS7_ILi192EEEEEELi192ENS_6half_tEfNS_4arch4Sm80ELb0ELb0ELb0ELb1ELb1ELb0ELb1ELb1EEENS1_21CollectiveEpilogueFwdINS6_IJS8_SA_S9_EEENS6_IJNS7_ILi1EEESI_SI_EEESC_SE_Li256ELb1ELb1ELb1ELb0EEENS1_36VarlenDynamicPersistentTileSchedulerILi128ELi64ELi256ELi256ELb1ELb1ELb0ELb0ELb1ELb1EEEEEEEEEvNT_6ParamsE)
        .other          _ZN7cutlass13device_kernelIN5flash19enable_sm80_to_sm89INS1_16FlashAttnFwdSm80INS1_25CollectiveMainloopFwdSm80ILi8ELi2ELb0EN4cute5tupleIJNS5_1CILi128EEENS7_ILi64EEENS7_ILi192EEEEEELi192ENS_6half_tEfNS_4arch4Sm80ELb0ELb0ELb0ELb1ELb1ELb0ELb1ELb1EEENS1_21CollectiveEpilogueFwdINS6_IJS8_SA_S9_EEENS6_IJNS7_ILi1EEESI_SI_EEESC_SE_Li256ELb1ELb1ELb1ELb0EEENS1_36VarlenDynamicPersistentTileSchedulerILi128ELi64ELi256ELi256ELb1ELb1ELb0ELb0ELb1ELb1EEEEEEEEEvNT_6ParamsE,@"STO_CUDA_ENTRY STV_DEFAULT"
_ZN7cutlass13device_kernelIN5flash19enable_sm80_to_sm89INS1_16FlashAttnFwdSm80INS1_25CollectiveMainloopFwdSm80ILi8ELi2ELb0EN4cute5tupleIJNS5_1CILi128EEENS7_ILi64EEENS7_ILi192EEEEEELi192ENS_6half_tEfNS_4arch4Sm80ELb0ELb0ELb0ELb1ELb1ELb0ELb1ELb1EEENS1_21CollectiveEpilogueFwdINS6_IJS8_SA_S9_EEENS6_IJNS7_ILi1EEESI_SI_EEESC_SE_Li256ELb1ELb1ELb1ELb0EEENS1_36VarlenDynamicPersistentTileSchedulerILi128ELi64ELi256ELi256ELb1ELb1ELb0ELb0ELb1ELb1EEEEEEEEEvNT_6ParamsE:
[----:B------:R-:W-:Y:S01]  /*0000*/  LDC R1, c[0x0][0x28] ;  /* 0x00000a00ff017b82 */ /* 0x000fe20000000800 */
[----:B------:R-:W-:Y:S05]  /*0010*/  EXIT ;  /* 0x000000000000794d */ /* 0x000fea0003800000 */
.L_x_28:
        /* <DEDUP_REMOVED lines=14> */
.L_x_64:


//--------------------- .text._ZN7cutlass13device_kernelIN5flash19enable_sm80_to_sm89INS1_16FlashAttnFwdSm80INS1_25CollectiveMainloopFwdSm80ILi8ELi2ELb0EN4cute5tupleIJNS5_1CILi128EEENS7_ILi64EEENS7_ILi192EEEEEELi192ENS_6half_tEfNS_4arch4Sm80ELb0ELb0ELb0ELb1ELb1ELb1ELb1ELb1EEENS1_21CollectiveEpilogueFwdINS6_IJS8_SA_S9_EEENS6_IJNS7_ILi1EEESI_SI_EEESC_SE_Li256ELb1ELb1ELb1ELb0EEENS1_36VarlenDynamicPersistentTileSchedulerILi128ELi64ELi256ELi256ELb1ELb1ELb0ELb0ELb1ELb1EEEEEEEEEvNT_6ParamsE --------------------------
	.section	.text._ZN7cutlass13device_kernelIN5flash19enable_sm80_to_sm89INS1_16FlashAttnFwdSm80INS1_25CollectiveMainloopFwdSm80ILi8ELi2ELb0EN4cute5tupleIJNS5_1CILi128EEENS7_ILi64EEENS7_ILi192EEEEEELi192ENS_6half_tEfNS_4arch4Sm80ELb0ELb0ELb0ELb1ELb1ELb1ELb1ELb1EEENS1_21CollectiveEpilogueFwdINS6_IJS8_SA_S9_EEENS6_IJNS7_ILi1EEESI_SI_EEESC_SE_Li256ELb1ELb1ELb1ELb0EEENS1_36VarlenDynamicPersistentTileSchedulerILi128ELi64ELi256ELi256ELb1ELb1ELb0ELb0ELb1ELb1EEEEEEEEEvNT_6ParamsE,"ax",@progbits
	.align	128
.text._ZN7cutlass13device_kernelIN5flash19enable_sm80_to_sm89INS1_16FlashAttnFwdSm80INS1_25CollectiveMainloopFwdSm80ILi8ELi2ELb0EN4cute5tupleIJNS5_1CILi128EEENS7_ILi64EEENS7_ILi192EEEEEELi192ENS_6half_tEfNS_4arch4Sm80ELb0ELb0ELb0ELb1ELb1ELb1ELb1ELb1EEENS1_21CollectiveEpilogueFwdINS6_IJS8_SA_S9_EEENS6_IJNS7_ILi1EEESI_SI_EEESC_SE_Li256ELb1ELb1ELb1ELb0EEENS1_36VarlenDynamicPersistentTileSchedulerILi128ELi64ELi256ELi256ELb1ELb1ELb0ELb0ELb1ELb1EEEEEEEEEvNT_6ParamsE:
        .type           _ZN7cutlass13device_kernelIN5flash19enable_sm80_to_sm89INS1_16FlashAttnFwdSm80INS1_25CollectiveMainloopFwdSm80ILi8ELi2ELb0EN4cute5tupleIJNS5_1CILi128EEENS7_ILi64EEENS7_ILi192EEEEEELi192ENS_6half_tEfNS_4arch4Sm80ELb0ELb0ELb0ELb1ELb1ELb1ELb1ELb1EEENS1_21CollectiveEpilogueFwdINS6_IJS8_SA_S9_EEENS6_IJNS7_ILi1EEESI_SI_EEESC_SE_Li256ELb1ELb1ELb1ELb0EEENS1_36VarlenDynamicPersistentTileSchedulerILi128ELi64ELi256ELi256ELb1ELb1ELb0ELb0ELb1ELb1EEEEEEEEEvNT_6ParamsE,@function
        .size           _ZN7cutlass13device_kernelIN5flash19enable_sm80_to_sm89INS1_16FlashAttnFwdSm80INS1_25CollectiveMainloopFwdSm80ILi8ELi2ELb0EN4cute5tupleIJNS5_1CILi128EEENS7_ILi64EEENS7_ILi192EEEEEELi192ENS_6half_tEfNS_4arch4Sm80ELb0ELb0ELb0ELb1ELb1ELb1ELb1ELb1EEENS1_21CollectiveEpilogueFwdINS6_IJS8_SA_S9_EEENS6_IJNS7_ILi1EEESI_SI_EEESC_SE_Li256ELb1ELb1ELb1ELb0EEENS1_36VarlenDynamicPersistentTileSchedulerILi128ELi64ELi256ELi256ELb1ELb1ELb0ELb0ELb1ELb1EEEEEEEEEvNT_6ParamsE,(.L_x_65 - _ZN7cutlass13device_kernelIN5flash19enable_sm80_to_sm89INS1_16FlashAttnFwdSm80INS1_25CollectiveMainloopFwdSm80ILi8ELi2ELb0EN4cute5tupleIJNS5_1CILi128EEENS7_ILi64EEENS7_ILi192EEEEEELi192ENS_6half_tEfNS_4arch4Sm80ELb0ELb0ELb0ELb1ELb1ELb1ELb1ELb1EEENS1_21CollectiveEpilogueFwdINS6_IJS8_SA_S9_EEENS6_IJNS7_ILi1EEESI_SI_EEESC_SE_Li256ELb1ELb1ELb1ELb0EEENS1_36VarlenDynamicPersistentTileSchedulerILi128ELi64ELi256ELi256ELb1ELb1ELb0ELb0ELb1ELb1EEEEEEEEEvNT_6ParamsE)
        .other          _ZN7cutlass13device_kernelIN5flash19enable_sm80_to_sm89INS1_16FlashAttnFwdSm80INS1_25CollectiveMainloopFwdSm80ILi8ELi2ELb0EN4cute5tupleIJNS5_1CILi128EEENS7_ILi64EEENS7_ILi192EEEEEELi192ENS_6half_tEfNS_4arch4Sm80ELb0ELb0ELb0ELb1ELb1ELb1ELb1ELb1EEENS1_21CollectiveEpilogueFwdINS6_IJS8_SA_S9_EEENS6_IJNS7_ILi1EEESI_SI_EEESC_SE_Li256ELb1ELb1ELb1ELb0EEENS1_36VarlenDynamicPersistentTileSchedulerILi128ELi64ELi256ELi256ELb1ELb1ELb0ELb0ELb1ELb1EEEEEEEEEvNT_6ParamsE,@"STO_CUDA_ENTRY STV_DEFAULT"
_ZN7cutlass13device_kernelIN5flash19enable_sm80_to_sm89INS1_16FlashAttnFwdSm80INS1_25CollectiveMainloopFwdSm80ILi8ELi2ELb0EN4cute5tupleIJNS5_1CILi128EEENS7_ILi64EEENS7_ILi192EEEEEELi192ENS_6half_tEfNS_4arch4Sm80ELb0ELb0ELb0ELb1ELb1ELb1ELb1ELb1EEENS1_21CollectiveEpilogueFwdINS6_IJS8_SA_S9_EEENS6_IJNS7_ILi1EEESI_SI_EEESC_SE_Li256ELb1ELb1ELb1ELb0EEENS1_36VarlenDynamicPersistentTileSchedulerILi128ELi64ELi256ELi256ELb1ELb1ELb0ELb0ELb1ELb1EEEEEEEEEvNT_6ParamsE:
[----:B------:R-:W-:Y:S01]  /*0000*/  LDC R1, c[0x0][0x28] ;  /* 0x00000a00ff017b82 */ /* 0x000fe20000000800 */
[----:B------:R-:W-:Y:S05]  /*0010*/  EXIT ;  /* 0x000000000000794d */ /* 0x000fea0003800000 */
.L_x_29:
        /* <DEDUP_REMOVED lines=14> */
.L_x_65:


//--------------------- .text._ZN7cutlass13device_kernelIN5flash19enable_sm80_to_sm89INS1_16FlashAttnFwdSm80INS1_25CollectiveMainloopFwdSm80ILi8ELi2ELb0EN4cute5tupleIJNS5_1CILi128EEENS7_ILi64EEENS7_ILi192EEEEEELi192ENS_6half_tEfNS_4arch4Sm80ELb0ELb1ELb0ELb0ELb1ELb0ELb1ELb1EEENS1_21CollectiveEpilogueFwdINS6_IJS8_SA_S9_EEENS6_IJNS7_ILi1EEESI_SI_EEESC_SE_Li256ELb0ELb1ELb1ELb0EEENS1_19SingleTileSchedulerILb0ELb1ELb1ELi128EEEEEEEEEvNT_6ParamsE --------------------------
	.section	.text._ZN7cutlass13device_kernelIN5flash19enable_sm80_to_sm89INS1_16FlashAttnFwdSm80INS1_25CollectiveMainloopFwdSm80ILi8ELi2ELb0EN4cute5tupleIJNS5_1CILi128EEENS7_ILi64EEENS7_ILi192EEEEEELi192ENS_6half_tEfNS_4arch4Sm80ELb0ELb1ELb0ELb0ELb1ELb0ELb1ELb1EEENS1_21CollectiveEpilogueFwdINS6_IJS8_SA_S9_EEENS6_IJNS7_ILi1EEESI_SI_EEESC_SE_Li256ELb0ELb1ELb1ELb0EEENS1_19SingleTileSchedulerILb0ELb1ELb1ELi128EEEEEEEEEvNT_6ParamsE,"ax",@progbits
	.align	128
.text._ZN7cutlass13device_kernelIN5flash19enable_sm80_to_sm89INS1_16FlashAttnFwdSm80INS1_25CollectiveMainloopFwdSm80ILi8ELi2ELb0EN4cute5tupleIJNS5_1CILi128EEENS7_ILi64EEENS7_ILi192EEEEEELi192ENS_6half_tEfNS_4arch4Sm80ELb0ELb1ELb0ELb0ELb1ELb0ELb1ELb1EEENS1_21CollectiveEpilogueFwdINS6_IJS8_SA_S9_EEENS6_IJNS7_ILi1EEESI_SI_EEESC_SE_Li256ELb0ELb1ELb1ELb0EEENS1_19SingleTileSchedulerILb0ELb1ELb1ELi128EEEEEEEEEvNT_6ParamsE:
        .type           _ZN7cutlass13device_kernelIN5flash19enable_sm80_to_sm89INS1_16FlashAttnFwdSm80INS1_25CollectiveMainloopFwdSm80ILi8ELi2ELb0EN4cute5tupleIJNS5_1CILi128EEENS7_ILi64EEENS7_ILi192EEEEEELi192ENS_6half_tEfNS_4arch4Sm80ELb0ELb1ELb0ELb0ELb1ELb0ELb1ELb1EEENS1_21CollectiveEpilogueFwdINS6_IJS8_SA_S9_EEENS6_IJNS7_ILi1EEESI_SI_EEESC_SE_Li256ELb0ELb1ELb1ELb0EEENS1_19SingleTileSchedulerILb0ELb1ELb1ELi128EEEEEEEEEvNT_6ParamsE,@function
        .size           _ZN7cutlass13device_kernelIN5flash19enable_sm80_to_sm89INS1_16FlashAttnFwdSm80INS1_25CollectiveMainloopFwdSm80ILi8ELi2ELb0EN4cute5tupleIJNS5_1CILi128EEENS7_ILi64EEENS7_ILi192EEEEEELi192ENS_6half_tEfNS_4arch4Sm80ELb0ELb1ELb0ELb0ELb1ELb0ELb1ELb1EEENS1_21CollectiveEpilogueFwdINS6_IJS8_SA_S9_EEENS6_IJNS7_ILi1EEESI_SI_EEESC_SE_Li256ELb0ELb1ELb1ELb0EEENS1_19SingleTileSchedulerILb0ELb1ELb1ELi128EEEEEEEEEvNT_6ParamsE,(.L_x_66 - _ZN7cutlass13device_kernelIN5flash19enable_sm80_to_sm89INS1_16FlashAttnFwdSm80INS1_25CollectiveMainloopFwdSm80ILi8ELi2ELb0EN4cute5tupleIJNS5_1CILi128EEENS7_ILi64EEENS7_ILi192EEEEEELi192ENS_6half_tEfNS_4arch4Sm80ELb0ELb1ELb0ELb0ELb1ELb0ELb1ELb1EEENS1_21CollectiveEpilogueFwdINS6_IJS8_SA_S9_EEENS6_IJNS7_ILi1EEESI_SI_EEESC_SE_Li256ELb0ELb1ELb1ELb0EEENS1_19SingleTileSchedulerILb0ELb1ELb1ELi128EEEEEEEEEvNT_6ParamsE)
        .other          _ZN7cutlass13device_kernelIN5flash19enable_sm80_to_sm89INS1_16FlashAttnFwdSm80INS1_25CollectiveMainloopFwdSm80ILi8ELi2ELb0EN4cute5tupleIJNS5_1CILi128EEENS7_ILi64EEENS7_ILi192EEEEEELi192ENS_6half_tEfNS_4arch4Sm80ELb0ELb1ELb0ELb0ELb1ELb0ELb1ELb1EEENS1_21CollectiveEpilogueFwdINS6_IJS8_SA_S9_EEENS6_IJNS7_ILi1EEESI_SI_EEESC_SE_Li256ELb0ELb1ELb1ELb0EEENS1_19SingleTileSchedulerILb0ELb1ELb1ELi128EEEEEEEEEvNT_6ParamsE,@"STO_CUDA_ENTRY STV_DEFAULT"
_ZN7cutlass13device_kernelIN5flash19enable_sm80_to_sm89INS1_16FlashAttnFwdSm80INS1_25CollectiveMainloopFwdSm80ILi8ELi2ELb0EN4cute5tupleIJNS5_1CILi128EEENS7_ILi64EEENS7_ILi192EEEEEELi192ENS_6half_tEfNS_4arch4Sm80ELb0ELb1ELb0ELb0ELb1ELb0ELb1ELb1EEENS1_21CollectiveEpilogueFwdINS6_IJS8_SA_S9_EEENS6_IJNS7_ILi1EEESI_SI_EEESC_SE_Li256ELb0ELb1ELb1ELb0EEENS1_19SingleTileSchedulerILb0ELb1ELb1ELi128EEEEEEEEEvNT_6ParamsE:
[----:B------:R-:W-:Y:S01]  /*0000*/  LDC R1, c[0x0][0x28] ;  /* 0x00000a00ff017b82 */ /* 0x000fe20000000800 */
[----:B------:R-:W-:Y:S05]  /*0010*/  EXIT ;  /* 0x000000000000794d */ /* 0x000fea0003800000 */
.L_x_30:
        /* <DEDUP_REMOVED lines=14> */
.L_x_66:


//--------------------- .text._ZN7cutlass13device_kernelIN5flash19enable_sm80_to_sm89INS1_16FlashAttnFwdSm80INS1_25CollectiveMainloopFwdSm80ILi8ELi2ELb0EN4cute5tupleIJNS5_1CILi128EEENS7_ILi64EEENS7_ILi192EEEEEELi192ENS_6half_tEfNS_4arch4Sm80ELb0ELb1ELb0ELb1ELb1ELb0ELb1ELb1EEENS1_21CollectiveEpilogueFwdINS6_IJS8_SA_S9_EEENS6_IJNS7_ILi1EEESI_SI_EEESC_SE_Li256ELb1ELb1ELb1ELb0EEENS1_36VarlenDynamicPersistentTileSchedulerILi128ELi64ELi256ELi256ELb1ELb1ELb0ELb1ELb0ELb1EEEEEEEEEvNT_6ParamsE --------------------------
	.section	.text._ZN7cutlass13device_kernelIN5flash19enable_sm80_to_sm89INS1_16FlashAttnFwdSm80INS1_25CollectiveMainloopFwdSm80ILi8ELi2ELb0EN4cute5tupleIJNS5_1CILi128EEENS7_ILi64EEENS7_ILi192EEEEEELi192ENS_6half_tEfNS_4arch4Sm80ELb0ELb1ELb0ELb1ELb1ELb0ELb1ELb1EEENS1_21CollectiveEpilogueFwdINS6_IJS8_SA_S9_EEENS6_IJNS7_ILi1EEESI_SI_EEESC_SE_Li256ELb1ELb1ELb1ELb0EEENS1_36VarlenDynamicPersistentTileSchedulerILi128ELi64ELi256ELi256ELb1ELb1ELb0ELb1ELb0ELb1EEEEEEEEEvNT_6ParamsE,"ax",@progbits
	.align	128
.text._ZN7cutlass13device_kernelIN5flash19enable_sm80_to_sm89INS1_16FlashAttnFwdSm80INS1_25CollectiveMainloopFwdSm80ILi8ELi2ELb0EN4cute5tupleIJNS5_1CILi128EEENS7_ILi64EEENS7_ILi192EEEEEELi192ENS_6half_tEfNS_4arch4Sm80ELb0ELb1ELb0ELb1ELb1ELb0ELb1ELb1EEENS1_21CollectiveEpilogueFwdINS6_IJS8_SA_S9_EEENS6_IJNS7_ILi1EEESI_SI_EEESC_SE_Li256ELb1ELb1ELb1ELb0EEENS1_36VarlenDynamicPersistentTileSchedulerILi128ELi64ELi256ELi256ELb1ELb1ELb0ELb1ELb0ELb1EEEEEEEEEvNT_6ParamsE:
        .type           _ZN7cutlass13device_kernelIN5flash19enable_sm80_to_sm89INS1_16FlashAttnFwdSm80INS1_25CollectiveMainloopFwdSm80ILi8ELi2ELb0EN4cute5tupleIJNS5_1CILi128EEENS7_ILi64EEENS7_ILi192EEEEEELi192ENS_6half_tEfNS_4arch4Sm80ELb0ELb1ELb0ELb1ELb1ELb0ELb1ELb1EEENS1_21CollectiveEpilogueFwdINS6_IJS8_SA_S9_EEENS6_IJNS7_ILi1EEESI_SI_EEESC_SE_Li256ELb1ELb1ELb1ELb0EEENS1_36VarlenDynamicPersistentTileSchedulerILi128ELi64ELi256ELi256ELb1ELb1ELb0ELb1ELb0ELb1EEEEEEEEEvNT_6ParamsE,@function
        .size           _ZN7cutlass13device_kernelIN5flash19enable_sm80_to_sm89INS1_16FlashAttnFwdSm80INS1_25CollectiveMainloopFwdSm80ILi8ELi2ELb0EN4cute5tupleIJNS5_1CILi128EEENS7_ILi64EEENS7_ILi192EEEEEELi192ENS_6half_tEfNS_4arch4Sm80ELb0ELb1ELb0ELb1ELb1ELb0ELb1ELb1EEENS1_21CollectiveEpilogueFwdINS6_IJS8_SA_S9_EEENS6_IJNS7_ILi1EEESI_SI_EEESC_SE_Li256ELb1ELb1ELb1ELb0EEENS1_36VarlenDynamicPersistentTileSchedulerILi128ELi64ELi256ELi256ELb1ELb1ELb0ELb1ELb0ELb1EEEEEEEEEvNT_6ParamsE,(.L_x_67 - _ZN7cutlass13device_kernelIN5flash19enable_sm80_to_sm89INS1_16FlashAttnFwdSm80INS1_25CollectiveMainloopFwdSm80ILi8ELi2ELb0EN4cute5tupleIJNS5_1CILi128EEENS7_ILi64EEENS7_ILi192EEEEEELi192ENS_6half_tEfNS_4arch4Sm80ELb0ELb1ELb0ELb1ELb1ELb0ELb1ELb1EEENS1_21CollectiveEpilogueFwdINS6_IJS8_SA_S9_EEENS6_IJNS7_ILi1EEESI_SI_EEESC_SE_Li256ELb1ELb1ELb1ELb0EEENS1_36VarlenDynamicPersistentTileSchedulerILi128ELi64ELi256ELi256ELb1ELb1ELb0ELb1ELb0ELb1EEEEEEEEEvNT_6ParamsE)
        .other          _ZN7cutlass13device_kernelIN5flash19enable_sm80_to_sm89INS1_16FlashAttnFwdSm80INS1_25CollectiveMainloopFwdSm80ILi8ELi2ELb0EN4cute5tupleIJNS5_1CILi128EEENS7_ILi64EEENS7_ILi192EEEEEELi192ENS_6half_tEfNS_4arch4Sm80ELb0ELb1ELb0ELb1ELb1ELb0ELb1ELb1EEENS1_21CollectiveEpilogueFwdINS6_IJS8_SA_S9_EEENS6_IJNS7_ILi1EEESI_SI_EEESC_SE_Li256ELb1ELb1ELb1ELb0EEENS1_36VarlenDynamicPersistentTileSchedulerILi128ELi64ELi256ELi256ELb1ELb1ELb0ELb1ELb0ELb1EEEEEEEEEvNT_6ParamsE,@"STO_CUDA_ENTRY STV_DEFAULT"
_ZN7cutlass13device_kernelIN5flash19enable_sm80_to_sm89INS1_16FlashAttnFwdSm80INS1_25CollectiveMainloopFwdSm80ILi8ELi2ELb0EN4cute5tupleIJNS5_1CILi128EEENS7_ILi64EEENS7_ILi192EEEEEELi192ENS_6half_tEfNS_4arch4Sm80ELb0ELb1ELb0ELb1ELb1ELb0ELb1ELb1EEENS1_21CollectiveEpilogueFwdINS6_IJS8_SA_S9_EEENS6_IJNS7_ILi1EEESI_SI_EEESC_SE_Li256ELb1ELb1ELb1ELb0EEENS1_36VarlenDynamicPersistentTileSchedulerILi128ELi64ELi256ELi256ELb1ELb1ELb0ELb1ELb0ELb1EEEEEEEEEvNT_6ParamsE:
[----:B------:R-:W-:Y:S01]  /*0000*/  LDC R1, c[0x0][0x28] ;  /* 0x00000a00ff017b82 */ /* 0x000fe20000000800 */
[----:B------:R-:W-:Y:S05]  /*0010*/  EXIT ;  /* 0x000000000000794d */ /* 0x000fea0003800000 */
.L_x_31:
        /* <DEDUP_REMOVED lines=14> */
.L_x_67:


//--------------------- .text._ZN7cutlass13device_kernelIN5flash19enable_sm80_to_sm89INS1_16FlashAttnFwdSm80INS1_25CollectiveMainloopFwdSm80ILi8ELi2ELb0EN4cute5tupleIJNS5_1CILi128EEENS7_ILi64EEENS7_ILi192EEEEEELi192ENS_6half_tEfNS_4arch4Sm80ELb0ELb1ELb0ELb1ELb1ELb1ELb1ELb1EEENS1_21CollectiveEpilogueFwdINS6_IJS8_SA_S9_EEENS6_IJNS7_ILi1EEESI_SI_EEESC_SE_Li256ELb1ELb1ELb1ELb0EEENS1_36VarlenDynamicPersistentTileSchedulerILi128ELi64ELi256ELi256ELb1ELb1ELb0ELb1ELb0ELb1EEEEEEEEEvNT_6ParamsE --------------------------
	.section	.text._ZN7cutlass13device_kernelIN5flash19enable_sm80_to_sm89INS1_16FlashAttnFwdSm80INS1_25CollectiveMainloopFwdSm80ILi8ELi2ELb0EN4cute5tupleIJNS5_1CILi128EEENS7_ILi64EEENS7_ILi192EEEEEELi192ENS_6half_tEfNS_4arch4Sm80ELb0ELb1ELb0ELb1ELb1ELb1ELb1ELb1EEENS1_21CollectiveEpilogueFwdINS6_IJS8_SA_S9_EEENS6_IJNS7_ILi1EEESI_SI_EEESC_SE_Li256ELb1ELb1ELb1ELb0EEENS1_36VarlenDynamicPersistentTileSchedulerILi128ELi64ELi256ELi256ELb1ELb1ELb0ELb1ELb0ELb1EEEEEEEEEvNT_6ParamsE,"ax",@progbits
	.align	128
.text._ZN7cutlass13device_kernelIN5flash19enable_sm80_to_sm89INS1_16FlashAttnFwdSm80INS1_25CollectiveMainloopFwdSm80ILi8ELi2ELb0EN4cute5tupleIJNS5_1CILi128EEENS7_ILi64EEENS7_ILi192EEEEEELi192ENS_6half_tEfNS_4arch4Sm80ELb0ELb1ELb0ELb1ELb1ELb1ELb1ELb1EEENS1_21CollectiveEpilogueFwdINS6_IJS8_SA_S9_EEENS6_IJNS7_ILi1EEESI_SI_EEESC_SE_Li256ELb1ELb1ELb1ELb0EEENS1_36VarlenDynamicPersistentTileSchedulerILi128ELi64ELi256ELi256ELb1ELb1ELb0ELb1ELb0ELb1EEEEEEEEEvNT_6ParamsE:
        .type           _ZN7cutlass13device_kernelIN5flash19enable_sm80_to_sm89INS1_16FlashAttnFwdSm80INS1_25CollectiveMainloopFwdSm80ILi8ELi2ELb0EN4cute5tupleIJNS5_1CILi128EEENS7_ILi64EEENS7_ILi192EEEEEELi192ENS_6half_tEfNS_4arch4Sm80ELb0ELb1ELb0ELb1ELb1ELb1ELb1ELb1EEENS1_21CollectiveEpilogueFwdINS6_IJS8_SA_S9_EEENS6_IJNS7_ILi1EEESI_SI_EEESC_SE_Li256ELb1ELb1ELb1ELb0EEENS1_36VarlenDynamicPersistentTileSchedulerILi128ELi64ELi256ELi256ELb1ELb1ELb0ELb1ELb0ELb1EEEEEEEEEvNT_6ParamsE,@function
        .size           _ZN7cutlass13device_kernelIN5flash19enable_sm80_to_sm89INS1_16FlashAttnFwdSm80INS1_25CollectiveMainloopFwdSm80ILi8ELi2ELb0EN4cute5tupleIJNS5_1CILi128EEENS7_ILi64EEENS7_ILi192EEEEEELi192ENS_6half_tEfNS_4arch4Sm80ELb0ELb1ELb0ELb1ELb1ELb1ELb1ELb1EEENS1_21CollectiveEpilogueFwdINS6_IJS8_SA_S9_EEENS6_IJNS7_ILi1EEESI_SI_EEESC_SE_Li256ELb1ELb1ELb1ELb0EEENS1_36VarlenDynamicPersistentTileSchedulerILi128ELi64ELi256ELi256ELb1ELb1ELb0ELb1ELb0ELb1EEEEEEEEEvNT_6ParamsE,(.L_x_68 - _ZN7cutlass13device_kernelIN5flash19enable_sm80_to_sm89INS1_16FlashAttnFwdSm80INS1_25CollectiveMainloopFwdSm80ILi8ELi2ELb0EN4cute5tupleIJNS5_1CILi128EEENS7_ILi64EEENS7_ILi192EEEEEELi192ENS_6half_tEfNS_4arch4Sm80ELb0ELb1ELb0ELb1ELb1ELb1ELb1ELb1EEENS1_21CollectiveEpilogueFwdINS6_IJS8_SA_S9_EEENS6_IJNS7_ILi1EEESI_SI_EEESC_SE_Li256ELb1ELb1ELb1ELb0EEENS1_36VarlenDynamicPersistentTileSchedulerILi128ELi64ELi256ELi256ELb1ELb1ELb0ELb1ELb0ELb1EEEEEEEEEvNT_6ParamsE)
        .other          _ZN7cutlass13device_kernelIN5flash19enable_sm80_to_sm89INS1_16FlashAttnFwdSm80INS1_25CollectiveMainloopFwdSm80ILi8ELi2ELb0EN4cute5tupleIJNS5_1CILi128EEENS7_ILi64EEENS7_ILi192EEEEEELi192ENS_6half_tEfNS_4arch4Sm80ELb0ELb1ELb0ELb1ELb1ELb1ELb1ELb1EEENS1_21CollectiveEpilogueFwdINS6_IJS8_SA_S9_EEENS6_IJNS7_ILi1EEESI_SI_EEESC_SE_Li256ELb1ELb1ELb1ELb0EEENS1_36VarlenDynamicPersistentTileSchedulerILi128ELi64ELi256ELi256ELb1ELb1ELb0ELb1ELb0ELb1EEEEEEEEEvNT_6ParamsE,@"STO_CUDA_ENTRY STV_DEFAULT"
_ZN7cutlass13device_kernelIN5flash19enable_sm80_to_sm89INS1_16FlashAttnFwdSm80INS1_25CollectiveMainloopFwdSm80ILi8ELi2ELb0EN4cute5tupleIJNS5_1CILi128EEENS7_ILi64EEENS7_ILi192EEEEEELi192ENS_6half_tEfNS_4arch4Sm80ELb0ELb1ELb0ELb1ELb1ELb1ELb1ELb1EEENS1_21CollectiveEpilogueFwdINS6_IJS8_SA_S9_EEENS6_IJNS7_ILi1EEESI_SI_EEESC_SE_Li256ELb1ELb1ELb1ELb0EEENS1_36VarlenDynamicPersistentTileSchedulerILi128ELi64ELi256ELi256ELb1ELb1ELb0ELb1ELb0ELb1EEEEEEEEEvNT_6ParamsE:
[----:B------:R-:W-:Y:S01]  /*0000*/  LDC R1, c[0x0][0x28] ;  /* 0x00000a00ff017b82 */ /* 0x000fe20000000800 */
[----:B------:R-:W-:Y:S05]  /*0010*/  EXIT ;  /* 0x000000000000794d */ /* 0x000fea0003800000 */
.L_x_32:
        /* <DEDUP_REMOVED lines=14> */
.L_x_68:


//--------------------- .text._ZN7cutlass13device_kernelIN5flash19enable_sm80_to_sm89INS1_16FlashAttnFwdSm80INS1_25CollectiveMainloopFwdSm80ILi8ELi2ELb0EN4cute5tupleIJNS5_1CILi128EEENS7_ILi64EEENS7_ILi192EEEEEELi192ENS_6half_tEfNS_4arch4Sm80ELb1ELb0ELb0ELb0ELb1ELb0ELb1ELb1EEENS1_21CollectiveEpilogueFwdINS6_IJS8_SA_S9_EEENS6_IJNS7_ILi1EEESI_SI_EEESC_SE_Li256ELb0ELb1ELb1ELb0EEENS1_30DynamicPersistentTileSchedulerILi256ELi256ELb1ELb1ELb0EEEEEEEEEvNT_6ParamsE --------------------------
	.section	.text._ZN7cutlass13device_kernelIN5flash19enable_sm80_to_sm89INS1_16FlashAttnFwdSm80INS1_25CollectiveMainloopFwdSm80ILi8ELi2ELb0EN4cute5tupleIJNS5_1CILi128EEENS7_ILi64EEENS7_ILi192EEEEEELi192ENS_6half_tEfNS_4arch4Sm80ELb1ELb0ELb0ELb0ELb1ELb0ELb1ELb1EEENS1_21CollectiveEpilogueFwdINS6_IJS8_SA_S9_EEENS6_IJNS7_ILi1EEESI_SI_EEESC_SE_Li256ELb0ELb1ELb1ELb0EEENS1_30DynamicPersistentTileSchedulerILi256ELi256ELb1ELb1ELb0EEEEEEEEEvNT_6ParamsE,"ax",@progbits
	.align	128
.text._ZN7cutlass13device_kernelIN5flash19enable_sm80_to_sm89INS1_16FlashAttnFwdSm80INS1_25CollectiveMainloopFwdSm80ILi8ELi2ELb0EN4cute5tupleIJNS5_1CILi128EEENS7_ILi64EEENS7_ILi192EEEEEELi192ENS_6half_tEfNS_4arch4Sm80ELb1ELb0ELb0ELb0ELb1ELb0ELb1ELb1EEENS1_21CollectiveEpilogueFwdINS6_IJS8_SA_S9_EEENS6_IJNS7_ILi1EEESI_SI_EEESC_SE_Li256ELb0ELb1ELb1ELb0EEENS1_30DynamicPersistentTileSchedulerILi256ELi256ELb1ELb1ELb0EEEEEEEEEvNT_6ParamsE:
        .type           _ZN7cutlass13device_kernelIN5flash19enable_sm80_to_sm89INS1_16FlashAttnFwdSm80INS1_25CollectiveMainloopFwdSm80ILi8ELi2ELb0EN4cute5tupleIJNS5_1CILi128EEENS7_ILi64EEENS7_ILi192EEEEEELi192ENS_6half_tEfNS_4arch4Sm80ELb1ELb0ELb0ELb0ELb1ELb0ELb1ELb1EEENS1_21CollectiveEpilogueFwdINS6_IJS8_SA_S9_EEENS6_IJNS7_ILi1EEESI_SI_EEESC_SE_Li256ELb0ELb1ELb1ELb0EEENS1_30DynamicPersistentTileSchedulerILi256ELi256ELb1ELb1ELb0EEEEEEEEEvNT_6ParamsE,@function
        .size           _ZN7cutlass13device_kernelIN5flash19enable_sm80_to_sm89INS1_16FlashAttnFwdSm80INS1_25CollectiveMainloopFwdSm80ILi8ELi2ELb0EN4cute5tupleIJNS5_1CILi128EEENS7_ILi64EEENS7_ILi192EEEEEELi192ENS_6half_tEfNS_4arch4Sm80ELb1ELb0ELb0ELb0ELb1ELb0ELb1ELb1EEENS1_21CollectiveEpilogueFwdINS6_IJS8_SA_S9_EEENS6_IJNS7_ILi1EEESI_SI_EEESC_SE_Li256ELb0ELb1ELb1ELb0EEENS1_30DynamicPersistentTileSchedulerILi256ELi256ELb1ELb1ELb0EEEEEEEEEvNT_6ParamsE,(.L_x_69 - _ZN7cutlass13device_kernelIN5flash19enable_sm80_to_sm89INS1_16FlashAttnFwdSm80INS1_25CollectiveMainloopFwdSm80ILi8ELi2ELb0EN4cute5tupleIJNS5_1CILi128EEENS7_ILi64EEENS7_ILi192EEEEEELi192ENS_6half_tEfNS_4arch4Sm80ELb1ELb0ELb0ELb0ELb1ELb0ELb1ELb1EEENS1_21CollectiveEpilogueFwdINS6_IJS8_SA_S9_EEENS6_IJNS7_ILi1EEESI_SI_EEESC_SE_Li256ELb0ELb1ELb1ELb0EEENS1_30DynamicPersistentTileSchedulerILi256ELi256ELb1ELb1ELb0EEEEEEEEEvNT_6ParamsE)
        .other          _ZN7cutlass13device_kernelIN5flash19enable_sm80_to_sm89INS1_16FlashAttnFwdSm80INS1_25CollectiveMainloopFwdSm80ILi8ELi2ELb0EN4cute5tupleIJNS5_1CILi128EEENS7_ILi64EEENS7_ILi192EEEEEELi192ENS_6half_tEfNS_4arch4Sm80ELb1ELb0ELb0ELb0ELb1ELb0ELb1ELb1EEENS1_21CollectiveEpilogueFwdINS6_IJS8_SA_S9_EEENS6_IJNS7_ILi1EEESI_SI_EEESC_SE_Li256ELb0ELb1ELb1ELb0EEENS1_30DynamicPersistentTileSchedulerILi256ELi256ELb1ELb1ELb0EEEEEEEEEvNT_6ParamsE,@"STO_CUDA_ENTRY STV_DEFAULT"
_ZN7cutlass13device_kernelIN5flash19enable_sm80_to_sm89INS1_16FlashAttnFwdSm80INS1_25CollectiveMainloopFwdSm80ILi8ELi2ELb0EN4cute5tupleIJNS5_1CILi128EEENS7_ILi64EEENS7_ILi192EEEEEELi192ENS_6half_tEfNS_4arch4Sm80ELb1ELb0ELb0ELb0ELb1ELb0ELb1ELb1EEENS1_21CollectiveEpilogueFwdINS6_IJS8_SA_S9_EEENS6_IJNS7_ILi1EEESI_SI_EEESC_SE_Li256ELb0ELb1ELb1ELb0EEENS1_30DynamicPersistentTileSchedulerILi256ELi256ELb1ELb1ELb0EEEEEEEEEvNT_6ParamsE:
[----:B------:R-:W-:Y:S01]  /*0000*/  LDC R1, c[0x0][0x28] ;  /* 0x00000a00ff017b82 */ /* 0x000fe20000000800 */
[----:B------:R-:W-:Y:S05]  /*0010*/  EXIT ;  /* 0x000000000000794d */ /* 0x000fea0003800000 */
.L_x_33:
        /* <DEDUP_REMOVED lines=14> */
.L_x_69:


//--------------------- .text._ZN7cutlass13device_kernelIN5flash19enable_sm80_to_sm89INS1_16FlashAttnFwdSm80INS1_25CollectiveMainloopFwdSm80ILi8ELi2ELb0EN4cute5tupleIJNS5_1CILi128EEENS7_ILi64EEENS7_ILi192EEEEEELi192ENS_6half_tEfNS_4arch4Sm80ELb1ELb0ELb0ELb1ELb1ELb0ELb1ELb1EEENS1_21CollectiveEpilogueFwdINS6_IJS8_SA_S9_EEENS6_IJNS7_ILi1EEESI_SI_EEESC_SE_Li256ELb1ELb1ELb1ELb0EEENS1_36VarlenDynamicPersistentTileSchedulerILi128ELi64ELi256ELi256ELb1ELb1ELb0ELb1ELb1ELb1EEEEEEEEEvNT_6ParamsE --------------------------
	.section	.text._ZN7cutlass13device_kernelIN5flash19enable_sm80_to_sm89INS1_16FlashAttnFwdSm80INS1_25CollectiveMainloopFwdSm80ILi8ELi2ELb0EN4cute5tupleIJNS5_1CILi128EEENS7_ILi64EEENS7_ILi192EEEEEELi192ENS_6half_tEfNS_4arch4Sm80ELb1ELb0ELb0ELb1ELb1ELb0ELb1ELb1EEENS1_21CollectiveEpilogueFwdINS6_IJS8_SA_S9_EEENS6_IJNS7_ILi1EEESI_SI_EEESC_SE_Li256ELb1ELb1ELb1ELb0EEENS1_36VarlenDynamicPersistentTileSchedulerILi128ELi64ELi256ELi256ELb1ELb1ELb0ELb1ELb1ELb1EEEEEEEEEvNT_6ParamsE,"ax",@progbits
	.align	128
.text._ZN7cutlass13device_kernelIN5flash19enable_sm80_to_sm89INS1_16FlashAttnFwdSm80INS1_25CollectiveMainloopFwdSm80ILi8ELi2ELb0EN4cute5tupleIJNS5_1CILi128EEENS7_ILi64EEENS7_ILi192EEEEEELi192ENS_6half_tEfNS_4arch4Sm80ELb1ELb0ELb0ELb1ELb1ELb0ELb1ELb1EEENS1_21CollectiveEpilogueFwdINS6_IJS8_SA_S9_EEENS6_IJNS7_ILi1EEESI_SI_EEESC_SE_Li256ELb1ELb1ELb1ELb0EEENS1_36VarlenDynamicPersistentTileSchedulerILi128ELi64ELi256ELi256ELb1ELb1ELb0ELb1ELb1ELb1EEEEEEEEEvNT_6ParamsE:
        .type           _ZN7cutlass13device_kernelIN5flash19enable_sm80_to_sm89INS1_16FlashAttnFwdSm80INS1_25CollectiveMainloopFwdSm80ILi8ELi2ELb0EN4cute5tupleIJNS5_1CILi128EEENS7_ILi64EEENS7_ILi192EEEEEELi192ENS_6half_tEfNS_4arch4Sm80ELb1ELb0ELb0ELb1ELb1ELb0ELb1ELb1EEENS1_21CollectiveEpilogueFwdINS6_IJS8_SA_S9_EEENS6_IJNS7_ILi1EEESI_SI_EEESC_SE_Li256ELb1ELb1ELb1ELb0EEENS1_36VarlenDynamicPersistentTileSchedulerILi128ELi64ELi256ELi256ELb1ELb1ELb0ELb1ELb1ELb1EEEEEEEEEvNT_6ParamsE,@function
        .size           _ZN7cutlass13device_kernelIN5flash19enable_sm80_to_sm89INS1_16FlashAttnFwdSm80INS1_25CollectiveMainloopFwdSm80ILi8ELi2ELb0EN4cute5tupleIJNS5_1CILi128EEENS7_ILi64EEENS7_ILi192EEEEEELi192ENS_6half_tEfNS_4arch4Sm80ELb1ELb0ELb0ELb1ELb1ELb0ELb1ELb1EEENS1_21CollectiveEpilogueFwdINS6_IJS8_SA_S9_EEENS6_IJNS7_ILi1EEESI_SI_EEESC_SE_Li256ELb1ELb1ELb1ELb0EEENS1_36VarlenDynamicPersistentTileSchedulerILi128ELi64ELi256ELi256ELb1ELb1ELb0ELb1ELb1ELb1EEEEEEEEEvNT_6ParamsE,(.L_x_70 - _ZN7cutlass13device_kernelIN5flash19enable_sm80_to_sm89INS1_16FlashAttnFwdSm80INS1_25CollectiveMainloopFwdSm80ILi8ELi2ELb0EN4cute5tupleIJNS5_1CILi128EEENS7_ILi64EEENS7_ILi192EEEEEELi192ENS_6half_tEfNS_4arch4Sm80ELb1ELb0ELb0ELb1ELb1ELb0ELb1ELb1EEENS1_21CollectiveEpilogueFwdINS6_IJS8_SA_S9_EEENS6_IJNS7_ILi1EEESI_SI_EEESC_SE_Li256ELb1ELb1ELb1ELb0EEENS1_36VarlenDynamicPersistentTileSchedulerILi128ELi64ELi256ELi256ELb1ELb1ELb0ELb1ELb1ELb1EEEEEEEEEvNT_6ParamsE)
        .other          _ZN7cutlass13device_kernelIN5flash19enable_sm80_to_sm89INS1_16FlashAttnFwdSm80INS1_25CollectiveMainloopFwdSm80ILi8ELi2ELb0EN4cute5tupleIJNS5_1CILi128EEENS7_ILi64EEENS7_ILi192EEEEEELi192ENS_6half_tEfNS_4arch4Sm80ELb1ELb0ELb0ELb1ELb1ELb0ELb1ELb1EEENS1_21CollectiveEpilogueFwdINS6_IJS8_SA_S9_EEENS6_IJNS7_ILi1EEESI_SI_EEESC_SE_Li256ELb1ELb1ELb1ELb0EEENS1_36VarlenDynamicPersistentTileSchedulerILi128ELi64ELi256ELi256ELb1ELb1ELb0ELb1ELb1ELb1EEEEEEEEEvNT_6ParamsE,@"STO_CUDA_ENTRY STV_DEFAULT"
_ZN7cutlass13device_kernelIN5flash19enable_sm80_to_sm89INS1_16FlashAttnFwdSm80INS1_25CollectiveMainloopFwdSm80ILi8ELi2ELb0EN4cute5tupleIJNS5_1CILi128EEENS7_ILi64EEENS7_ILi192EEEEEELi192ENS_6half_tEfNS_4arch4Sm80ELb1ELb0ELb0ELb1ELb1ELb0ELb1ELb1EEENS1_21CollectiveEpilogueFwdINS6_IJS8_SA_S9_EEENS6_IJNS7_ILi1EEESI_SI_EEESC_SE_Li256ELb1ELb1ELb1ELb0EEENS1_36VarlenDynamicPersistentTileSchedulerILi128ELi64ELi256ELi256ELb1ELb1ELb0ELb1ELb1ELb1EEEEEEEEEvNT_6ParamsE:
[----:B------:R-:W-:Y:S01]  /*0000*/  LDC R1, c[0x0][0x28] ;  /* 0x00000a00ff017b82 */ /* 0x000fe20000000800 */
[----:B------:R-:W-:Y:S05]  /*0010*/  EXIT ;  /* 0x000000000000794d */ /* 0x000fea0003800000 */
.L_x_34:
        /* <DEDUP_REMOVED lines=14> */
.L_x_70:


//--------------------- .text._ZN7cutlass13device_kernelIN5flash19enable_sm80_to_sm89INS1_16FlashAttnFwdSm80INS1_25CollectiveMainloopFwdSm80ILi8ELi2ELb0EN4cute5tupleIJNS5_1CILi128EEENS7_ILi64EEENS7_ILi192EEEEEELi192ENS_6half_tEfNS_4arch4Sm80ELb1ELb0ELb0ELb1ELb1ELb1ELb1ELb1EEENS1_21CollectiveEpilogueFwdINS6_IJS8_SA_S9_EEENS6_IJNS7_ILi1EEESI_SI_EEESC_SE_Li256ELb1ELb1ELb1ELb0EEENS1_36VarlenDynamicPersistentTileSchedulerILi128ELi64ELi256ELi256ELb1ELb1ELb0ELb1ELb1ELb1EEEEEEEEEvNT_6ParamsE --------------------------
	.section	.text._ZN7cutlass13device_kernelIN5flash19enable_sm80_to_sm89INS1_16FlashAttnFwdSm80INS1_25CollectiveMainloopFwdSm80ILi8ELi2ELb0EN4cute5tupleIJNS5_1CILi128EEENS7_ILi64EEENS7_ILi192EEEEEELi192ENS_6half_tEfNS_4arch4Sm80ELb1ELb0ELb0ELb1ELb1ELb1ELb1ELb1EEENS1_21CollectiveEpilogueFwdINS6_IJS8_SA_S9_EEENS6_IJNS7_ILi1EEESI_SI_EEESC_SE_Li256ELb1ELb1ELb1ELb0EEENS1_36VarlenDynamicPersistentTileSchedulerILi128ELi64ELi256ELi256ELb1ELb1ELb0ELb1ELb1ELb1EEEEEEEEEvNT_6ParamsE,"ax",@progbits
	.align	128
.text._ZN7cutlass13device_kernelIN5flash19enable_sm80_to_sm89INS1_16FlashAttnFwdSm80INS1_25CollectiveMainloopFwdSm80ILi8ELi2ELb0EN4cute5tupleIJNS5_1CILi128EEENS7_ILi64EEENS7_ILi192EEEEEELi192ENS_6half_tEfNS_4arch4Sm80ELb1ELb0ELb0ELb1ELb1ELb1ELb1ELb1EEENS1_21CollectiveEpilogueFwdINS6_IJS8_SA_S9_EEENS6_IJNS7_ILi1EEESI_SI_EEESC_SE_Li256ELb1ELb1ELb1ELb0EEENS1_36VarlenDynamicPersistentTileSchedulerILi128ELi64ELi256ELi256ELb1ELb1ELb0ELb1ELb1ELb1EEEEEEEEEvNT_6ParamsE:
        .type           _ZN7cutlass13device_kernelIN5flash19enable_sm80_to_sm89INS1_16FlashAttnFwdSm80INS1_25CollectiveMainloopFwdSm80ILi8ELi2ELb0EN4cute5tupleIJNS5_1CILi128EEENS7_ILi64EEENS7_ILi192EEEEEELi192ENS_6half_tEfNS_4arch4Sm80ELb1ELb0ELb0ELb1ELb1ELb1ELb1ELb1EEENS1_21CollectiveEpilogueFwdINS6_IJS8_SA_S9_EEENS6_IJNS7_ILi1EEESI_SI_EEESC_SE_Li256ELb1ELb1ELb1ELb0EEENS1_36VarlenDynamicPersistentTileSchedulerILi128ELi64ELi256ELi256ELb1ELb1ELb0ELb1ELb1ELb1EEEEEEEEEvNT_6ParamsE,@function
        .size           _ZN7cutlass13device_kernelIN5flash19enable_sm80_to_sm89INS1_16FlashAttnFwdSm80INS1_25CollectiveMainloopFwdSm80ILi8ELi2ELb0EN4cute5tupleIJNS5_1CILi128EEENS7_ILi64EEENS7_ILi192EEEEEELi192ENS_6half_tEfNS_4arch4Sm80ELb1ELb0ELb0ELb1ELb1ELb1ELb1ELb1EEENS1_21CollectiveEpilogueFwdINS6_IJS8_SA_S9_EEENS6_IJNS7_ILi1EEESI_SI_EEESC_SE_Li256ELb1ELb1ELb1ELb0EEENS1_36VarlenDynamicPersistentTileSchedulerILi128ELi64ELi256ELi256ELb1ELb1ELb0ELb1ELb1ELb1EEEEEEEEEvNT_6ParamsE,(.L_x_71 - _ZN7cutlass13device_kernelIN5flash19enable_sm80_to_sm89INS1_16FlashAttnFwdSm80INS1_25CollectiveMainloopFwdSm80ILi8ELi2ELb0EN4cute5tupleIJNS5_1CILi128EEENS7_ILi64EEENS7_ILi192EEEEEELi192ENS_6half_tEfNS_4arch4Sm80ELb1ELb0ELb0ELb1ELb1ELb1ELb1ELb1EEENS1_21CollectiveEpilogueFwdINS6_IJS8_SA_S9_EEENS6_IJNS7_ILi1EEESI_SI_EEESC_SE_Li256ELb1ELb1ELb1ELb0EEENS1_36VarlenDynamicPersistentTileSchedulerILi128ELi64ELi256ELi256ELb1ELb1ELb0ELb1ELb1ELb1EEEEEEEEEvNT_6ParamsE)
        .other          _ZN7cutlass13device_kernelIN5flash19enable_sm80_to_sm89INS1_16FlashAttnFwdSm80INS1_25CollectiveMainloopFwdSm80ILi8ELi2ELb0EN4cute5tupleIJNS5_1CILi128EEENS7_ILi64EEENS7_ILi192EEEEEELi192ENS_6half_tEfNS_4arch4Sm80ELb1ELb0ELb0ELb1ELb1ELb1ELb1ELb1EEENS1_21CollectiveEpilogueFwdINS6_IJS8_SA_S9_EEENS6_IJNS7_ILi1EEESI_SI_EEESC_SE_Li256ELb1ELb1ELb1ELb0EEENS1_36VarlenDynamicPersistentTileSchedulerILi128ELi64ELi256ELi256ELb1ELb1ELb0ELb1ELb1ELb1EEEEEEEEEvNT_6ParamsE,@"STO_CUDA_ENTRY STV_DEFAULT"
_ZN7cutlass13device_kernelIN5flash19enable_sm80_to_sm89INS1_16FlashAttnFwdSm80INS1_25CollectiveMainloopFwdSm80ILi8ELi2ELb0EN4cute5tupleIJNS5_1CILi128EEENS7_ILi64EEENS7_ILi192EEEEEELi192ENS_6half_tEfNS_4arch4Sm80ELb1ELb0ELb0ELb1ELb1ELb1ELb1ELb1EEENS1_21CollectiveEpilogueFwdINS6_IJS8_SA_S9_EEENS6_IJNS7_ILi1EEESI_SI_EEESC_SE_Li256ELb1ELb1ELb1ELb0EEENS1_36VarlenDynamicPersistentTileSchedulerILi128ELi64ELi256ELi256ELb1ELb1ELb0ELb1ELb1ELb1EEEEEEEEEvNT_6ParamsE:
[----:B------:R-:W-:Y:S01]  /*0000*/  LDC R1, c[0x0][0x28] ;  /* 0x00000a00ff017b82 */ /* 0x000fe20000000800 */
[----:B------:R-:W-:Y:S05]  /*0010*/  EXIT ;  /* 0x000000000000794d */ /* 0x000fea0003800000 */
.L_x_35:
        /* <DEDUP_REMOVED lines=14> */
.L_x_71:


//--------------------- .nv.shared.reserved.0     --------------------------
	.section	.nv.shared.reserved.0,"aw",@nobits
	.weak		__nv_reservedSMEM_offset_0_alias
	.size		__nv_reservedSMEM_offset_0_alias, 0, 0
	.other		__nv_reservedSMEM_offset_0_alias,@"STO_CUDA_RESERVED_SHARED STV_DEFAULT"
__nv_reservedSMEM_offset_0_alias:
	.zero		0


//--------------------- .nv.global                --------------------------
	.section	.nv.global,"aw",@nobits
.nv.global:
	.type		_ZN89_INTERNAL_2c70e413_53_flash_fwd_hdim192_fp16_paged_split_softcapall_sm80_cu_b81ac279_31504cute1_E,@object
	.size		_ZN89_INTERNAL_2c70e413_53_flash_fwd_hdim192_fp16_paged_split_softcapall_sm80_cu_b81ac279_31504cute1_E,(_ZN89_INTERNAL_2c70e413_53_flash_fwd_hdim192_fp16_paged_split_softcapall_sm80_cu_b81ac279_31504cuda3std3__45__cpo6cbeginE - _ZN89_INTERNAL_2c70e413_53_flash_fwd_hdim192_fp16_paged_split_softcapall_sm80_cu_b81ac279_31504cute1_E)
_ZN89_INTERNAL_2c70e413_53_flash_fwd_hdim192_fp16_paged_split_softcapall_sm80_cu_b81ac279_31504cute1_E:
	.zero		1
	.type		_ZN89_INTERNAL_2c70e413_53_flash_fwd_hdim192_fp16_paged_split_softcapall_sm80_cu_b81ac279_31504cuda3std3__45__cpo6cbeginE,@object
	.size		_ZN89_INTERNAL_2c70e413_53_flash_fwd_hdim192_fp16_paged_split_softcapall_sm80_cu_b81ac279_31504cuda3std3__45__cpo6cbeginE,(_ZN89_INTERNAL_2c70e413_53_flash_fwd_hdim192_fp16_paged_split_softcapall_sm80_cu_b81ac279_31504cuda3std3__48in_placeE - _ZN89_INTERNAL_2c70e413_53_flash_fwd_hdim192_fp16_paged_split_softcapall_sm80_cu_b81ac279_31504cuda3std3__45__cpo6cbeginE)
_ZN89_INTERNAL_2c70e413_53_flash_fwd_hdim192_fp16_paged_split_softcapall_sm80_cu_b81ac279_31504cuda3std3__45__cpo6cbeginE:
	.zero		1
	.type		_ZN89_INTERNAL_2c70e413_53_flash_fwd_hdim192_fp16_paged_split_softcapall_sm80_cu_b81ac279_31504cuda3std3__48in_placeE,@object
	.size		_ZN89_INTERNAL_2c70e413_53_flash_fwd_hdim192_fp16_paged_split_softcapall_sm80_cu_b81ac279_31504cuda3std3__48in_placeE,(_ZN89_INTERNAL_2c70e413_53_flash_fwd_hdim192_fp16_paged_split_softcapall_sm80_cu_b81ac279_31504cuda3std6ranges3__45__cpo9iter_moveE - _ZN89_INTERNAL_2c70e413_53_flash_fwd_hdim192_fp16_paged_split_softcapall_sm80_cu_b81ac279_31504cuda3std3__48in_placeE)
_ZN89_INTERNAL_2c70e413_53_flash_fwd_hdim192_fp16_paged_split_softcapall_sm80_cu_b81ac279_31504cuda3std3__48in_placeE:
	.zero		1
	.type		_ZN89_INTERNAL_2c70e413_53_flash_fwd_hdim192_fp16_paged_split_softcapall_sm80_cu_b81ac279_31504cuda3std6ranges3__45__cpo9iter_moveE,@object
	.size		_ZN89_INTERNAL_2c70e413_53_flash_fwd_hdim192_fp16_paged_split_softcapall_sm80_cu_b81ac279_31504cuda3std6ranges3__45__cpo9iter_moveE,(_ZN89_INTERNAL_2c70e413_53_flash_fwd_hdim192_fp16_paged_split_softcapall_sm80_cu_b81ac279_31504cuda3std3__45__cpo5beginE - _ZN89_INTERNAL_2c70e413_53_flash_fwd_hdim192_fp16_paged_split_softcapall_sm80_cu_b81ac279_31504cuda3std6ranges3__45__cpo9iter_moveE)
_ZN89_INTERNAL_2c70e413_53_flash_fwd_hdim192_fp16_paged_split_softcapall_sm80_cu_b81ac279_31504cuda3std6ranges3__45__cpo9iter_moveE:
	.zero		1
	.type		_ZN89_INTERNAL_2c70e413_53_flash_fwd_hdim192_fp16_paged_split_softcapall_sm80_cu_b81ac279_31504cuda3std3__45__cpo5beginE,@object
	.size		_ZN89_INTERNAL_2c70e413_53_flash_fwd_hdim192_fp16_paged_split_softcapall_sm80_cu_b81ac279_31504cuda3std3__45__cpo5beginE,(_ZN89_INTERNAL_2c70e413_53_flash_fwd_hdim192_fp16_paged_split_softcapall_sm80_cu_b81ac279_31504cuda3std3__491_GLOBAL__N__2c70e413_53_flash_fwd_hdim192_fp16_paged_split_softcapall_sm80_cu_b81ac279_31506ignoreE - _ZN89_INTERNAL_2c70e413_53_flash_fwd_hdim192_fp16_paged_split_softcapall_sm80_cu_b81ac279_31504cuda3std3__45__cpo5beginE)
_ZN89_INTERNAL_2c70e413_53_flash_fwd_hdim192_fp16_paged_split_softcapall_sm80_cu_b81ac279_31504cuda3std3__45__cpo5beginE:
	.zero		1
	.type		_ZN89_INTERNAL_2c70e413_53_flash_fwd_hdim192_fp16_paged_split_softcapall_sm80_cu_b81ac279_31504cuda3std3__491_GLOBAL__N__2c70e413_53_flash_fwd_hdim192_fp16_paged_split_softcapall_sm80_cu_b81ac279_31506ignoreE,@object
	.size		_ZN89_INTERNAL_2c70e413_53_flash_fwd_hdim192_fp16_paged_split_softcapall_sm80_cu_b81ac279_31504cuda3std3__491_GLOBAL__N__2c70e413_53_flash_fwd_hdim192_fp16_paged_split_softcapall_sm80_cu_b81ac279_31506ignoreE,(_ZN89_INTERNAL_2c70e413_53_flash_fwd_hdim192_fp16_paged_split_softcapall_sm80_cu_b81ac279_31504cute7productE - _ZN89_INTERNAL_2c70e413_53_flash_fwd_hdim192_fp16_paged_split_softcapall_sm80_cu_b81ac279_31504cuda3std3__491_GLOBAL__N__2c70e413_53_flash_fwd_hdim192_fp16_paged_split_softcapall_sm80_cu_b81ac279_31506ignoreE)
_ZN89_INTERNAL_2c70e413_53_flash_fwd_hdim192_fp16_paged_split_softcapall_sm80_cu_b81ac279_31504cuda3std3__491_GLOBAL__N__2c70e413_53_flash_fwd_hdim192_fp16_paged_split_softcapall_sm80_cu_b81ac279_31506ignoreE:
	.zero		1
	.type		_ZN89_INTERNAL_2c70e413_53_flash_fwd_hdim192_fp16_paged_split_softcapall_sm80_cu_b81ac279_31504cute7productE,@object
	.size		_ZN89_INTERNAL_2c70e413_53_flash_fwd_hdim192_fp16_paged_split_softcapall_sm80_cu_b81ac279_31504cute7productE,(_ZN89_INTERNAL_2c70e413_53_flash_fwd_hdim192_fp16_paged_split_softcapall_sm80_cu_b81ac279_31504cuda3std3__45__cpo3endE - _ZN89_INTERNAL_2c70e413_53_flash_fwd_hdim192_fp16_paged_split_softcapall_sm80_cu_b81ac279_31504cute7productE)
_ZN89_INTERNAL_2c70e413_53_flash_fwd_hdim192_fp16_paged_split_softcapall_sm80_cu_b81ac279_31504cute7productE:
	.zero		1
	.type		_ZN89_INTERNAL_2c70e413_53_flash_fwd_hdim192_fp16_paged_split_softcapall_sm80_cu_b81ac279_31504cuda3std3__45__cpo3endE,@object
	.size		_ZN89_INTERNAL_2c70e413_53_flash_fwd_hdim192_fp16_paged_split_softcapall_sm80_cu_b81ac279_31504cuda3std3__45__cpo3endE,(_ZN89_INTERNAL_2c70e413_53_flash_fwd_hdim192_fp16_paged_split_softcapall_sm80_cu_b81ac279_31504cuda3std3__419piecewise_constructE - _ZN89_INTERNAL_2c70e413_53_flash_fwd_hdim192_fp16_paged_split_softcapall_sm80_cu_b81ac279_31504cuda3std3__45__cpo3endE)
_ZN89_INTERNAL_2c70e413_53_flash_fwd_hdim192_fp16_paged_split_softcapall_sm80_cu_b81ac279_31504cuda3std3__45__cpo3endE:
	.zero		1
	.type		_ZN89_INTERNAL_2c70e413_53_flash_fwd_hdim192_fp16_paged_split_softcapall_sm80_cu_b81ac279_31504cuda3std3__419piecewise_constructE,@object
	.size		_ZN89_INTERNAL_2c70e413_53_flash_fwd_hdim192_fp16_paged_split_softcapall_sm80_cu_b81ac279_31504cuda3std3__419piecewise_constructE,(_ZN89_INTERNAL_2c70e413_53_flash_fwd_hdim192_fp16_paged_split_softcapall_sm80_cu_b81ac279_31504cuda3std3__45__cpo4cendE - _ZN89_INTERNAL_2c70e413_53_flash_fwd_hdim192_fp16_paged_split_softcapall_sm80_cu_b81ac279_31504cuda3std3__419piecewise_constructE)
_ZN89_INTERNAL_2c70e413_53_flash_fwd_hdim192_fp16_paged_split_softcapall_sm80_cu_b81ac279_31504cuda3std3__419piecewise_constructE:
	.zero		1
	.type		_ZN89_INTERNAL_2c70e413_53_flash_fwd_hdim192_fp16_paged_split_softcapall_sm80_cu_b81ac279_31504cuda3std3__45__cpo4cendE,@object
	.size		_ZN89_INTERNAL_2c70e413_53_flash_fwd_hdim192_fp16_paged_split_softcapall_sm80_cu_b81ac279_31504cuda3std3__45__cpo4cendE,(_ZN89_INTERNAL_2c70e413_53_flash_fwd_hdim192_fp16_paged_split_softcapall_sm80_cu_b81ac279_31504cuda3std6ranges3__45__cpo4swapE - _ZN89_INTERNAL_2c70e413_53_flash_fwd_hdim192_fp16_paged_split_softcapall_sm80_cu_b81ac279_31504cuda3std3__45__cpo4cendE)
_ZN89_INTERNAL_2c70e413_53_flash_fwd_hdim192_fp16_paged_split_softcapall_sm80_cu_b81ac279_31504cuda3std3__45__cpo4cendE:
	.zero		1
	.type		_ZN89_INTERNAL_2c70e413_53_flash_fwd_hdim192_fp16_paged_split_softcapall_sm80_cu_b81ac279_31504cuda3std6ranges3__45__cpo4swapE,@object
	.size		_ZN89_INTERNAL_2c70e413_53_flash_fwd_hdim192_fp16_paged_split_softcapall_sm80_cu_b81ac279_31504cuda3std6ranges3__45__cpo4swapE,(.L_7 - _ZN89_INTERNAL_2c70e413_53_flash_fwd_hdim192_fp16_paged_split_softcapall_sm80_cu_b81ac279_31504cuda3std6ranges3__45__cpo4swapE)
_ZN89_INTERNAL_2c70e413_53_flash_fwd_hdim192_fp16_paged_split_softcapall_sm80_cu_b81ac279_31504cuda3std6ranges3__45__cpo4swapE:
	.zero		1
.L_7:


//--------------------- .nv.constant0._ZN7cutlass13device_kernelIN5flash19enable_sm80_to_sm89INS1_16FlashAttnFwdSm80INS1_25CollectiveMainloopFwdSm80ILi8ELi1ELb0EN4cute5tupleIJNS5_1CILi128EEENS7_ILi64EEENS7_ILi192EEEEEELi192ENS_6half_tEfNS_4arch4Sm80ELb0ELb0ELb1ELb0ELb1ELb0ELb1ELb1EEENS1_21CollectiveEpilogueFwdINS6_IJS8_SA_S9_EEENS6_IJNS7_ILi1EEESI_SI_EEESC_SE_Li256ELb0ELb1ELb1ELb0EEENS1_19SingleTileSchedulerILb0ELb1ELb1ELi128EEEEEEEEEvNT_6ParamsE --------------------------
	.section	.nv.constant0._ZN7cutlass13device_kernelIN5flash19enable_sm80_to_sm89INS1_16FlashAttnFwdSm80INS1_25CollectiveMainloopFwdSm80ILi8ELi1ELb0EN4cute5tupleIJNS5_1CILi128EEENS7_ILi64EEENS7_ILi192EEEEEELi192ENS_6half_tEfNS_4arch4Sm80ELb0ELb0ELb1ELb0ELb1ELb0ELb1ELb1EEENS1_21CollectiveEpilogueFwdINS6_IJS8_SA_S9_EEENS6_IJNS7_ILi1EEESI_SI_EEESC_SE_Li256ELb0ELb1ELb1ELb0EEENS1_19SingleTileSchedulerILb0ELb1ELb1ELi128EEEEEEEEEvNT_6ParamsE,"a",@progbits
	.sectionflags	@""
	.align	4
.nv.constant0._ZN7cutlass13device_kernelIN5flash19enable_sm80_to_sm89INS1_16FlashAttnFwdSm80INS1_25CollectiveMainloopFwdSm80ILi8ELi1ELb0EN4cute5tupleIJNS5_1CILi128EEENS7_ILi64EEENS7_ILi192EEEEEELi192ENS_6half_tEfNS_4arch4Sm80ELb0ELb0ELb1ELb0ELb1ELb0ELb1ELb1EEENS1_21CollectiveEpilogueFwdINS6_IJS8_SA_S9_EEENS6_IJNS7_ILi1EEESI_SI_EEESC_SE_Li256ELb0ELb1ELb1ELb0EEENS1_19SingleTileSchedulerILb0ELb1ELb1ELi128EEEEEEEEEvNT_6ParamsE:
	.zero		1576


//--------------------- .nv.constant0._ZN7cutlass13device_kernelIN5flash19enable_sm80_to_sm89INS1_16FlashAttnFwdSm80INS1_25CollectiveMainloopFwdSm80ILi8ELi1ELb0EN4cute5tupleIJNS5_1CILi128EEENS7_ILi64EEENS7_ILi192EEEEEELi192ENS_6half_tEfNS_4arch4Sm80ELb0ELb0ELb1ELb1ELb1ELb0ELb1ELb1EEENS1_21CollectiveEpilogueFwdINS6_IJS8_SA_S9_EEENS6_IJNS7_ILi1EEESI_SI_EEESC_SE_Li256ELb1ELb1ELb1ELb0EEENS1_36VarlenDynamicPersistentTileSchedulerILi128ELi64ELi256ELi256ELb1ELb1ELb0ELb0ELb1ELb1EEEEEEEEEvNT_6ParamsE --------------------------
	.section	.nv.constant0._ZN7cutlass13device_kernelIN5flash19enable_sm80_to_sm89INS1_16FlashAttnFwdSm80INS1_25CollectiveMainloopFwdSm80ILi8ELi1ELb0EN4cute5tupleIJNS5_1CILi128EEENS7_ILi64EEENS7_ILi192EEEEEELi192ENS_6half_tEfNS_4arch4Sm80ELb0ELb0ELb1ELb1ELb1ELb0ELb1ELb1EEENS1_21CollectiveEpilogueFwdINS6_IJS8_SA_S9_EEENS6_IJNS7_ILi1EEESI_SI_EEESC_SE_Li256ELb1ELb1ELb1ELb0EEENS1_36VarlenDynamicPersistentTileSchedulerILi128ELi64ELi256ELi256ELb1ELb1ELb0ELb0ELb1ELb1EEEEEEEEEvNT_6ParamsE,"a",@progbits
	.sectionflags	@""
	.align	4
.nv.constant0._ZN7cutlass13device_kernelIN5flash19enable_sm80_to_sm89INS1_16FlashAttnFwdSm80INS1_25CollectiveMainloopFwdSm80ILi8ELi1ELb0EN4cute5tupleIJNS5_1CILi128EEENS7_ILi64EEENS7_ILi192EEEEEELi192ENS_6half_tEfNS_4arch4Sm80ELb0ELb0ELb1ELb1ELb1ELb0ELb1ELb1EEENS1_21CollectiveEpilogueFwdINS6_IJS8_SA_S9_EEENS6_IJNS7_ILi1EEESI_SI_EEESC_SE_Li256ELb1ELb1ELb1ELb0EEENS1_36VarlenDynamicPersistentTileSchedulerILi128ELi64ELi256ELi256ELb1ELb1ELb0ELb0ELb1ELb1EEEEEEEEEvNT_6ParamsE:
	.zero		1608


//--------------------- .nv.constant0._ZN7cutlass13device_kernelIN5flash19enable_sm80_to_sm89INS1_16FlashAttnFwdSm80INS1_25CollectiveMainloopFwdSm80ILi8ELi1ELb0EN4cute5tupleIJNS5_1CILi128EEENS7_ILi64EEENS7_ILi192EEEEEELi192ENS_6half_tEfNS_4arch4Sm80ELb0ELb0ELb1ELb1ELb1ELb1ELb1ELb1EEENS1_21CollectiveEpilogueFwdINS6_IJS8_SA_S9_EEENS6_IJNS7_ILi1EEESI_SI_EEESC_SE_Li256ELb1ELb1ELb1ELb0EEENS1_36VarlenDynamicPersistentTileSchedulerILi128ELi64ELi256ELi256ELb1ELb1ELb0ELb0ELb1ELb1EEEEEEEEEvNT_6ParamsE --------------------------
	.section	.nv.constant0._ZN7cutlass13device_kernelIN5flash19enable_sm80_to_sm89INS1_16FlashAttnFwdSm80INS1_25CollectiveMainloopFwdSm80ILi8ELi1ELb0EN4cute5tupleIJNS5_1CILi128EEENS7_ILi64EEENS7_ILi192EEEEEELi192ENS_6half_tEfNS_4arch4Sm80ELb0ELb0ELb1ELb1ELb1ELb1ELb1ELb1EEENS1_21CollectiveEpilogueFwdINS6_IJS8_SA_S9_EEENS6_IJNS7_ILi1EEESI_SI_EEESC_SE_Li256ELb1ELb1ELb1ELb0EEENS1_36VarlenDynamicPersistentTileSchedulerILi128ELi64ELi256ELi256ELb1ELb1ELb0ELb0ELb1ELb1EEEEEEEEEvNT_6ParamsE,"a",@progbits
	.sectionflags	@""
	.align	4
.nv.constant0._ZN7cutlass13device_kernelIN5flash19enable_sm80_to_sm89INS1_16FlashAttnFwdSm80INS1_25CollectiveMainloopFwdSm80ILi8ELi1ELb0EN4cute5tupleIJNS5_1CILi128EEENS7_ILi64EEENS7_ILi192EEEEEELi192ENS_6half_tEfNS_4arch4Sm80ELb0ELb0ELb1ELb1ELb1ELb1ELb1ELb1EEENS1_21CollectiveEpilogueFwdINS6_IJS8_SA_S9_EEENS6_IJNS7_ILi1EEESI_SI_EEESC_SE_Li256ELb1ELb1ELb1ELb0EEENS1_36VarlenDynamicPersistentTileSchedulerILi128ELi64ELi256ELi256ELb1ELb1ELb0ELb0ELb1ELb1EEEEEEEEEvNT_6ParamsE:
	.zero		1608


//--------------------- .nv.constant0._ZN7cutlass13device_kernelIN5flash19enable_sm80_to_sm89INS1_16FlashAttnFwdSm80INS1_25CollectiveMainloopFwdSm80ILi8ELi1ELb0EN4cute5tupleIJNS5_1CILi128EEENS7_ILi64EEENS7_ILi192EEEEEELi192ENS_6half_tEfNS_4arch4Sm80ELb0ELb1ELb1ELb0ELb1ELb0ELb1ELb1EEENS1_21CollectiveEpilogueFwdINS6_IJS8_SA_S9_EEENS6_IJNS7_ILi1EEESI_SI_EEESC_SE_Li256ELb0ELb1ELb1ELb0EEENS1_19SingleTileSchedulerILb0ELb1ELb1ELi128EEEEEEEEEvNT_6ParamsE --------------------------
	.section	.nv.constant0._ZN7cutlass13device_kernelIN5flash19enable_sm80_to_sm89INS1_16FlashAttnFwdSm80INS1_25CollectiveMainloopFwdSm80ILi8ELi1ELb0EN4cute5tupleIJNS5_1CILi128EEENS7_ILi64EEENS7_ILi192EEEEEELi192ENS_6half_tEfNS_4arch4Sm80ELb0ELb1ELb1ELb0ELb1ELb0ELb1ELb1EEENS1_21CollectiveEpilogueFwdINS6_IJS8_SA_S9_EEENS6_IJNS7_ILi1EEESI_SI_EEESC_SE_Li256ELb0ELb1ELb1ELb0EEENS1_19SingleTileSchedulerILb0ELb1ELb1ELi128EEEEEEEEEvNT_6ParamsE,"a",@progbits
	.sectionflags	@""
	.align	4
.nv.constant0._ZN7cutlass13device_kernelIN5flash19enable_sm80_to_sm89INS1_16FlashAttnFwdSm80INS1_25CollectiveMainloopFwdSm80ILi8ELi1ELb0EN4cute5tupleIJNS5_1CILi128EEENS7_ILi64EEENS7_ILi192EEEEEELi192ENS_6half_tEfNS_4arch4Sm80ELb0ELb1ELb1ELb0ELb1ELb0ELb1ELb1EEENS1_21CollectiveEpilogueFwdINS6_IJS8_SA_S9_EEENS6_IJNS7_ILi1EEESI_SI_EEESC_SE_Li256ELb0ELb1ELb1ELb0EEENS1_19SingleTileSchedulerILb0ELb1ELb1ELi128EEEEEEEEEvNT_6ParamsE:
	.zero		1576


//--------------------- .nv.constant0._ZN7cutlass13device_kernelIN5flash19enable_sm80_to_sm89INS1_16FlashAttnFwdSm80INS1_25CollectiveMainloopFwdSm80ILi8ELi1ELb0EN4cute5tupleIJNS5_1CILi128EEENS7_ILi64EEENS7_ILi192EEEEEELi192ENS_6half_tEfNS_4arch4Sm80ELb0ELb1ELb1ELb1ELb1ELb0ELb1ELb1EEENS1_21CollectiveEpilogueFwdINS6_IJS8_SA_S9_EEENS6_IJNS7_ILi1EEESI_SI_EEESC_SE_Li256ELb1ELb1ELb1ELb0EEENS1_36VarlenDynamicPersistentTileSchedulerILi128ELi64ELi256ELi256ELb1ELb1ELb0ELb1ELb0ELb1EEEEEEEEEvNT_6ParamsE --------------------------
	.section	.nv.constant0._ZN7cutlass13device_kernelIN5flash19enable_sm80_to_sm89INS1_16FlashAttnFwdSm80INS1_25CollectiveMainloopFwdSm80ILi8ELi1ELb0EN4cute5tupleIJNS5_1CILi128EEENS7_ILi64EEENS7_ILi192EEEEEELi192ENS_6half_tEfNS_4arch4Sm80ELb0ELb1ELb1ELb1ELb1ELb0ELb1ELb1EEENS1_21CollectiveEpilogueFwdINS6_IJS8_SA_S9_EEENS6_IJNS7_ILi1EEESI_SI_EEESC_SE_Li256ELb1ELb1ELb1ELb0EEENS1_36VarlenDynamicPersistentTileSchedulerILi128ELi64ELi256ELi256ELb1ELb1ELb0ELb1ELb0ELb1EEEEEEEEEvNT_6ParamsE,"a",@progbits
	.sectionflags	@""
	.align	4
.nv.constant0._ZN7cutlass13device_kernelIN5flash19enable_sm80_to_sm89INS1_16FlashAttnFwdSm80INS1_25CollectiveMainloopFwdSm80ILi8ELi1ELb0EN4cute5tupleIJNS5_1CILi128EEENS7_ILi64EEENS7_ILi192EEEEEELi192ENS_6half_tEfNS_4arch4Sm80ELb0ELb1ELb1ELb1ELb1ELb0ELb1ELb1EEENS1_21CollectiveEpilogueFwdINS6_IJS8_SA_S9_EEENS6_IJNS7_ILi1EEESI_SI_EEESC_SE_Li256ELb1ELb1ELb1ELb0EEENS1_36VarlenDynamicPersistentTileSchedulerILi128ELi64ELi256ELi256ELb1ELb1ELb0ELb1ELb0ELb1EEEEEEEEEvNT_6ParamsE:
	.zero		1608


//--------------------- .nv.constant0._ZN7cutlass13device_kernelIN5flash19enable_sm80_to_sm89INS1_16FlashAttnFwdSm80INS1_25CollectiveMainloopFwdSm80ILi8ELi1ELb0EN4cute5tupleIJNS5_1CILi128EEENS7_ILi64EEENS7_ILi192EEEEEELi192ENS_6half_tEfNS_4arch4Sm80ELb0ELb1ELb1ELb1ELb1ELb1ELb1ELb1EEENS1_21CollectiveEpilogueFwdINS6_IJS8_SA_S9_EEENS6_IJNS7_ILi1EEESI_SI_EEESC_SE_Li256ELb1ELb1ELb1ELb0EEENS1_36VarlenDynamicPersistentTileSchedulerILi128ELi64ELi256ELi256ELb1ELb1ELb0ELb1ELb0ELb1EEEEEEEEEvNT_6ParamsE --------------------------
	.section	.nv.constant0._ZN7cutlass13device_kernelIN5flash19enable_sm80_to_sm89INS1_16FlashAttnFwdSm80INS1_25CollectiveMainloopFwdSm80ILi8ELi1ELb0EN4cute5tupleIJNS5_1CILi128EEENS7_ILi64EEENS7_ILi192EEEEEELi192ENS_6half_tEfNS_4arch4Sm80ELb0ELb1ELb1ELb1ELb1ELb1ELb1ELb1EEENS1_21CollectiveEpilogueFwdINS6_IJS8_SA_S9_EEENS6_IJNS7_ILi1EEESI_SI_EEESC_SE_Li256ELb1ELb1ELb1ELb0EEENS1_36VarlenDynamicPersistentTileSchedulerILi128ELi64ELi256ELi256ELb1ELb1ELb0ELb1ELb0ELb1EEEEEEEEEvNT_6ParamsE,"a",@progbits
	.sectionflags	@""
	.align	4
.nv.constant0._ZN7cutlass13device_kernelIN5flash19enable_sm80_to_sm89INS1_16FlashAttnFwdSm80INS1_25CollectiveMainloopFwdSm80ILi8ELi1ELb0EN4cute5tupleIJNS5_1CILi128EEENS7_ILi64EEENS7_ILi192EEEEEELi192ENS_6half_tEfNS_4arch4Sm80ELb0ELb1ELb1ELb1ELb1ELb1ELb1ELb1EEENS1_21CollectiveEpilogueFwdINS6_IJS8_SA_S9_EEENS6_IJNS7_ILi1EEESI_SI_EEESC_SE_Li256ELb1ELb1ELb1ELb0EEENS1_36VarlenDynamicPersistentTileSchedulerILi128ELi64ELi256ELi256ELb1ELb1ELb0ELb1ELb0ELb1EEEEEEEEEvNT_6ParamsE:
	.zero		1608


//--------------------- .nv.constant0._ZN7cutlass13device_kernelIN5flash19enable_sm80_to_sm89INS1_16FlashAttnFwdSm80INS1_25CollectiveMainloopFwdSm80ILi8ELi1ELb0EN4cute5tupleIJNS5_1CILi128EEENS7_ILi64EEENS7_ILi192EEEEEELi192ENS_6half_tEfNS_4arch4Sm80ELb1ELb0ELb1ELb0ELb1ELb0ELb1ELb1EEENS1_21CollectiveEpilogueFwdINS6_IJS8_SA_S9_EEENS6_IJNS7_ILi1EEESI_SI_EEESC_SE_Li256ELb0ELb1ELb1ELb0EEENS1_30DynamicPersistentTileSchedulerILi256ELi256ELb1ELb1ELb0EEEEEEEEEvNT_6ParamsE --------------------------
	.section	.nv.constant0._ZN7cutlass13device_kernelIN5flash19enable_sm80_to_sm89INS1_16FlashAttnFwdSm80INS1_25CollectiveMainloopFwdSm80ILi8ELi1ELb0EN4cute5tupleIJNS5_1CILi128EEENS7_ILi64EEENS7_ILi192EEEEEELi192ENS_6half_tEfNS_4arch4Sm80ELb1ELb0ELb1ELb0ELb1ELb0ELb1ELb1EEENS1_21CollectiveEpilogueFwdINS6_IJS8_SA_S9_EEENS6_IJNS7_ILi1EEESI_SI_EEESC_SE_Li256ELb0ELb1ELb1ELb0EEENS1_30DynamicPersistentTileSchedulerILi256ELi256ELb1ELb1ELb0EEEEEEEEEvNT_6ParamsE,"a",@progbits
	.sectionflags	@""
	.align	4
.nv.constant0._ZN7cutlass13device_kernelIN5flash19enable_sm80_to_sm89INS1_16FlashAttnFwdSm80INS1_25CollectiveMainloopFwdSm80ILi8ELi1ELb0EN4cute5tupleIJNS5_1CILi128EEENS7_ILi64EEENS7_ILi192EEEEEELi192ENS_6half_tEfNS_4arch4Sm80ELb1ELb0ELb1ELb0ELb1ELb0ELb1ELb1EEENS1_21CollectiveEpilogueFwdINS6_IJS8_SA_S9_EEENS6_IJNS7_ILi1EEESI_SI_EEESC_SE_Li256ELb0ELb1ELb1ELb0EEENS1_30DynamicPersistentTileSchedulerILi256ELi256ELb1ELb1ELb0EEEEEEEEEvNT_6ParamsE:
	.zero		1592


//--------------------- .nv.constant0._ZN7cutlass13device_kernelIN5flash19enable_sm80_to_sm89INS1_16FlashAttnFwdSm80INS1_25CollectiveMainloopFwdSm80ILi8ELi1ELb0EN4cute5tupleIJNS5_1CILi128EEENS7_ILi64EEENS7_ILi192EEEEEELi192ENS_6half_tEfNS_4arch4Sm80ELb1ELb0ELb1ELb1ELb1ELb0ELb1ELb1EEENS1_21CollectiveEpilogueFwdINS6_IJS8_SA_S9_EEENS6_IJNS7_ILi1EEESI_SI_EEESC_SE_Li256ELb1ELb1ELb1ELb0EEENS1_36VarlenDynamicPersistentTileSchedulerILi128ELi64ELi256ELi256ELb1ELb1ELb0ELb1ELb1ELb1EEEEEEEEEvNT_6ParamsE --------------------------
	.section	.nv.constant0._ZN7cutlass13device_kernelIN5flash19enable_sm80_to_sm89INS1_16FlashAttnFwdSm80INS1_25CollectiveMainloopFwdSm80ILi8ELi1ELb0EN4cute5tupleIJNS5_1CILi128EEENS7_ILi64EEENS7_ILi192EEEEEELi192ENS_6half_tEfNS_4arch4Sm80ELb1ELb0ELb1ELb1ELb1ELb0ELb1ELb1EEENS1_21CollectiveEpilogueFwdINS6_IJS8_SA_S9_EEENS6_IJNS7_ILi1EEESI_SI_EEESC_SE_Li256ELb1ELb1ELb1ELb0EEENS1_36VarlenDynamicPersistentTileSchedulerILi128ELi64ELi256ELi256ELb1ELb1ELb0ELb1ELb1ELb1EEEEEEEEEvNT_6ParamsE,"a",@progbits
	.sectionflags	@""
	.align	4
.nv.constant0._ZN7cutlass13device_kernelIN5flash19enable_sm80_to_sm89INS1_16FlashAttnFwdSm80INS1_25CollectiveMainloopFwdSm80ILi8ELi1ELb0EN4cute5tupleIJNS5_1CILi128EEENS7_ILi64EEENS7_ILi192EEEEEELi192ENS_6half_tEfNS_4arch4Sm80ELb1ELb0ELb1ELb1ELb1ELb0ELb1ELb1EEENS1_21CollectiveEpilogueFwdINS6_IJS8_SA_S9_EEENS6_IJNS7_ILi1EEESI_SI_EEESC_SE_Li256ELb1ELb1ELb1ELb0EEENS1_36VarlenDynamicPersistentTileSchedulerILi128ELi64ELi256ELi256ELb1ELb1ELb0ELb1ELb1ELb1EEEEEEEEEvNT_6ParamsE:
	.zero		1608


//--------------------- .nv.constant0._ZN7cutlass13device_kernelIN5flash19enable_sm80_to_sm89INS1_16FlashAttnFwdSm80INS1_25CollectiveMainloopFwdSm80ILi8ELi1ELb0EN4cute5tupleIJNS5_1CILi128EEENS7_ILi64EEENS7_ILi192EEEEEELi192ENS_6half_tEfNS_4arch4Sm80ELb1ELb0ELb1ELb1ELb1ELb1ELb1ELb1EEENS1_21CollectiveEpilogueFwdINS6_IJS8_SA_S9_EEENS6_IJNS7_ILi1EEESI_SI_EEESC_SE_Li256ELb1ELb1ELb1ELb0EEENS1_36VarlenDynamicPersistentTileSchedulerILi128ELi64ELi256ELi256ELb1ELb1ELb0ELb1ELb1ELb1EEEEEEEEEvNT_6ParamsE --------------------------
	.section	.nv.constant0._ZN7cutlass13device_kernelIN5flash19enable_sm80_to_sm89INS1_16FlashAttnFwdSm80INS1_25CollectiveMainloopFwdSm80ILi8ELi1ELb0EN4cute5tupleIJNS5_1CILi128EEENS7_ILi64EEENS7_ILi192EEEEEELi192ENS_6half_tEfNS_4arch4Sm80ELb1ELb0ELb1ELb1ELb1ELb1ELb1ELb1EEENS1_21CollectiveEpilogueFwdINS6_IJS8_SA_S9_EEENS6_IJNS7_ILi1EEESI_SI_EEESC_SE_Li256ELb1ELb1ELb1ELb0EEENS1_36VarlenDynamicPersistentTileSchedulerILi128ELi64ELi256ELi256ELb1ELb1ELb0ELb1ELb1ELb1EEEEEEEEEvNT_6ParamsE,"a",@progbits
	.sectionflags	@""
	.align	4
.nv.constant0._ZN7cutlass13device_kernelIN5flash19enable_sm80_to_sm89INS1_16FlashAttnFwdSm80INS1_25CollectiveMainloopFwdSm80ILi8ELi1ELb0EN4cute5tupleIJNS5_1CILi128EEENS7_ILi64EEENS7_ILi192EEEEEELi192ENS_6half_tEfNS_4arch4Sm80ELb1ELb0ELb1ELb1ELb1ELb1ELb1ELb1EEENS1_21CollectiveEpilogueFwdINS6_IJS8_SA_S9_EEENS6_IJNS7_ILi1EEESI_SI_EEESC_SE_Li256ELb1ELb1ELb1ELb0EEENS1_36VarlenDynamicPersistentTileSchedulerILi128ELi64ELi256ELi256ELb1ELb1ELb0ELb1ELb1ELb1EEEEEEEEEvNT_6ParamsE:
	.zero		1608


//--------------------- .nv.constant0._ZN7cutlass13device_kernelIN5flash19enable_sm80_to_sm89INS1_16FlashAttnFwdSm80INS1_25CollectiveMainloopFwdSm80ILi8ELi2ELb0EN4cute5tupleIJNS5_1CILi128EEENS7_ILi64EEENS7_ILi192EEEEEELi192ENS_6half_tEfNS_4arch4Sm80ELb0ELb0ELb1ELb0ELb1ELb0ELb1ELb1EEENS1_21CollectiveEpilogueFwdINS6_IJS8_SA_S9_EEENS6_IJNS7_ILi1EEESI_SI_EEESC_SE_Li256ELb0ELb1ELb1ELb0EEENS1_19SingleTileSchedulerILb0ELb1ELb1ELi128EEEEEEEEEvNT_6ParamsE --------------------------
	.section	.nv.constant0._ZN7cutlass13device_kernelIN5flash19enable_sm80_to_sm89INS1_16FlashAttnFwdSm80INS1_25CollectiveMainloopFwdSm80ILi8ELi2ELb0EN4cute5tupleIJNS5_1CILi128EEENS7_ILi64EEENS7_ILi192EEEEEELi192ENS_6half_tEfNS_4arch4Sm80ELb0ELb0ELb1ELb0ELb1ELb0ELb1ELb1EEENS1_21CollectiveEpilogueFwdINS6_IJS8_SA_S9_EEENS6_IJNS7_ILi1EEESI_SI_EEESC_SE_Li256ELb0ELb1ELb1ELb0EEENS1_19SingleTileSchedulerILb0ELb1ELb1ELi128EEEEEEEEEvNT_6ParamsE,"a",@progbits
	.sectionflags	@""
	.align	4
.nv.constant0._ZN7cutlass13device_kernelIN5flash19enable_sm80_to_sm89INS1_16FlashAttnFwdSm80INS1_25CollectiveMainloopFwdSm80ILi8ELi2ELb0EN4cute5tupleIJNS5_1CILi128EEENS7_ILi64EEENS7_ILi192EEEEEELi192ENS_6half_tEfNS_4arch4Sm80ELb0ELb0ELb1ELb0ELb1ELb0ELb1ELb1EEENS1_21CollectiveEpilogueFwdINS6_IJS8_SA_S9_EEENS6_IJNS7_ILi1EEESI_SI_EEESC_SE_Li256ELb0ELb1ELb1ELb0EEENS1_19SingleTileSchedulerILb0ELb1ELb1ELi128EEEEEEEEEvNT_6ParamsE:
	.zero		1576


//--------------------- .nv.constant0._ZN7cutlass13device_kernelIN5flash19enable_sm80_to_sm89INS1_16FlashAttnFwdSm80INS1_25CollectiveMainloopFwdSm80ILi8ELi2ELb0EN4cute5tupleIJNS5_1CILi128EEENS7_ILi64EEENS7_ILi192EEEEEELi192ENS_6half_tEfNS_4arch4Sm80ELb0ELb0ELb1ELb1ELb1ELb0ELb1ELb1EEENS1_21CollectiveEpilogueFwdINS6_IJS8_SA_S9_EEENS6_IJNS7_ILi1EEESI_SI_EEESC_SE_Li256ELb1ELb1ELb1ELb0EEENS1_36VarlenDynamicPersistentTileSchedulerILi128ELi64ELi256ELi256ELb1ELb1ELb0ELb0ELb1ELb1EEEEEEEEEvNT_6ParamsE --------------------------
	.section	.nv.constant0._ZN7cutlass13device_kernelIN5flash19enable_sm80_to_sm89INS1_16FlashAttnFwdSm80INS1_25CollectiveMainloopFwdSm80ILi8ELi2ELb0EN4cute5tupleIJNS5_1CILi128EEENS7_ILi64EEENS7_ILi192EEEEEELi192ENS_6half_tEfNS_4arch4Sm80ELb0ELb0ELb1ELb1ELb1ELb0ELb1ELb1EEENS1_21CollectiveEpilogueFwdINS6_IJS8_SA_S9_EEENS6_IJNS7_ILi1EEESI_SI_EEESC_SE_Li256ELb1ELb1ELb1ELb0EEENS1_36VarlenDynamicPersistentTileSchedulerILi128ELi64ELi256ELi256ELb1ELb1ELb0ELb0ELb1ELb1EEEEEEEEEvNT_6ParamsE,"a",@progbits
	.sectionflags	@""
	.align	4
.nv.constant0._ZN7cutlass13device_kernelIN5flash19enable_sm80_to_sm89INS1_16FlashAttnFwdSm80INS1_25CollectiveMainloopFwdSm80ILi8ELi2ELb0EN4cute5tupleIJNS5_1CILi128EEENS7_ILi64EEENS7_ILi192EEEEEELi192ENS_6half_tEfNS_4arch4Sm80ELb0ELb0ELb1ELb1ELb1ELb0ELb1ELb1EEENS1_21CollectiveEpilogueFwdINS6_IJS8_SA_S9_EEENS6_IJNS7_ILi1EEESI_SI_EEESC_SE_Li256ELb1ELb1ELb1ELb0EEENS1_36VarlenDynamicPersistentTileSchedulerILi128ELi64ELi256ELi256ELb1ELb1ELb0ELb0ELb1ELb1EEEEEEEEEvNT_6ParamsE:
	.zero		1608


//--------------------- .nv.constant0._ZN7cutlass13device_kernelIN5flash19enable_sm80_to_sm89INS1_16FlashAttnFwdSm80INS1_25CollectiveMainloopFwdSm80ILi8ELi2ELb0EN4cute5tupleIJNS5_1CILi128EEENS7_ILi64EEENS7_ILi192EEEEEELi192ENS_6half_tEfNS_4arch4Sm80ELb0ELb0ELb1ELb1ELb1ELb1ELb1ELb1EEENS1_21CollectiveEpilogueFwdINS6_IJS8_SA_S9_EEENS6_IJNS7_ILi1EEESI_SI_EEESC_SE_Li256ELb1ELb1ELb1ELb0EEENS1_36VarlenDynamicPersistentTileSchedulerILi128ELi64ELi256ELi256ELb1ELb1ELb0ELb0ELb1ELb1EEEEEEEEEvNT_6ParamsE --------------------------
	.section	.nv.constant0._ZN7cutlass13device_kernelIN5flash19enable_sm80_to_sm89INS1_16FlashAttnFwdSm80INS1_25CollectiveMainloopFwdSm80ILi8ELi2ELb0EN4cute5tupleIJNS5_1CILi128EEENS7_ILi64EEENS7_ILi192EEEEEELi192ENS_6half_tEfNS_4arch4Sm80ELb0ELb0ELb1ELb1ELb1ELb1ELb1ELb1EEENS1_21CollectiveEpilogueFwdINS6_IJS8_SA_S9_EEENS6_IJNS7_ILi1EEESI_SI_EEESC_SE_Li256ELb1ELb1ELb1ELb0EEENS1_36VarlenDynamicPersistentTileSchedulerILi128ELi64ELi256ELi256ELb1ELb1ELb0ELb0ELb1ELb1EEEEEEEEEvNT_6ParamsE,"a",@progbits
	.sectionflags	@""
	.align	4
.nv.constant0._ZN7cutlass13device_kernelIN5flash19enable_sm80_to_sm89INS1_16FlashAttnFwdSm80INS1_25CollectiveMainloopFwdSm80ILi8ELi2ELb0EN4cute5tupleIJNS5_1CILi128EEENS7_ILi64EEENS7_ILi192EEEEEELi192ENS_6half_tEfNS_4arch4Sm80ELb0ELb0ELb1ELb1ELb1ELb1ELb1ELb1EEENS1_21CollectiveEpilogueFwdINS6_IJS8_SA_S9_EEENS6_IJNS7_ILi1EEESI_SI_EEESC_SE_Li256ELb1ELb1ELb1ELb0EEENS1_36VarlenDynamicPersistentTileSchedulerILi128ELi64ELi256ELi256ELb1ELb1ELb0ELb0ELb1ELb1EEEEEEEEEvNT_6ParamsE:
	.zero		1608


//--------------------- .nv.constant0._ZN7cutlass13device_kernelIN5flash19enable_sm80_to_sm89INS1_16FlashAttnFwdSm80INS1_25CollectiveMainloopFwdSm80ILi8ELi2ELb0EN4cute5tupleIJNS5_1CILi128EEENS7_ILi64EEENS7_ILi192EEEEEELi192ENS_6half_tEfNS_4arch4Sm80ELb0ELb1ELb1ELb0ELb1ELb0ELb1ELb1EEENS1_21CollectiveEpilogueFwdINS6_IJS8_SA_S9_EEENS6_IJNS7_ILi1EEESI_SI_EEESC_SE_Li256ELb0ELb1ELb1ELb0EEENS1_19SingleTileSchedulerILb0ELb1ELb1ELi128EEEEEEEEEvNT_6ParamsE --------------------------
	.section	.nv.constant0._ZN7cutlass13device_kernelIN5flash19enable_sm80_to_sm89INS1_16FlashAttnFwdSm80INS1_25CollectiveMainloopFwdSm80ILi8ELi2ELb0EN4cute5tupleIJNS5_1CILi128EEENS7_ILi64EEENS7_ILi192EEEEEELi192ENS_6half_tEfNS_4arch4Sm80ELb0ELb1ELb1ELb0ELb1ELb0ELb1ELb1EEENS1_21CollectiveEpilogueFwdINS6_IJS8_SA_S9_EEENS6_IJNS7_ILi1EEESI_SI_EEESC_SE_Li256ELb0ELb1ELb1ELb0EEENS1_19SingleTileSchedulerILb0ELb1ELb1ELi128EEEEEEEEEvNT_6ParamsE,"a",@progbits
	.sectionflags	@""
	.align	4
.nv.constant0._ZN7cutlass13device_kernelIN5flash19enable_sm80_to_sm89INS1_16FlashAttnFwdSm80INS1_25CollectiveMainloopFwdSm80ILi8ELi2ELb0EN4cute5tupleIJNS5_1CILi128EEENS7_ILi64EEENS7_ILi192EEEEEELi192ENS_6half_tEfNS_4arch4Sm80ELb0ELb1ELb1ELb0ELb1ELb0ELb1ELb1EEENS1_21CollectiveEpilogueFwdINS6_IJS8_SA_S9_EEENS6_IJNS7_ILi1EEESI_SI_EEESC_SE_Li256ELb0ELb1ELb1ELb0EEENS1_19SingleTileSchedulerILb0ELb1ELb1ELi128EEEEEEEEEvNT_6ParamsE:
	.zero		1576


//--------------------- .nv.constant0._ZN7cutlass13device_kernelIN5flash19enable_sm80_to_sm89INS1_16FlashAttnFwdSm80INS1_25CollectiveMainloopFwdSm80ILi8ELi2ELb0EN4cute5tupleIJNS5_1CILi128EEENS7_ILi64EEENS7_ILi192EEEEEELi192ENS_6half_tEfNS_4arch4Sm80ELb0ELb1ELb1ELb1ELb1ELb0ELb1ELb1EEENS1_21CollectiveEpilogueFwdINS6_IJS8_SA_S9_EEENS6_IJNS7_ILi1EEESI_SI_EEESC_SE_Li256ELb1ELb1ELb1ELb0EEENS1_36VarlenDynamicPersistentTileSchedulerILi128ELi64ELi256ELi256ELb1ELb1ELb0ELb1ELb0ELb1EEEEEEEEEvNT_6ParamsE --------------------------
	.section	.nv.constant0._ZN7cutlass13device_kernelIN5flash19enable_sm80_to_sm89INS1_16FlashAttnFwdSm80INS1_25CollectiveMainloopFwdSm80ILi8ELi2ELb0EN4cute5tupleIJNS5_1CILi128EEENS7_ILi64EEENS7_ILi192EEEEEELi192ENS_6half_tEfNS_4arch4Sm80ELb0ELb1ELb1ELb1ELb1ELb0ELb1ELb1EEENS1_21CollectiveEpilogueFwdINS6_IJS8_SA_S9_EEENS6_IJNS7_ILi1EEESI_SI_EEESC_SE_Li256ELb1ELb1ELb1ELb0EEENS1_36VarlenDynamicPersistentTileSchedulerILi128ELi64ELi256ELi256ELb1ELb1ELb0ELb1ELb0ELb1EEEEEEEEEvNT_6ParamsE,"a",@progbits
	.sectionflags	@""
	.align	4
.nv.constant0._ZN7cutlass13device_kernelIN5flash19enable_sm80_to_sm89INS1_16FlashAttnFwdSm80INS1_25CollectiveMainloopFwdSm80ILi8ELi2ELb0EN4cute5tupleIJNS5_1CILi128EEENS7_ILi64EEENS7_ILi192EEEEEELi192ENS_6half_tEfNS_4arch4Sm80ELb0ELb1ELb1ELb1ELb1ELb0ELb1ELb1EEENS1_21CollectiveEpilogueFwdINS6_IJS8_SA_S9_EEENS6_IJNS7_ILi1EEESI_SI_EEESC_SE_Li256ELb1ELb1ELb1ELb0EEENS1_36VarlenDynamicPersistentTileSchedulerILi128ELi64ELi256ELi256ELb1ELb1ELb0ELb1ELb0ELb1EEEEEEEEEvNT_6ParamsE:
	.zero		1608


//--------------------- .nv.constant0._ZN7cutlass13device_kernelIN5flash19enable_sm80_to_sm89INS1_16FlashAttnFwdSm80INS1_25CollectiveMainloopFwdSm80ILi8ELi2ELb0EN4cute5tupleIJNS5_1CILi128EEENS7_ILi64EEENS7_ILi192EEEEEELi192ENS_6half_tEfNS_4arch4Sm80ELb0ELb1ELb1ELb1ELb1ELb1ELb1ELb1EEENS1_21CollectiveEpilogueFwdINS6_IJS8_SA_S9_EEENS6_IJNS7_ILi1EEESI_SI_EEESC_SE_Li256ELb1ELb1ELb1ELb0EEENS1_36VarlenDynamicPersistentTileSchedulerILi128ELi64ELi256ELi256ELb1ELb1ELb0ELb1ELb0ELb1EEEEEEEEEvNT_6ParamsE --------------------------
	.section	.nv.constant0._ZN7cutlass13device_kernelIN5flash19enable_sm80_to_sm89INS1_16FlashAttnFwdSm80INS1_25CollectiveMainloopFwdSm80ILi8ELi2ELb0EN4cute5tupleIJNS5_1CILi128EEENS7_ILi64EEENS7_ILi192EEEEEELi192ENS_6half_tEfNS_4arch4Sm80ELb0ELb1ELb1ELb1ELb1ELb1ELb1ELb1EEENS1_21CollectiveEpilogueFwdINS6_IJS8_SA_S9_EEENS6_IJNS7_ILi1EEESI_SI_EEESC_SE_Li256ELb1ELb1ELb1ELb0EEENS1_36VarlenDynamicPersistentTileSchedulerILi128ELi64ELi256ELi256ELb1ELb1ELb0ELb1ELb0ELb1EEEEEEEEEvNT_6ParamsE,"a",@progbits
	.sectionflags	@""
	.align	4
.nv.constant0._ZN7cutlass13device_kernelIN5flash19enable_sm80_to_sm89INS1_16FlashAttnFwdSm80INS1_25CollectiveMainloopFwdSm80ILi8ELi2ELb0EN4cute5tupleIJNS5_1CILi128EEENS7_ILi64EEENS7_ILi192EEEEEELi192ENS_6half_tEfNS_4arch4Sm80ELb0ELb1ELb1ELb1ELb1ELb1ELb1ELb1EEENS1_21CollectiveEpilogueFwdINS6_IJS8_SA_S9_EEENS6_IJNS7_ILi1EEESI_SI_EEESC_SE_Li256ELb1ELb1ELb1ELb0EEENS1_36VarlenDynamicPersistentTileSchedulerILi128ELi64ELi256ELi256ELb1ELb1ELb0ELb1ELb0ELb1EEEEEEEEEvNT_6ParamsE:
	.zero		1608


//--------------------- .nv.constant0._ZN7cutlass13device_kernelIN5flash19enable_sm80_to_sm89INS1_16FlashAttnFwdSm80INS1_25CollectiveMainloopFwdSm80ILi8ELi2ELb0EN4cute5tupleIJNS5_1CILi128EEENS7_ILi64EEENS7_ILi192EEEEEELi192ENS_6half_tEfNS_4arch4Sm80ELb1ELb0ELb1ELb0ELb1ELb0ELb1ELb1EEENS1_21CollectiveEpilogueFwdINS6_IJS8_SA_S9_EEENS6_IJNS7_ILi1EEESI_SI_EEESC_SE_Li256ELb0ELb1ELb1ELb0EEENS1_30DynamicPersistentTileSchedulerILi256ELi256ELb1ELb1ELb0EEEEEEEEEvNT_6ParamsE --------------------------
	.section	.nv.constant0._ZN7cutlass13device_kernelIN5flash19enable_sm80_to_sm89INS1_16FlashAttnFwdSm80INS1_25CollectiveMainloopFwdSm80ILi8ELi2ELb0EN4cute5tupleIJNS5_1CILi128EEENS7_ILi64EEENS7_ILi192EEEEEELi192ENS_6half_tEfNS_4arch4Sm80ELb1ELb0ELb1ELb0ELb1ELb0ELb1ELb1EEENS1_21CollectiveEpilogueFwdINS6_IJS8_SA_S9_EEENS6_IJNS7_ILi1EEESI_SI_EEESC_SE_Li256ELb0ELb1ELb1ELb0EEENS1_30DynamicPersistentTileSchedulerILi256ELi256ELb1ELb1ELb0EEEEEEEEEvNT_6ParamsE,"a",@progbits
	.sectionflags	@""
	.align	4
.nv.constant0._ZN7cutlass13device_kernelIN5flash19enable_sm80_to_sm89INS1_16FlashAttnFwdSm80INS1_25CollectiveMainloopFwdSm80ILi8ELi2ELb0EN4cute5tupleIJNS5_1CILi128EEENS7_ILi64EEENS7_ILi192EEEEEELi192ENS_6half_tEfNS_4arch4Sm80ELb1ELb0ELb1ELb0ELb1ELb0ELb1ELb1EEENS1_21CollectiveEpilogueFwdINS6_IJS8_SA_S9_EEENS6_IJNS7_ILi1EEESI_SI_EEESC_SE_Li256ELb0ELb1ELb1ELb0EEENS1_30DynamicPersistentTileSchedulerILi256ELi256ELb1ELb1ELb0EEEEEEEEEvNT_6ParamsE:
	.zero		1592


//--------------------- .nv.constant0._ZN7cutlass13device_kernelIN5flash19enable_sm80_to_sm89INS1_16FlashAttnFwdSm80INS1_25CollectiveMainloopFwdSm80ILi8ELi2ELb0EN4cute5tupleIJNS5_1CILi128EEENS7_ILi64EEENS7_ILi192EEEEEELi192ENS_6half_tEfNS_4arch4Sm80ELb1ELb0ELb1ELb1ELb1ELb0ELb1ELb1EEENS1_21CollectiveEpilogueFwdINS6_IJS8_SA_S9_EEENS6_IJNS7_ILi1EEESI_SI_EEESC_SE_Li256ELb1ELb1ELb1ELb0EEENS1_36VarlenDynamicPersistentTileSchedulerILi128ELi64ELi256ELi256ELb1ELb1ELb0ELb1ELb1ELb1EEEEEEEEEvNT_6ParamsE --------------------------
	.section	.nv.constant0._ZN7cutlass13device_kernelIN5flash19enable_sm80_to_sm89INS1_16FlashAttnFwdSm80INS1_25CollectiveMainloopFwdSm80ILi8ELi2ELb0EN4cute5tupleIJNS5_1CILi128EEENS7_ILi64EEENS7_ILi192EEEEEELi192ENS_6half_tEfNS_4arch4Sm80ELb1ELb0ELb1ELb1ELb1ELb0ELb1ELb1EEENS1_21CollectiveEpilogueFwdINS6_IJS8_SA_S9_EEENS6_IJNS7_ILi1EEESI_SI_EEESC_SE_Li256ELb1ELb1ELb1ELb0EEENS1_36VarlenDynamicPersistentTileSchedulerILi128ELi64ELi256ELi256ELb1ELb1ELb0ELb1ELb1ELb1EEEEEEEEEvNT_6ParamsE,"a",@progbits
	.sectionflags	@""
	.align	4
.nv.constant0._ZN7cutlass13device_kernelIN5flash19enable_sm80_to_sm89INS1_16FlashAttnFwdSm80INS1_25CollectiveMainloopFwdSm80ILi8ELi2ELb0EN4cute5tupleIJNS5_1CILi128EEENS7_ILi64EEENS7_ILi192EEEEEELi192ENS_6half_tEfNS_4arch4Sm80ELb1ELb0ELb1ELb1ELb1ELb0ELb1ELb1EEENS1_21CollectiveEpilogueFwdINS6_IJS8_SA_S9_EEENS6_IJNS7_ILi1EEESI_SI_EEESC_SE_Li256ELb1ELb1ELb1ELb0EEENS1_36VarlenDynamicPersistentTileSchedulerILi128ELi64ELi256ELi256ELb1ELb1ELb0ELb1ELb1ELb1EEEEEEEEEvNT_6ParamsE:
	.zero		1608


//--------------------- .nv.constant0._ZN7cutlass13device_kernelIN5flash19enable_sm80_to_sm89INS1_16FlashAttnFwdSm80INS1_25CollectiveMainloopFwdSm80ILi8ELi2ELb0EN4cute5tupleIJNS5_1CILi128EEENS7_ILi64EEENS7_ILi192EEEEEELi192ENS_6half_tEfNS_4arch4Sm80ELb1ELb0ELb1ELb1ELb1ELb1ELb1ELb1EEENS1_21CollectiveEpilogueFwdINS6_IJS8_SA_S9_EEENS6_IJNS7_ILi1EEESI_SI_EEESC_SE_Li256ELb1ELb1ELb1ELb0EEENS1_36VarlenDynamicPersistentTileSchedulerILi128ELi64ELi256ELi256ELb1ELb1ELb0ELb1ELb1ELb1EEEEEEEEEvNT_6ParamsE --------------------------
	.section	.nv.constant0._ZN7cutlass13device_kernelIN5flash19enable_sm80_to_sm89INS1_16FlashAttnFwdSm80INS1_25CollectiveMainloopFwdSm80ILi8ELi2ELb0EN4cute5tupleIJNS5_1CILi128EEENS7_ILi64EEENS7_ILi192EEEEEELi192ENS_6half_tEfNS_4arch4Sm80ELb1ELb0ELb1ELb1ELb1ELb1ELb1ELb1EEENS1_21CollectiveEpilogueFwdINS6_IJS8_SA_S9_EEENS6_IJNS7_ILi1EEESI_SI_EEESC_SE_Li256ELb1ELb1ELb1ELb0EEENS1_36VarlenDynamicPersistentTileSchedulerILi128ELi64ELi256ELi256ELb1ELb1ELb0ELb1ELb1ELb1EEEEEEEEEvNT_6ParamsE,"a",@progbits
	.sectionflags	@""
	.align	4
.nv.constant0._ZN7cutlass13device_kernelIN5flash19enable_sm80_to_sm89INS1_16FlashAttnFwdSm80INS1_25CollectiveMainloopFwdSm80ILi8ELi2ELb0EN4cute5tupleIJNS5_1CILi128EEENS7_ILi64EEENS7_ILi192EEEEEELi192ENS_6half_tEfNS_4arch4Sm80ELb1ELb0ELb1ELb1ELb1ELb1ELb1ELb1EEENS1_21CollectiveEpilogueFwdINS6_IJS8_SA_S9_EEENS6_IJNS7_ILi1EEESI_SI_EEESC_SE_Li256ELb1ELb1ELb1ELb0EEENS1_36VarlenDynamicPersistentTileSchedulerILi128ELi64ELi256ELi256ELb1ELb1ELb0ELb1ELb1ELb1EEEEEEEEEvNT_6ParamsE:
	.zero		1608


//--------------------- .nv.constant0._ZN7cutlass13device_kernelIN5flash19enable_sm80_to_sm89INS1_16FlashAttnFwdSm80INS1_25CollectiveMainloopFwdSm80ILi8ELi1ELb0EN4cute5tupleIJNS5_1CILi128EEENS7_ILi64EEENS7_ILi192EEEEEELi192ENS_6half_tEfNS_4arch4Sm80ELb0ELb0ELb0ELb0ELb1ELb0ELb1ELb1EEENS1_21CollectiveEpilogueFwdINS6_IJS8_SA_S9_EEENS6_IJNS7_ILi1EEESI_SI_EEESC_SE_Li256ELb0ELb1ELb1ELb0EEENS1_19SingleTileSchedulerILb0ELb1ELb1ELi128EEEEEEEEEvNT_6ParamsE --------------------------
	.section	.nv.constant0._ZN7cutlass13device_kernelIN5flash19enable_sm80_to_sm89INS1_16FlashAttnFwdSm80INS1_25CollectiveMainloopFwdSm80ILi8ELi1ELb0EN4cute5tupleIJNS5_1CILi128EEENS7_ILi64EEENS7_ILi192EEEEEELi192ENS_6half_tEfNS_4arch4Sm80ELb0ELb0ELb0ELb0ELb1ELb0ELb1ELb1EEENS1_21CollectiveEpilogueFwdINS6_IJS8_SA_S9_EEENS6_IJNS7_ILi1EEESI_SI_EEESC_SE_Li256ELb0ELb1ELb1ELb0EEENS1_19SingleTileSchedulerILb0ELb1ELb1ELi128EEEEEEEEEvNT_6ParamsE,"a",@progbits
	.sectionflags	@""
	.align	4
.nv.constant0._ZN7cutlass13device_kernelIN5flash19enable_sm80_to_sm89INS1_16FlashAttnFwdSm80INS1_25CollectiveMainloopFwdSm80ILi8ELi1ELb0EN4cute5tupleIJNS5_1CILi128EEENS7_ILi64EEENS7_ILi192EEEEEELi192ENS_6half_tEfNS_4arch4Sm80ELb0ELb0ELb0ELb0ELb1ELb0ELb1ELb1EEENS1_21CollectiveEpilogueFwdINS6_IJS8_SA_S9_EEENS6_IJNS7_ILi1EEESI_SI_EEESC_SE_Li256ELb0ELb1ELb1ELb0EEENS1_19SingleTileSchedulerILb0ELb1ELb1ELi128EEEEEEEEEvNT_6ParamsE:
	.zero		1576


//--------------------- .nv.constant0._ZN7cutlass13device_kernelIN5flash19enable_sm80_to_sm89INS1_16FlashAttnFwdSm80INS1_25CollectiveMainloopFwdSm80ILi8ELi1ELb0EN4cute5tupleIJNS5_1CILi128EEENS7_ILi64EEENS7_ILi192EEEEEELi192ENS_6half_tEfNS_4arch4Sm80ELb0ELb0ELb0ELb1ELb1ELb0ELb1ELb1EEENS1_21CollectiveEpilogueFwdINS6_IJS8_SA_S9_EEENS6_IJNS7_ILi1EEESI_SI_EEESC_SE_Li256ELb1ELb1ELb1ELb0EEENS1_36VarlenDynamicPersistentTileSchedulerILi128ELi64ELi256ELi256ELb1ELb1ELb0ELb0ELb1ELb1EEEEEEEEEvNT_6ParamsE --------------------------
	.section	.nv.constant0._ZN7cutlass13device_kernelIN5flash19enable_sm80_to_sm89INS1_16FlashAttnFwdSm80INS1_25CollectiveMainloopFwdSm80ILi8ELi1ELb0EN4cute5tupleIJNS5_1CILi128EEENS7_ILi64EEENS7_ILi192EEEEEELi192ENS_6half_tEfNS_4arch4Sm80ELb0ELb0ELb0ELb1ELb1ELb0ELb1ELb1EEENS1_21CollectiveEpilogueFwdINS6_IJS8_SA_S9_EEENS6_IJNS7_ILi1EEESI_SI_EEESC_SE_Li256ELb1ELb1ELb1ELb0EEENS1_36VarlenDynamicPersistentTileSchedulerILi128ELi64ELi256ELi256ELb1ELb1ELb0ELb0ELb1ELb1EEEEEEEEEvNT_6ParamsE,"a",@progbits
	.sectionflags	@""
	.align	4
.nv.constant0._ZN7cutlass13device_kernelIN5flash19enable_sm80_to_sm89INS1_16FlashAttnFwdSm80INS1_25CollectiveMainloopFwdSm80ILi8ELi1ELb0EN4cute5tupleIJNS5_1CILi128EEENS7_ILi64EEENS7_ILi192EEEEEELi192ENS_6half_tEfNS_4arch4Sm80ELb0ELb0ELb0ELb1ELb1ELb0ELb1ELb1EEENS1_21CollectiveEpilogueFwdINS6_IJS8_SA_S9_EEENS6_IJNS7_ILi1EEESI_SI_EEESC_SE_Li256ELb1ELb1ELb1ELb0EEENS1_36VarlenDynamicPersistentTileSchedulerILi128ELi64ELi256ELi256ELb1ELb1ELb0ELb0ELb1ELb1EEEEEEEEEvNT_6ParamsE:
	.zero		1608


//--------------------- .nv.constant0._ZN7cutlass13device_kernelIN5flash19enable_sm80_to_sm89INS1_16FlashAttnFwdSm80INS1_25CollectiveMainloopFwdSm80ILi8ELi1ELb0EN4cute5tupleIJNS5_1CILi128EEENS7_ILi64EEENS7_ILi192EEEEEELi192ENS_6half_tEfNS_4arch4Sm80ELb0ELb0ELb0ELb1ELb1ELb1ELb1ELb1EEENS1_21CollectiveEpilogueFwdINS6_IJS8_SA_S9_EEENS6_IJNS7_ILi1EEESI_SI_EEESC_SE_Li256ELb1ELb1ELb1ELb0EEENS1_36VarlenDynamicPersistentTileSchedulerILi128ELi64ELi256ELi256ELb1ELb1ELb0ELb0ELb1ELb1EEEEEEEEEvNT_6ParamsE --------------------------
	.section	.nv.constant0._ZN7cutlass13device_kernelIN5flash19enable_sm80_to_sm89INS1_16FlashAttnFwdSm80INS1_25CollectiveMainloopFwdSm80ILi8ELi1ELb0EN4cute5tupleIJNS5_1CILi128EEENS7_ILi64EEENS7_ILi192EEEEEELi192ENS_6half_tEfNS_4arch4Sm80ELb0ELb0ELb0ELb1ELb1ELb1ELb1ELb1EEENS1_21CollectiveEpilogueFwdINS6_IJS8_SA_S9_EEENS6_IJNS7_ILi1EEESI_SI_EEESC_SE_Li256ELb1ELb1ELb1ELb0EEENS1_36VarlenDynamicPersistentTileSchedulerILi128ELi64ELi256ELi256ELb1ELb1ELb0ELb0ELb1ELb1EEEEEEEEEvNT_6ParamsE,"a",@progbits
	.sectionflags	@""
	.align	4
.nv.constant0._ZN7cutlass13device_kernelIN5flash19enable_sm80_to_sm89INS1_16FlashAttnFwdSm80INS1_25CollectiveMainloopFwdSm80ILi8ELi1ELb0EN4cute5tupleIJNS5_1CILi128EEENS7_ILi64EEENS7_ILi192EEEEEELi192ENS_6half_tEfNS_4arch4Sm80ELb0ELb0ELb0ELb1ELb1ELb1ELb1ELb1EEENS1_21CollectiveEpilogueFwdINS6_IJS8_SA_S9_EEENS6_IJNS7_ILi1EEESI_SI_EEESC_SE_Li256ELb1ELb1ELb1ELb0EEENS1_36VarlenDynamicPersistentTileSchedulerILi128ELi64ELi256ELi256ELb1ELb1ELb0ELb0ELb1ELb1EEEEEEEEEvNT_6ParamsE:
	.zero		1608


//--------------------- .nv.constant0._ZN7cutlass13device_kernelIN5flash19enable_sm80_to_sm89INS1_16FlashAttnFwdSm80INS1_25CollectiveMainloopFwdSm80ILi8ELi1ELb0EN4cute5tupleIJNS5_1CILi128EEENS7_ILi64EEENS7_ILi192EEEEEELi192ENS_6half_tEfNS_4arch4Sm80ELb0ELb1ELb0ELb0ELb1ELb0ELb1ELb1EEENS1_21CollectiveEpilogueFwdINS6_IJS8_SA_S9_EEENS6_IJNS7_ILi1EEESI_SI_EEESC_SE_Li256ELb0ELb1ELb1ELb0EEENS1_19SingleTileSchedulerILb0ELb1ELb1ELi128EEEEEEEEEvNT_6ParamsE --------------------------
	.section	.nv.constant0._ZN7cutlass13device_kernelIN5flash19enable_sm80_to_sm89INS1_16FlashAttnFwdSm80INS1_25CollectiveMainloopFwdSm80ILi8ELi1ELb0EN4cute5tupleIJNS5_1CILi128EEENS7_ILi64EEENS7_ILi192EEEEEELi192ENS_6half_tEfNS_4arch4Sm80ELb0ELb1ELb0ELb0ELb1ELb0ELb1ELb1EEENS1_21CollectiveEpilogueFwdINS6_IJS8_SA_S9_EEENS6_IJNS7_ILi1EEESI_SI_EEESC_SE_Li256ELb0ELb1ELb1ELb0EEENS1_19SingleTileSchedulerILb0ELb1ELb1ELi128EEEEEEEEEvNT_6ParamsE,"a",@progbits
	.sectionflags	@""
	.align	4
.nv.constant0._ZN7cutlass13device_kernelIN5flash19enable_sm80_to_sm89INS1_16FlashAttnFwdSm80INS1_25CollectiveMainloopFwdSm80ILi8ELi1ELb0EN4cute5tupleIJNS5_1CILi128EEENS7_ILi64EEENS7_ILi192EEEEEELi192ENS_6half_tEfNS_4arch4Sm80ELb0ELb1ELb0ELb0ELb1ELb0ELb1ELb1EEENS1_21CollectiveEpilogueFwdINS6_IJS8_SA_S9_EEENS6_IJNS7_ILi1EEESI_SI_EEESC_SE_Li256ELb0ELb1ELb1ELb0EEENS1_19SingleTileSchedulerILb0ELb1ELb1ELi128EEEEEEEEEvNT_6ParamsE:
	.zero		1576


//--------------------- .nv.constant0._ZN7cutlass13device_kernelIN5flash19enable_sm80_to_sm89INS1_16FlashAttnFwdSm80INS1_25CollectiveMainloopFwdSm80ILi8ELi1ELb0EN4cute5tupleIJNS5_1CILi128EEENS7_ILi64EEENS7_ILi192EEEEEELi192ENS_6half_tEfNS_4arch4Sm80ELb0ELb1ELb0ELb1ELb1ELb0ELb1ELb1EEENS1_21CollectiveEpilogueFwdINS6_IJS8_SA_S9_EEENS6_IJNS7_ILi1EEESI_SI_EEESC_SE_Li256ELb1ELb1ELb1ELb0EEENS1_36VarlenDynamicPersistentTileSchedulerILi128ELi64ELi256ELi256ELb1ELb1ELb0ELb1ELb0ELb1EEEEEEEEEvNT_6ParamsE --------------------------
	.section	.nv.constant0._ZN7cutlass13device_kernelIN5flash19enable_sm80_to_sm89INS1_16FlashAttnFwdSm80INS1_25CollectiveMainloopFwdSm80ILi8ELi1ELb0EN4cute5tupleIJNS5_1CILi128EEENS7_ILi64EEENS7_ILi192EEEEEELi192ENS_6half_tEfNS_4arch4Sm80ELb0ELb1ELb0ELb1ELb1ELb0ELb1ELb1EEENS1_21CollectiveEpilogueFwdINS6_IJS8_SA_S9_EEENS6_IJNS7_ILi1EEESI_SI_EEESC_SE_Li256ELb1ELb1ELb1ELb0EEENS1_36VarlenDynamicPersistentTileSchedulerILi128ELi64ELi256ELi256ELb1ELb1ELb0ELb1ELb0ELb1EEEEEEEEEvNT_6ParamsE,"a",@progbits
	.sectionflags	@""
	.align	4
.nv.constant0._ZN7cutlass13device_kernelIN5flash19enable_sm80_to_sm89INS1_16FlashAttnFwdSm80INS1_25CollectiveMainloopFwdSm80ILi8ELi1ELb0EN4cute5tupleIJNS5_1CILi128EEENS7_ILi64EEENS7_ILi192EEEEEELi192ENS_6half_tEfNS_4arch4Sm80ELb0ELb1ELb0ELb1ELb1ELb0ELb1ELb1EEENS1_21CollectiveEpilogueFwdINS6_IJS8_SA_S9_EEENS6_IJNS7_ILi1EEESI_SI_EEESC_SE_Li256ELb1ELb1ELb1ELb0EEENS1_36VarlenDynamicPersistentTileSchedulerILi128ELi64ELi256ELi256ELb1ELb1ELb0ELb1ELb0ELb1EEEEEEEEEvNT_6ParamsE:
	.zero		1608


//--------------------- .nv.constant0._ZN7cutlass13device_kernelIN5flash19enable_sm80_to_sm89INS1_16FlashAttnFwdSm80INS1_25CollectiveMainloopFwdSm80ILi8ELi1ELb0EN4cute5tupleIJNS5_1CILi128EEENS7_ILi64EEENS7_ILi192EEEEEELi192ENS_6half_tEfNS_4arch4Sm80ELb0ELb1ELb0ELb1ELb1ELb1ELb1ELb1EEENS1_21CollectiveEpilogueFwdINS6_IJS8_SA_S9_EEENS6_IJNS7_ILi1EEESI_SI_EEESC_SE_Li256ELb1ELb1ELb1ELb0EEENS1_36VarlenDynamicPersistentTileSchedulerILi128ELi64ELi256ELi256ELb1ELb1ELb0ELb1ELb0ELb1EEEEEEEEEvNT_6ParamsE --------------------------
	.section	.nv.constant0._ZN7cutlass13device_kernelIN5flash19enable_sm80_to_sm89INS1_16FlashAttnFwdSm80INS1_25CollectiveMainloopFwdSm80ILi8ELi1ELb0EN4cute5tupleIJNS5_1CILi128EEENS7_ILi64EEENS7_ILi192EEEEEELi192ENS_6half_tEfNS_4arch4Sm80ELb0ELb1ELb0ELb1ELb1ELb1ELb1ELb1EEENS1_21CollectiveEpilogueFwdINS6_IJS8_SA_S9_EEENS6_IJNS7_ILi1EEESI_SI_EEESC_SE_Li256ELb1ELb1ELb1ELb0EEENS1_36VarlenDynamicPersistentTileSchedulerILi128ELi64ELi256ELi256ELb1ELb1ELb0ELb1ELb0ELb1EEEEEEEEEvNT_6ParamsE,"a",@progbits
	.sectionflags	@""
	.align	4
.nv.constant0._ZN7cutlass13device_kernelIN5flash19enable_sm80_to_sm89INS1_16FlashAttnFwdSm80INS1_25CollectiveMainloopFwdSm80ILi8ELi1ELb0EN4cute5tupleIJNS5_1CILi128EEENS7_ILi64EEENS7_ILi192EEEEEELi192ENS_6half_tEfNS_4arch4Sm80ELb0ELb1ELb0ELb1ELb1ELb1ELb1ELb1EEENS1_21CollectiveEpilogueFwdINS6_IJS8_SA_S9_EEENS6_IJNS7_ILi1EEESI_SI_EEESC_SE_Li256ELb1ELb1ELb1ELb0EEENS1_36VarlenDynamicPersistentTileSchedulerILi128ELi64ELi256ELi256ELb1ELb1ELb0ELb1ELb0ELb1EEEEEEEEEvNT_6ParamsE:
	.zero		1608


//--------------------- .nv.constant0._ZN7cutlass13device_kernelIN5flash19enable_sm80_to_sm89INS1_16FlashAttnFwdSm80INS1_25CollectiveMainloopFwdSm80ILi8ELi1ELb0EN4cute5tupleIJNS5_1CILi128EEENS7_ILi64EEENS7_ILi192EEEEEELi192ENS_6half_tEfNS_4arch4Sm80ELb1ELb0ELb0ELb0ELb1ELb0ELb1ELb1EEENS1_21CollectiveEpilogueFwdINS6_IJS8_SA_S9_EEENS6_IJNS7_ILi1EEESI_SI_EEESC_SE_Li256ELb0ELb1ELb1ELb0EEENS1_30DynamicPersistentTileSchedulerILi256ELi256ELb1ELb1ELb0EEEEEEEEEvNT_6ParamsE --------------------------
	.section	.nv.constant0._ZN7cutlass13device_kernelIN5flash19enable_sm80_to_sm89INS1_16FlashAttnFwdSm80INS1_25CollectiveMainloopFwdSm80ILi8ELi1ELb0EN4cute5tupleIJNS5_1CILi128EEENS7_ILi64EEENS7_ILi192EEEEEELi192ENS_6half_tEfNS_4arch4Sm80ELb1ELb0ELb0ELb0ELb1ELb0ELb1ELb1EEENS1_21CollectiveEpilogueFwdINS6_IJS8_SA_S9_EEENS6_IJNS7_ILi1EEESI_SI_EEESC_SE_Li256ELb0ELb1ELb1ELb0EEENS1_30DynamicPersistentTileSchedulerILi256ELi256ELb1ELb1ELb0EEEEEEEEEvNT_6ParamsE,"a",@progbits
	.sectionflags	@""
	.align	4
.nv.constant0._ZN7cutlass13device_kernelIN5flash19enable_sm80_to_sm89INS1_16FlashAttnFwdSm80INS1_25CollectiveMainloopFwdSm80ILi8ELi1ELb0EN4cute5tupleIJNS5_1CILi128EEENS7_ILi64EEENS7_ILi192EEEEEELi192ENS_6half_tEfNS_4arch4Sm80ELb1ELb0ELb0ELb0ELb1ELb0ELb1ELb1EEENS1_21CollectiveEpilogueFwdINS6_IJS8_SA_S9_EEENS6_IJNS7_ILi1EEESI_SI_EEESC_SE_Li256ELb0ELb1ELb1ELb0EEENS1_30DynamicPersistentTileSchedulerILi256ELi256ELb1ELb1ELb0EEEEEEEEEvNT_6ParamsE:
	.zero		1592


//--------------------- .nv.constant0._ZN7cutlass13device_kernelIN5flash19enable_sm80_to_sm89INS1_16FlashAttnFwdSm80INS1_25CollectiveMainloopFwdSm80ILi8ELi1ELb0EN4cute5tupleIJNS5_1CILi128EEENS7_ILi64EEENS7_ILi192EEEEEELi192ENS_6half_tEfNS_4arch4Sm80ELb1ELb0ELb0ELb1ELb1ELb0ELb1ELb1EEENS1_21CollectiveEpilogueFwdINS6_IJS8_SA_S9_EEENS6_IJNS7_ILi1EEESI_SI_EEESC_SE_Li256ELb1ELb1ELb1ELb0EEENS1_36VarlenDynamicPersistentTileSchedulerILi128ELi64ELi256ELi256ELb1ELb1ELb0ELb1ELb1ELb1EEEEEEEEEvNT_6ParamsE --------------------------
	.section	.nv.constant0._ZN7cutlass13device_kernelIN5flash19enable_sm80_to_sm89INS1_16FlashAttnFwdSm80INS1_25CollectiveMainloopFwdSm80ILi8ELi1ELb0EN4cute5tupleIJNS5_1CILi128EEENS7_ILi64EEENS7_ILi192EEEEEELi192ENS_6half_tEfNS_4arch4Sm80ELb1ELb0ELb0ELb1ELb1ELb0ELb1ELb1EEENS1_21CollectiveEpilogueFwdINS6_IJS8_SA_S9_EEENS6_IJNS7_ILi1EEESI_SI_EEESC_SE_Li256ELb1ELb1ELb1ELb0EEENS1_36VarlenDynamicPersistentTileSchedulerILi128ELi64ELi256ELi256ELb1ELb1ELb0ELb1ELb1ELb1EEEEEEEEEvNT_6ParamsE,"a",@progbits
	.sectionflags	@""
	.align	4
.nv.constant0._ZN7cutlass13device_kernelIN5flash19enable_sm80_to_sm89INS1_16FlashAttnFwdSm80INS1_25CollectiveMainloopFwdSm80ILi8ELi1ELb0EN4cute5tupleIJNS5_1CILi128EEENS7_ILi64EEENS7_ILi192EEEEEELi192ENS_6half_tEfNS_4arch4Sm80ELb1ELb0ELb0ELb1ELb1ELb0ELb1ELb1EEENS1_21CollectiveEpilogueFwdINS6_IJS8_SA_S9_EEENS6_IJNS7_ILi1EEESI_SI_EEESC_SE_Li256ELb1ELb1ELb1ELb0EEENS1_36VarlenDynamicPersistentTileSchedulerILi128ELi64ELi256ELi256ELb1ELb1ELb0ELb1ELb1ELb1EEEEEEEEEvNT_6ParamsE:
	.zero		1608


//--------------------- .nv.constant0._ZN7cutlass13device_kernelIN5flash19enable_sm80_to_sm89INS1_16FlashAttnFwdSm80INS1_25CollectiveMainloopFwdSm80ILi8ELi1ELb0EN4cute5tupleIJNS5_1CILi128EEENS7_ILi64EEENS7_ILi192EEEEEELi192ENS_6half_tEfNS_4arch4Sm80ELb1ELb0ELb0ELb1ELb1ELb1ELb1ELb1EEENS1_21CollectiveEpilogueFwdINS6_IJS8_SA_S9_EEENS6_IJNS7_ILi1EEESI_SI_EEESC_SE_Li256ELb1ELb1ELb1ELb0EEENS1_36VarlenDynamicPersistentTileSchedulerILi128ELi64ELi256ELi256ELb1ELb1ELb0ELb1ELb1ELb1EEEEEEEEEvNT_6ParamsE --------------------------
	.section	.nv.constant0._ZN7cutlass13device_kernelIN5flash19enable_sm80_to_sm89INS1_16FlashAttnFwdSm80INS1_25CollectiveMainloopFwdSm80ILi8ELi1ELb0EN4cute5tupleIJNS5_1CILi128EEENS7_ILi64EEENS7_ILi192EEEEEELi192ENS_6half_tEfNS_4arch4Sm80ELb1ELb0ELb0ELb1ELb1ELb1ELb1ELb1EEENS1_21CollectiveEpilogueFwdINS6_IJS8_SA_S9_EEENS6_IJNS7_ILi1EEESI_SI_EEESC_SE_Li256ELb1ELb1ELb1ELb0EEENS1_36VarlenDynamicPersistentTileSchedulerILi128ELi64ELi256ELi256ELb1ELb1ELb0ELb1ELb1ELb1EEEEEEEEEvNT_6ParamsE,"a",@progbits
	.sectionflags	@""
	.align	4
.nv.constant0._ZN7cutlass13device_kernelIN5flash19enable_sm80_to_sm89INS1_16FlashAttnFwdSm80INS1_25CollectiveMainloopFwdSm80ILi8ELi1ELb0EN4cute5tupleIJNS5_1CILi128EEENS7_ILi64EEENS7_ILi192EEEEEELi192ENS_6half_tEfNS_4arch4Sm80ELb1ELb0ELb0ELb1ELb1ELb1ELb1ELb1EEENS1_21CollectiveEpilogueFwdINS6_IJS8_SA_S9_EEENS6_IJNS7_ILi1EEESI_SI_EEESC_SE_Li256ELb1ELb1ELb1ELb0EEENS1_36VarlenDynamicPersistentTileSchedulerILi128ELi64ELi256ELi256ELb1ELb1ELb0ELb1ELb1ELb1EEEEEEEEEvNT_6ParamsE:
	.zero		1608


//--------------------- .nv.constant0._ZN7cutlass13device_kernelIN5flash19enable_sm80_to_sm89INS1_16FlashAttnFwdSm80INS1_25CollectiveMainloopFwdSm80ILi8ELi2ELb0EN4cute5tupleIJNS5_1CILi128EEENS7_ILi64EEENS7_ILi192EEEEEELi192ENS_6half_tEfNS_4arch4Sm80ELb0ELb0ELb0ELb0ELb1ELb0ELb1ELb1EEENS1_21CollectiveEpilogueFwdINS6_IJS8_SA_S9_EEENS6_IJNS7_ILi1EEESI_SI_EEESC_SE_Li256ELb0ELb1ELb1ELb0EEENS1_19SingleTileSchedulerILb0ELb1ELb1ELi128EEEEEEEEEvNT_6ParamsE --------------------------
	.section	.nv.constant0._ZN7cutlass13device_kernelIN5flash19enable_sm80_to_sm89INS1_16FlashAttnFwdSm80INS1_25CollectiveMainloopFwdSm80ILi8ELi2ELb0EN4cute5tupleIJNS5_1CILi128EEENS7_ILi64EEENS7_ILi192EEEEEELi192ENS_6half_tEfNS_4arch4Sm80ELb0ELb0ELb0ELb0ELb1ELb0ELb1ELb1EEENS1_21CollectiveEpilogueFwdINS6_IJS8_SA_S9_EEENS6_IJNS7_ILi1EEESI_SI_EEESC_SE_Li256ELb0ELb1ELb1ELb0EEENS1_19SingleTileSchedulerILb0ELb1ELb1ELi128EEEEEEEEEvNT_6ParamsE,"a",@progbits
	.sectionflags	@""
	.align	4
.nv.constant0._ZN7cutlass13device_kernelIN5flash19enable_sm80_to_sm89INS1_16FlashAttnFwdSm80INS1_25CollectiveMainloopFwdSm80ILi8ELi2ELb0EN4cute5tupleIJNS5_1CILi128EEENS7_ILi64EEENS7_ILi192EEEEEELi192ENS_6half_tEfNS_4arch4Sm80ELb0ELb0ELb0ELb0ELb1ELb0ELb1ELb1EEENS1_21CollectiveEpilogueFwdINS6_IJS8_SA_S9_EEENS6_IJNS7_ILi1EEESI_SI_EEESC_SE_Li256ELb0ELb1ELb1ELb0EEENS1_19SingleTileSchedulerILb0ELb1ELb1ELi128EEEEEEEEEvNT_6ParamsE:
	.zero		1576


//--------------------- .nv.constant0._ZN7cutlass13device_kernelIN5flash19enable_sm80_to_sm89INS1_16FlashAttnFwdSm80INS1_25CollectiveMainloopFwdSm80ILi8ELi2ELb0EN4cute5tupleIJNS5_1CILi128EEENS7_ILi64EEENS7_ILi192EEEEEELi192ENS_6half_tEfNS_4arch4Sm80ELb0ELb0ELb0ELb1ELb1ELb0ELb1ELb1EEENS1_21CollectiveEpilogueFwdINS6_IJS8_SA_S9_EEENS6_IJNS7_ILi1EEESI_SI_EEESC_SE_Li256ELb1ELb1ELb1ELb0EEENS1_36VarlenDynamicPersistentTileSchedulerILi128ELi64ELi256ELi256ELb1ELb1ELb0ELb0ELb1ELb1EEEEEEEEEvNT_6ParamsE --------------------------
	.section	.nv.constant0._ZN7cutlass13device_kernelIN5flash19enable_sm80_to_sm89INS1_16FlashAttnFwdSm80INS1_25CollectiveMainloopFwdSm80ILi8ELi2ELb0EN4cute5tupleIJNS5_1CILi128EEENS7_ILi64EEENS7_ILi192EEEEEELi192ENS_6half_tEfNS_4arch4Sm80ELb0ELb0ELb0ELb1ELb1ELb0ELb1ELb1EEENS1_21CollectiveEpilogueFwdINS6_IJS8_SA_S9_EEENS6_IJNS7_ILi1EEESI_SI_EEESC_SE_Li256ELb1ELb1ELb1ELb0EEENS1_36VarlenDynamicPersistentTileSchedulerILi128ELi64ELi256ELi256ELb1ELb1ELb0ELb0ELb1ELb1EEEEEEEEEvNT_6ParamsE,"a",@progbits
	.sectionflags	@""
	.align	4
.nv.constant0._ZN7cutlass13device_kernelIN5flash19enable_sm80_to_sm89INS1_16FlashAttnFwdSm80INS1_25CollectiveMainloopFwdSm80ILi8ELi2ELb0EN4cute5tupleIJNS5_1CILi128EEENS7_ILi64EEENS7_ILi192EEEEEELi192ENS_6half_tEfNS_4arch4Sm80ELb0ELb0ELb0ELb1ELb1ELb0ELb1ELb1EEENS1_21CollectiveEpilogueFwdINS6_IJS8_SA_S9_EEENS6_IJNS7_ILi1EEESI_SI_EEESC_SE_Li256ELb1ELb1ELb1ELb0EEENS1_36VarlenDynamicPersistentTileSchedulerILi128ELi64ELi256ELi256ELb1ELb1ELb0ELb0ELb1ELb1EEEEEEEEEvNT_6ParamsE:
	.zero		1608


//--------------------- .nv.constant0._ZN7cutlass13device_kernelIN5flash19enable_sm80_to_sm89INS1_16FlashAttnFwdSm80INS1_25CollectiveMainloopFwdSm80ILi8ELi2ELb0EN4cute5tupleIJNS5_1CILi128EEENS7_ILi64EEENS7_ILi192EEEEEELi192ENS_6half_tEfNS_4arch4Sm80ELb0ELb0ELb0ELb1ELb1ELb1ELb1ELb1EEENS1_21CollectiveEpilogueFwdINS6_IJS8_SA_S9_EEENS6_IJNS7_ILi1EEESI_SI_EEESC_SE_Li256ELb1ELb1ELb1ELb0EEENS1_36VarlenDynamicPersistentTileSchedulerILi128ELi64ELi256ELi256ELb1ELb1ELb0ELb0ELb1ELb1EEEEEEEEEvNT_6ParamsE --------------------------
	.section	.nv.constant0._ZN7cutlass13device_kernelIN5flash19enable_sm80_to_sm89INS1_16FlashAttnFwdSm80INS1_25CollectiveMainloopFwdSm80ILi8ELi2ELb0EN4cute5tupleIJNS5_1CILi128EEENS7_ILi64EEENS7_ILi192EEEEEELi192ENS_6half_tEfNS_4arch4Sm80ELb0ELb0ELb0ELb1ELb1ELb1ELb1ELb1EEENS1_21CollectiveEpilogueFwdINS6_IJS8_SA_S9_EEENS6_IJNS7_ILi1EEESI_SI_EEESC_SE_Li256ELb1ELb1ELb1ELb0EEENS1_36VarlenDynamicPersistentTileSchedulerILi128ELi64ELi256ELi256ELb1ELb1ELb0ELb0ELb1ELb1EEEEEEEEEvNT_6ParamsE,"a",@progbits
	.sectionflags	@""
	.align	4
.nv.constant0._ZN7cutlass13device_kernelIN5flash19enable_sm80_to_sm89INS1_16FlashAttnFwdSm80INS1_25CollectiveMainloopFwdSm80ILi8ELi2ELb0EN4cute5tupleIJNS5_1CILi128EEENS7_ILi64EEENS7_ILi192EEEEEELi192ENS_6half_tEfNS_4arch4Sm80ELb0ELb0ELb0ELb1ELb1ELb1ELb1ELb1EEENS1_21CollectiveEpilogueFwdINS6_IJS8_SA_S9_EEENS6_IJNS7_ILi1EEESI_SI_EEESC_SE_Li256ELb1ELb1ELb1ELb0EEENS1_36VarlenDynamicPersistentTileSchedulerILi128ELi64ELi256ELi256ELb1ELb1ELb0ELb0ELb1ELb1EEEEEEEEEvNT_6ParamsE:
	.zero		1608


//--------------------- .nv.constant0._ZN7cutlass13device_kernelIN5flash19enable_sm80_to_sm89INS1_16FlashAttnFwdSm80INS1_25CollectiveMainloopFwdSm80ILi8ELi2ELb0EN4cute5tupleIJNS5_1CILi128EEENS7_ILi64EEENS7_ILi192EEEEEELi192ENS_6half_tEfNS_4arch4Sm80ELb0ELb1ELb0ELb0ELb1ELb0ELb1ELb1EEENS1_21CollectiveEpilogueFwdINS6_IJS8_SA_S9_EEENS6_IJNS7_ILi1EEESI_SI_EEESC_SE_Li256ELb0ELb1ELb1ELb0EEENS1_19SingleTileSchedulerILb0ELb1ELb1ELi128EEEEEEEEEvNT_6ParamsE --------------------------
	.section	.nv.constant0._ZN7cutlass13device_kernelIN5flash19enable_sm80_to_sm89INS1_16FlashAttnFwdSm80INS1_25CollectiveMainloopFwdSm80ILi8ELi2ELb0EN4cute5tupleIJNS5_1CILi128EEENS7_ILi64EEENS7_ILi192EEEEEELi192ENS_6half_tEfNS_4arch4Sm80ELb0ELb1ELb0ELb0ELb1ELb0ELb1ELb1EEENS1_21CollectiveEpilogueFwdINS6_IJS8_SA_S9_EEENS6_IJNS7_ILi1EEESI_SI_EEESC_SE_Li256ELb0ELb1ELb1ELb0EEENS1_19SingleTileSchedulerILb0ELb1ELb1ELi128EEEEEEEEEvNT_6ParamsE,"a",@progbits
	.sectionflags	@""
	.align	4
.nv.constant0._ZN7cutlass13device_kernelIN5flash19enable_sm80_to_sm89INS1_16FlashAttnFwdSm80INS1_25CollectiveMainloopFwdSm80ILi8ELi2ELb0EN4cute5tupleIJNS5_1CILi128EEENS7_ILi64EEENS7_ILi192EEEEEELi192ENS_6half_tEfNS_4arch4Sm80ELb0ELb1ELb0ELb0ELb1ELb0ELb1ELb1EEENS1_21CollectiveEpilogueFwdINS6_IJS8_SA_S9_EEENS6_IJNS7_ILi1EEESI_SI_EEESC_SE_Li256ELb0ELb1ELb1ELb0EEENS1_19SingleTileSchedulerILb0ELb1ELb1ELi128EEEEEEEEEvNT_6ParamsE:
	.zero		1576


//--------------------- .nv.constant0._ZN7cutlass13device_kernelIN5flash19enable_sm80_to_sm89INS1_16FlashAttnFwdSm80INS1_25CollectiveMainloopFwdSm80ILi8ELi2ELb0EN4cute5tupleIJNS5_1CILi128EEENS7_ILi64EEENS7_ILi192EEEEEELi192ENS_6half_tEfNS_4arch4Sm80ELb0ELb1ELb0ELb1ELb1ELb0ELb1ELb1EEENS1_21CollectiveEpilogueFwdINS6_IJS8_SA_S9_EEENS6_IJNS7_ILi1EEESI_SI_EEESC_SE_Li256ELb1ELb1ELb1ELb0EEENS1_36VarlenDynamicPersistentTileSchedulerILi128ELi64ELi256ELi256ELb1ELb1ELb0ELb1ELb0ELb1EEEEEEEEEvNT_6ParamsE --------------------------
	.section	.nv.constant0._ZN7cutlass13device_kernelIN5flash19enable_sm80_to_sm89INS1_16FlashAttnFwdSm80INS1_25CollectiveMainloopFwdSm80ILi8ELi2ELb0EN4cute5tupleIJNS5_1CILi128EEENS7_ILi64EEENS7_ILi192EEEEEELi192ENS_6half_tEfNS_4arch4Sm80ELb0ELb1ELb0ELb1ELb1ELb0ELb1ELb1EEENS1_21CollectiveEpilogueFwdINS6_IJS8_SA_S9_EEENS6_IJNS7_ILi1EEESI_SI_EEESC_SE_Li256ELb1ELb1ELb1ELb0EEENS1_36VarlenDynamicPersistentTileSchedulerILi128ELi64ELi256ELi256ELb1ELb1ELb0ELb1ELb0ELb1EEEEEEEEEvNT_6ParamsE,"a",@progbits
	.sectionflags	@""
	.align	4
.nv.constant0._ZN7cutlass13device_kernelIN5flash19enable_sm80_to_sm89INS1_16FlashAttnFwdSm80INS1_25CollectiveMainloopFwdSm80ILi8ELi2ELb0EN4cute5tupleIJNS5_1CILi128EEENS7_ILi64EEENS7_ILi192EEEEEELi192ENS_6half_tEfNS_4arch4Sm80ELb0ELb1ELb0ELb1ELb1ELb0ELb1ELb1EEENS1_21CollectiveEpilogueFwdINS6_IJS8_SA_S9_EEENS6_IJNS7_ILi1EEESI_SI_EEESC_SE_Li256ELb1ELb1ELb1ELb0EEENS1_36VarlenDynamicPersistentTileSchedulerILi128ELi64ELi256ELi256ELb1ELb1ELb0ELb1ELb0ELb1EEEEEEEEEvNT_6ParamsE:
	.zero		1608


//--------------------- .nv.constant0._ZN7cutlass13device_kernelIN5flash19enable_sm80_to_sm89INS1_16FlashAttnFwdSm80INS1_25CollectiveMainloopFwdSm80ILi8ELi2ELb0EN4cute5tupleIJNS5_1CILi128EEENS7_ILi64EEENS7_ILi192EEEEEELi192ENS_6half_tEfNS_4arch4Sm80ELb0ELb1ELb0ELb1ELb1ELb1ELb1ELb1EEENS1_21CollectiveEpilogueFwdINS6_IJS8_SA_S9_EEENS6_IJNS7_ILi1EEESI_SI_EEESC_SE_Li256ELb1ELb1ELb1ELb0EEENS1_36VarlenDynamicPersistentTileSchedulerILi128ELi64ELi256ELi256ELb1ELb1ELb0ELb1ELb0ELb1EEEEEEEEEvNT_6ParamsE --------------------------
	.section	.nv.constant0._ZN7cutlass13device_kernelIN5flash19enable_sm80_to_sm89INS1_16FlashAttnFwdSm80INS1_25CollectiveMainloopFwdSm80ILi8ELi2ELb0EN4cute5tupleIJNS5_1CILi128EEENS7_ILi64EEENS7_ILi192EEEEEELi192ENS_6half_tEfNS_4arch4Sm80ELb0ELb1ELb0ELb1ELb1ELb1ELb1ELb1EEENS1_21CollectiveEpilogueFwdINS6_IJS8_SA_S9_EEENS6_IJNS7_ILi1EEESI_SI_EEESC_SE_Li256ELb1ELb1ELb1ELb0EEENS1_36VarlenDynamicPersistentTileSchedulerILi128ELi64ELi256ELi256ELb1ELb1ELb0ELb1ELb0ELb1EEEEEEEEEvNT_6ParamsE,"a",@progbits
	.sectionflags	@""
	.align	4
.nv.constant0._ZN7cutlass13device_kernelIN5flash19enable_sm80_to_sm89INS1_16FlashAttnFwdSm80INS1_25CollectiveMainloopFwdSm80ILi8ELi2ELb0EN4cute5tupleIJNS5_1CILi128EEENS7_ILi64EEENS7_ILi192EEEEEELi192ENS_6half_tEfNS_4arch4Sm80ELb0ELb1ELb0ELb1ELb1ELb1ELb1ELb1EEENS1_21CollectiveEpilogueFwdINS6_IJS8_SA_S9_EEENS6_IJNS7_ILi1EEESI_SI_EEESC_SE_Li256ELb1ELb1ELb1ELb0EEENS1_36VarlenDynamicPersistentTileSchedulerILi128ELi64ELi256ELi256ELb1ELb1ELb0ELb1ELb0ELb1EEEEEEEEEvNT_6ParamsE:
	.zero		1608


//--------------------- .nv.constant0._ZN7cutlass13device_kernelIN5flash19enable_sm80_to_sm89INS1_16FlashAttnFwdSm80INS1_25CollectiveMainloopFwdSm80ILi8ELi2ELb0EN4cute5tupleIJNS5_1CILi128EEENS7_ILi64EEENS7_ILi192EEEEEELi192ENS_6half_tEfNS_4arch4Sm80ELb1ELb0ELb0ELb0ELb1ELb0ELb1ELb1EEENS1_21CollectiveEpilogueFwdINS6_IJS8_SA_S9_EEENS6_IJNS7_ILi1EEESI_SI_EEESC_SE_Li256ELb0ELb1ELb1ELb0EEENS1_30DynamicPersistentTileSchedulerILi256ELi256ELb1ELb1ELb0EEEEEEEEEvNT_6ParamsE --------------------------
	.section	.nv.constant0._ZN7cutlass13device_kernelIN5flash19enable_sm80_to_sm89INS1_16FlashAttnFwdSm80INS1_25CollectiveMainloopFwdSm80ILi8ELi2ELb0EN4cute5tupleIJNS5_1CILi128EEENS7_ILi64EEENS7_ILi192EEEEEELi192ENS_6half_tEfNS_4arch4Sm80ELb1ELb0ELb0ELb0ELb1ELb0ELb1ELb1EEENS1_21CollectiveEpilogueFwdINS6_IJS8_SA_S9_EEENS6_IJNS7_ILi1EEESI_SI_EEESC_SE_Li256ELb0ELb1ELb1ELb0EEENS1_30DynamicPersistentTileSchedulerILi256ELi256ELb1ELb1ELb0EEEEEEEEEvNT_6ParamsE,"a",@progbits
	.sectionflags	@""
	.align	4
.nv.constant0._ZN7cutlass13device_kernelIN5flash19enable_sm80_to_sm89INS1_16FlashAttnFwdSm80INS1_25CollectiveMainloopFwdSm80ILi8ELi2ELb0EN4cute5tupleIJNS5_1CILi128EEENS7_ILi64EEENS7_ILi192EEEEEELi192ENS_6half_tEfNS_4arch4Sm80ELb1ELb0ELb0ELb0ELb1ELb0ELb1ELb1EEENS1_21CollectiveEpilogueFwdINS6_IJS8_SA_S9_EEENS6_IJNS7_ILi1EEESI_SI_EEESC_SE_Li256ELb0ELb1ELb1ELb0EEENS1_30DynamicPersistentTileSchedulerILi256ELi256ELb1ELb1ELb0EEEEEEEEEvNT_6ParamsE:
	.zero		1592


//--------------------- .nv.constant0._ZN7cutlass13device_kernelIN5flash19enable_sm80_to_sm89INS1_16FlashAttnFwdSm80INS1_25CollectiveMainloopFwdSm80ILi8ELi2ELb0EN4cute5tupleIJNS5_1CILi128EEENS7_ILi64EEENS7_ILi192EEEEEELi192ENS_6half_tEfNS_4arch4Sm80ELb1ELb0ELb0ELb1ELb1ELb0ELb1ELb1EEENS1_21CollectiveEpilogueFwdINS6_IJS8_SA_S9_EEENS6_IJNS7_ILi1EEESI_SI_EEESC_SE_Li256ELb1ELb1ELb1ELb0EEENS1_36VarlenDynamicPersistentTileSchedulerILi128ELi64ELi256ELi256ELb1ELb1ELb0ELb1ELb1ELb1EEEEEEEEEvNT_6ParamsE --------------------------
	.section	.nv.constant0._ZN7cutlass13device_kernelIN5flash19enable_sm80_to_sm89INS1_16FlashAttnFwdSm80INS1_25CollectiveMainloopFwdSm80ILi8ELi2ELb0EN4cute5tupleIJNS5_1CILi128EEENS7_ILi64EEENS7_ILi192EEEEEELi192ENS_6half_tEfNS_4arch4Sm80ELb1ELb0ELb0ELb1ELb1ELb0ELb1ELb1EEENS1_21CollectiveEpilogueFwdINS6_IJS8_SA_S9_EEENS6_IJNS7_ILi1EEESI_SI_EEESC_SE_Li256ELb1ELb1ELb1ELb0EEENS1_36VarlenDynamicPersistentTileSchedulerILi128ELi64ELi256ELi256ELb1ELb1ELb0ELb1ELb1ELb1EEEEEEEEEvNT_6ParamsE,"a",@progbits
	.sectionflags	@""
	.align	4
.nv.constant0._ZN7cutlass13device_kernelIN5flash19enable_sm80_to_sm89INS1_16FlashAttnFwdSm80INS1_25CollectiveMainloopFwdSm80ILi8ELi2ELb0EN4cute5tupleIJNS5_1CILi128EEENS7_ILi64EEENS7_ILi192EEEEEELi192ENS_6half_tEfNS_4arch4Sm80ELb1ELb0ELb0ELb1ELb1ELb0ELb1ELb1EEENS1_21CollectiveEpilogueFwdINS6_IJS8_SA_S9_EEENS6_IJNS7_ILi1EEESI_SI_EEESC_SE_Li256ELb1ELb1ELb1ELb0EEENS1_36VarlenDynamicPersistentTileSchedulerILi128ELi64ELi256ELi256ELb1ELb1ELb0ELb1ELb1ELb1EEEEEEEEEvNT_6ParamsE:
	.zero		1608


//--------------------- .nv.constant0._ZN7cutlass13device_kernelIN5flash19enable_sm80_to_sm89INS1_16FlashAttnFwdSm80INS1_25CollectiveMainloopFwdSm80ILi8ELi2ELb0EN4cute5tupleIJNS5_1CILi128EEENS7_ILi64EEENS7_ILi192EEEEEELi192ENS_6half_tEfNS_4arch4Sm80ELb1ELb0ELb0ELb1ELb1ELb1ELb1ELb1EEENS1_21CollectiveEpilogueFwdINS6_IJS8_SA_S9_EEENS6_IJNS7_ILi1EEESI_SI_EEESC_SE_Li256ELb1ELb1ELb1ELb0EEENS1_36VarlenDynamicPersistentTileSchedulerILi128ELi64ELi256ELi256ELb1ELb1ELb0ELb1ELb1ELb1EEEEEEEEEvNT_6ParamsE --------------------------
	.section	.nv.constant0._ZN7cutlass13device_kernelIN5flash19enable_sm80_to_sm89INS1_16FlashAttnFwdSm80INS1_25CollectiveMainloopFwdSm80ILi8ELi2ELb0EN4cute5tupleIJNS5_1CILi128EEENS7_ILi64EEENS7_ILi192EEEEEELi192ENS_6half_tEfNS_4arch4Sm80ELb1ELb0ELb0ELb1ELb1ELb1ELb1ELb1EEENS1_21CollectiveEpilogueFwdINS6_IJS8_SA_S9_EEENS6_IJNS7_ILi1EEESI_SI_EEESC_SE_Li256ELb1ELb1ELb1ELb0EEENS1_36VarlenDynamicPersistentTileSchedulerILi128ELi64ELi256ELi256ELb1ELb1ELb0ELb1ELb1ELb1EEEEEEEEEvNT_6ParamsE,"a",@progbits
	.sectionflags	@""
	.align	4
.nv.constant0._ZN7cutlass13device_kernelIN5flash19enable_sm80_to_sm89INS1_16FlashAttnFwdSm80INS1_25CollectiveMainloopFwdSm80ILi8ELi2ELb0EN4cute5tupleIJNS5_1CILi128EEENS7_ILi64EEENS7_ILi192EEEEEELi192ENS_6half_tEfNS_4arch4Sm80ELb1ELb0ELb0ELb1ELb1ELb1ELb1ELb1EEENS1_21CollectiveEpilogueFwdINS6_IJS8_SA_S9_EEENS6_IJNS7_ILi1EEESI_SI_EEESC_SE_Li256ELb1ELb1ELb1ELb0EEENS1_36VarlenDynamicPersistentTileSchedulerILi128ELi64ELi256ELi256ELb1ELb1ELb0ELb1ELb1ELb1EEEEEEEEEvNT_6ParamsE:
	.zero		1608


//--------------------- SYMBOLS --------------------------

	.type		.nv.reservedSmem.offset0,@object
	.size		.nv.reservedSmem.offset0,0x4
